def attn_fwd(
    Q,
    K,
    V,
    Out,
    Lse,
    sm_scale,
    stride_qz,
    stride_qh,
    stride_qm,
    stride_qk,
    stride_kz,
    stride_kh,
    stride_kn,
    stride_kk,
    stride_vz,
    stride_vh,
    stride_vn,
    stride_vk,
    stride_oz,
    stride_oh,
    stride_om,
    stride_ok,
    seqlen_q,
    seqlen_k,
    BLOCK_M: tl.constexpr,
    BLOCK_N: tl.constexpr,
    HEAD_DIM: tl.constexpr,
    CAUSAL: tl.constexpr,
):
    start_m = tl.program_id(0)
    off_hz = tl.program_id(1)
    q_off = off_hz * stride_qh
    k_off = off_hz * stride_kh
    v_off = off_hz * stride_vh
    offs_m = start_m * BLOCK_M + tl.arange(0, BLOCK_M)
    offs_d = tl.arange(0, HEAD_DIM)
    offs_n = tl.arange(0, BLOCK_N)
    q_ptrs = Q + q_off + offs_m[:, None] * stride_qm + offs_d[None, :] * stride_qk
    k_ptrs = K + k_off + offs_d[:, None] * stride_kk + offs_n[None, :] * stride_kn
    v_ptrs = V + v_off + offs_n[:, None] * stride_vn + offs_d[None, :] * stride_vk
    m_i = tl.full([BLOCK_M], float("-inf"), dtype=tl.float32)
    l_i = tl.zeros([BLOCK_M], dtype=tl.float32) + 1.0
    acc = tl.zeros([BLOCK_M, HEAD_DIM], dtype=tl.float32)
    q = tl.load(q_ptrs)
    acc, l_i, m_i = _attn_fwd_inner(
        acc,
        l_i,
        m_i,
        q,
        k_ptrs,
        v_ptrs,
        sm_scale,
        stride_kn,
        stride_vn,
        start_m,
        seqlen_k,
        BLOCK_M,
        BLOCK_N,
        HEAD_DIM,
        CAUSAL,
    )
    acc = acc / l_i[:, None]
    lse = m_i + tl.math.log2(l_i) / 1.4426950408889634
    o_ptrs = (
        Out
        + off_hz * stride_oh
        + offs_m[:, None] * stride_om
        + offs_d[None, :] * stride_ok
    )
    tl.store(o_ptrs, acc.to(Out.dtype.element_ty))
    tl.store(Lse + off_hz * seqlen_q + offs_m, lse)

# config = {"BLOCK_M": 128, "BLOCK_N": 128, "HEAD_DIM": 512, "arch": "sm_90", "causal": false, "dtype": "fp16", "num_stages": 2, "num_warps": 4}
# arch = sm_90


// ===== COMPILED SASS (sm_90a) =====

	.target	sm_90a

	.elftype	@"ET_EXEC"


//--------------------- .note.nv.tkinfo           --------------------------
	.section	.note.nv.tkinfo,"",@"SHT_NOTE"
	.sectionflags	@"SHF_NOTE_NV_TKINFO"
	.tkinfo
        /*0018*/ 	.word	0x00000002
        /*0030*/ 	.string	""
        /*0030*/ 	.string	"ptxas"
        /*0030*/ 	.string	"Cuda compilation tools, release 13.0, V13.0.88"
        /*0030*/ 	.string	"Build cuda_13.0.r13.0/compiler.36424714_0"
        /*0030*/ 	.string	"-v  -suppress-debug-info  -lineinfo  -arch sm_90a "



//--------------------- .note.nv.cuinfo           --------------------------
	.section	.note.nv.cuinfo,"",@"SHT_NOTE"
	.sectionflags	@"SHF_NOTE_NV_CUINFO"
        /*0018*/ 	.short	0x0002
        /*001a*/ 	.short	0x005a
        /*001c*/ 	.short	0x0082
	.zero		2


//--------------------- .nv.info                  --------------------------
	.section	.nv.info,"",@"SHT_CUDA_INFO"
	.align	4


	//----- nvinfo : EIATTR_REGCOUNT
	.align		4
        /*0000*/ 	.byte	0x04, 0x2f
        /*0002*/ 	.short	(.L_2 - .L_1)
	.align		4
.L_1:
        /*0004*/ 	.word	index@(attn_fwd)
        /*0008*/ 	.word	0x000000ff


	//----- nvinfo : EIATTR_FRAME_SIZE
	.align		4
.L_2:
        /*000c*/ 	.byte	0x04, 0x11
        /*000e*/ 	.short	(.L_4 - .L_3)
	.align		4
.L_3:
        /*0010*/ 	.word	index@(attn_fwd)
        /*0014*/ 	.word	0x000024f8


	//----- nvinfo : EIATTR_MIN_STACK_SIZE
	.align		4
.L_4:
        /*0018*/ 	.byte	0x04, 0x12
        /*001a*/ 	.short	(.L_6 - .L_5)
	.align		4
.L_5:
        /*001c*/ 	.word	index@(attn_fwd)
        /*0020*/ 	.word	0x000024f8
.L_6:


//--------------------- .nv.compat                --------------------------
	.section	.nv.compat,"",@"SHT_CUDA_COMPAT_INFO"
	.align	4
        /*0000*/ 	.byte	0x02, 0x09, 0x01, 0x00, 0x02, 0x02, 0x04, 0x00, 0x02, 0x05, 0x05, 0x00, 0x03, 0x07, 0x01, 0x01
        /*0010*/ 	.byte	0x02, 0x03, 0x00, 0x00, 0x02, 0x06, 0x01, 0x00, 0x04, 0x0b, 0x08, 0x00, 0x00, 0x00, 0x00, 0x00
        /*0020*/ 	.byte	0x00, 0x00, 0x00, 0x00


//--------------------- .nv.info.attn_fwd         --------------------------
	.section	.nv.info.attn_fwd,"",@"SHT_CUDA_INFO"
	.sectionflags	@""
	.align	4


	//----- nvinfo : EIATTR_CUDA_API_VERSION
	.align		4
        /*0000*/ 	.byte	0x04, 0x37
        /*0002*/ 	.short	(.L_8 - .L_7)
.L_7:
        /*0004*/ 	.word	0x00000082


	//----- nvinfo : EIATTR_KPARAM_INFO
	.align		4
.L_8:
        /*0008*/ 	.byte	0x04, 0x17
        /*000a*/ 	.short	(.L_10 - .L_9)
.L_9:
        /*000c*/ 	.word	0x00000000
        /*0010*/ 	.short	0x0019
        /*0012*/ 	.short	0x0080
        /*0014*/ 	.byte	0x00, 0xf4, 0x21, 0x00


	//----- nvinfo : EIATTR_KPARAM_INFO
	.align		4
.L_10:
        /*0018*/ 	.byte	0x04, 0x17
        /*001a*/ 	.short	(.L_12 - .L_11)
.L_11:
        /*001c*/ 	.word	0x00000000
        /*0020*/ 	.short	0x0018
        /*0022*/ 	.short	0x0078
        /*0024*/ 	.byte	0x00, 0xf4, 0x21, 0x00


	//----- nvinfo : EIATTR_KPARAM_INFO
	.align		4
.L_12:
        /*0028*/ 	.byte	0x04, 0x17
        /*002a*/ 	.short	(.L_14 - .L_13)
.L_13:
        /*002c*/ 	.word	0x00000000
        /*0030*/ 	.short	0x0017
        /*0032*/ 	.short	0x0070
        /*0034*/ 	.byte	0x00, 0xf0, 0x11, 0x00


	//----- nvinfo : EIATTR_KPARAM_INFO
	.align		4
.L_14:
        /*0038*/ 	.byte	0x04, 0x17
        /*003a*/ 	.short	(.L_16 - .L_15)
.L_15:
        /*003c*/ 	.word	0x00000000
        /*0040*/ 	.short	0x0016
        /*0042*/ 	.short	0x006c
        /*0044*/ 	.byte	0x00, 0xf0, 0x11, 0x00


	//----- nvinfo : EIATTR_KPARAM_INFO
	.align		4
.L_16:
        /*0048*/ 	.byte	0x04, 0x17
        /*004a*/ 	.short	(.L_18 - .L_17)
.L_17:
        /*004c*/ 	.word	0x00000000
        /*0050*/ 	.short	0x0015
        /*0052*/ 	.short	0x0068
        /*0054*/ 	.byte	0x00, 0xf0, 0x11, 0x00


	//----- nvinfo : EIATTR_KPARAM_INFO
	.align		4
.L_18:
        /*0058*/ 	.byte	0x04, 0x17
        /*005a*/ 	.short	(.L_20 - .L_19)
.L_19:
        /*005c*/ 	.word	0x00000000
        /*0060*/ 	.short	0x0014
        /*0062*/ 	.short	0x0064
        /*0064*/ 	.byte	0x00, 0xf0, 0x11, 0x00


	//----- nvinfo : EIATTR_KPARAM_INFO
	.align		4
.L_20:
        /*0068*/ 	.byte	0x04, 0x17
        /*006a*/ 	.short	(.L_22 - .L_21)
.L_21:
        /*006c*/ 	.word	0x00000000
        /*0070*/ 	.short	0x0013
        /*0072*/ 	.short	0x0060
        /*0074*/ 	.byte	0x00, 0xf0, 0x11, 0x00


	//----- nvinfo : EIATTR_KPARAM_INFO
	.align		4
.L_22:
        /*0078*/ 	.byte	0x04, 0x17
        /*007a*/ 	.short	(.L_24 - .L_23)
.L_23:
        /*007c*/ 	.word	0x00000000
        /*0080*/ 	.short	0x0012
        /*0082*/ 	.short	0x005c
        /*0084*/ 	.byte	0x00, 0xf0, 0x11, 0x00


	//----- nvinfo : EIATTR_KPARAM_INFO
	.align		4
.L_24:
        /*0088*/ 	.byte	0x04, 0x17
        /*008a*/ 	.short	(.L_26 - .L_25)
.L_25:
        /*008c*/ 	.word	0x00000000
        /*0090*/ 	.short	0x0011
        /*0092*/ 	.short	0x0058
        /*0094*/ 	.byte	0x00, 0xf0, 0x11, 0x00


	//----- nvinfo : EIATTR_KPARAM_INFO
	.align		4
.L_26:
        /*0098*/ 	.byte	0x04, 0x17
        /*009a*/ 	.short	(.L_28 - .L_27)
.L_27:
        /*009c*/ 	.word	0x00000000
        /*00a0*/ 	.short	0x0010
        /*00a2*/ 	.short	0x0054
        /*00a4*/ 	.byte	0x00, 0xf0, 0x11, 0x00


	//----- nvinfo : EIATTR_KPARAM_INFO
	.align		4
.L_28:
        /*00a8*/ 	.byte	0x04, 0x17
        /*00aa*/ 	.short	(.L_30 - .L_29)
.L_29:
        /*00ac*/ 	.word	0x00000000
        /*00b0*/ 	.short	0x000f
        /*00b2*/ 	.short	0x0050
        /*00b4*/ 	.byte	0x00, 0xf0, 0x11, 0x00


	//----- nvinfo : EIATTR_KPARAM_INFO
	.align		4
.L_30:
        /*00b8*/ 	.byte	0x04, 0x17
        /*00ba*/ 	.short	(.L_32 - .L_31)
.L_31:
        /*00bc*/ 	.word	0x00000000
        /*00c0*/ 	.short	0x000e
        /*00c2*/ 	.short	0x004c
        /*00c4*/ 	.byte	0x00, 0xf0, 0x11, 0x00


	//----- nvinfo : EIATTR_KPARAM_INFO
	.align		4
.L_32:
        /*00c8*/ 	.byte	0x04, 0x17
        /*00ca*/ 	.short	(.L_34 - .L_33)
.L_33:
        /*00cc*/ 	.word	0x00000000
        /*00d0*/ 	.short	0x000d
        /*00d2*/ 	.short	0x0048
        /*00d4*/ 	.byte	0x00, 0xf0, 0x11, 0x00


	//----- nvinfo : EIATTR_KPARAM_INFO
	.align		4
.L_34:
        /*00d8*/ 	.byte	0x04, 0x17
        /*00da*/ 	.short	(.L_36 - .L_35)
.L_35:
        /*00dc*/ 	.word	0x00000000
        /*00e0*/ 	.short	0x000c
        /*00e2*/ 	.short	0x0044
        /*00e4*/ 	.byte	0x00, 0xf0, 0x11, 0x00


	//----- nvinfo : EIATTR_KPARAM_INFO
	.align		4
.L_36:
        /*00e8*/ 	.byte	0x04, 0x17
        /*00ea*/ 	.short	(.L_38 - .L_37)
.L_37:
        /*00ec*/ 	.word	0x00000000
        /*00f0*/ 	.short	0x000b
        /*00f2*/ 	.short	0x0040
        /*00f4*/ 	.byte	0x00, 0xf0, 0x11, 0x00


	//----- nvinfo : EIATTR_KPARAM_INFO
	.align		4
.L_38:
        /*00f8*/ 	.byte	0x04, 0x17
        /*00fa*/ 	.short	(.L_40 - .L_39)
.L_39:
        /*00fc*/ 	.word	0x00000000
        /*0100*/ 	.short	0x000a
        /*0102*/ 	.short	0x003c
        /*0104*/ 	.byte	0x00, 0xf0, 0x11, 0x00


	//----- nvinfo : EIATTR_KPARAM_INFO
	.align		4
.L_40:
        /*0108*/ 	.byte	0x04, 0x17
        /*010a*/ 	.short	(.L_42 - .L_41)
.L_41:
        /*010c*/ 	.word	0x00000000
        /*0110*/ 	.short	0x0009
        /*0112*/ 	.short	0x0038
        /*0114*/ 	.byte	0x00, 0xf0, 0x11, 0x00


	//----- nvinfo : EIATTR_KPARAM_INFO
	.align		4
.L_42:
        /*0118*/ 	.byte	0x04, 0x17
        /*011a*/ 	.short	(.L_44 - .L_43)
.L_43:
        /*011c*/ 	.word	0x00000000
        /*0120*/ 	.short	0x0008
        /*0122*/ 	.short	0x0034
        /*0124*/ 	.byte	0x00, 0xf0, 0x11, 0x00


	//----- nvinfo : EIATTR_KPARAM_INFO
	.align		4
.L_44:
        /*0128*/ 	.byte	0x04, 0x17
        /*012a*/ 	.short	(.L_46 - .L_45)
.L_45:
        /*012c*/ 	.word	0x00000000
        /*0130*/ 	.short	0x0007
        /*0132*/ 	.short	0x0030
        /*0134*/ 	.byte	0x00, 0xf0, 0x11, 0x00


	//----- nvinfo : EIATTR_KPARAM_INFO
	.align		4
.L_46:
        /*0138*/ 	.byte	0x04, 0x17
        /*013a*/ 	.short	(.L_48 - .L_47)
.L_47:
        /*013c*/ 	.word	0x00000000
        /*0140*/ 	.short	0x0006
        /*0142*/ 	.short	0x002c
        /*0144*/ 	.byte	0x00, 0xf0, 0x11, 0x00


	//----- nvinfo : EIATTR_KPARAM_INFO
	.align		4
.L_48:
        /*0148*/ 	.byte	0x04, 0x17
        /*014a*/ 	.short	(.L_50 - .L_49)
.L_49:
        /*014c*/ 	.word	0x00000000
        /*0150*/ 	.short	0x0005
        /*0152*/ 	.short	0x0028
        /*0154*/ 	.byte	0x00, 0xf0, 0x11, 0x00


	//----- nvinfo : EIATTR_KPARAM_INFO
	.align		4
.L_50:
        /*0158*/ 	.byte	0x04, 0x17
        /*015a*/ 	.short	(.L_52 - .L_51)
.L_51:
        /*015c*/ 	.word	0x00000000
        /*0160*/ 	.short	0x0004
        /*0162*/ 	.short	0x0020
        /*0164*/ 	.byte	0x00, 0xf4, 0x21, 0x00


	//----- nvinfo : EIATTR_KPARAM_INFO
	.align		4
.L_52:
        /*0168*/ 	.byte	0x04, 0x17
        /*016a*/ 	.short	(.L_54 - .L_53)
.L_53:
        /*016c*/ 	.word	0x00000000
        /*0170*/ 	.short	0x0003
        /*0172*/ 	.short	0x0018
        /*0174*/ 	.byte	0x00, 0xf4, 0x21, 0x00


	//----- nvinfo : EIATTR_KPARAM_INFO
	.align		4
.L_54:
        /*0178*/ 	.byte	0x04, 0x17
        /*017a*/ 	.short	(.L_56 - .L_55)
.L_55:
        /*017c*/ 	.word	0x00000000
        /*0180*/ 	.short	0x0002
        /*0182*/ 	.short	0x0010
        /*0184*/ 	.byte	0x00, 0xf4, 0x21, 0x00


	//----- nvinfo : EIATTR_KPARAM_INFO
	.align		4
.L_56:
        /*0188*/ 	.byte	0x04, 0x17
        /*018a*/ 	.short	(.L_58 - .L_57)
.L_57:
        /*018c*/ 	.word	0x00000000
        /*0190*/ 	.short	0x0001
        /*0192*/ 	.short	0x0008
        /*0194*/ 	.byte	0x00, 0xf4, 0x21, 0x00


	//----- nvinfo : EIATTR_KPARAM_INFO
	.align		4
.L_58:
        /*0198*/ 	.byte	0x04, 0x17
        /*019a*/ 	.short	(.L_60 - .L_59)
.L_59:
        /*019c*/ 	.word	0x00000000
        /*01a0*/ 	.short	0x0000
        /*01a2*/ 	.short	0x0000
        /*01a4*/ 	.byte	0x00, 0xf4, 0x21, 0x00


	//----- nvinfo : EIATTR_SPARSE_MMA_MASK
	.align		4
.L_60:
        /*01a8*/ 	.byte	0x03, 0x50
        /*01aa*/ 	.short	0x0000


	//----- nvinfo : EIATTR_MAXREG_COUNT
	.align		4
        /*01ac*/ 	.byte	0x03, 0x1b
        /*01ae*/ 	.short	0x00ff


	//----- nvinfo : EIATTR_NUM_BARRIERS
	.align		4
        /*01b0*/ 	.byte	0x02, 0x4c
        /*01b2*/ 	.byte	0x01
	.zero		1


	//----- nvinfo : EIATTR_ANNOTATIONS
	.align		4
        /*01b4*/ 	.byte	0x04, 0x55
        /*01b6*/ 	.short	(.L_62 - .L_61)


	//   ....[0]....
.L_61:
        /*01b8*/ 	.word	0x00000001
        /*01bc*/ 	.byte	0xb0, 0x0f, 0x00, 0x00, 0x01, 0x00, 0x00, 0x00, 0x00, 0x12, 0x00, 0x00, 0x01, 0x00, 0x00, 0x00
        /* <DEDUP_REMOVED lines=3606> */
        /*e32c*/ 	.byte	0xf0, 0x17, 0x06, 0x00


	//----- nvinfo : EIATTR_MERCURY_ISA_VERSION
	.align		4
.L_62:
        /*e330*/ 	.byte	0x03, 0x5f
        /*e332*/ 	.short	0x0101


	//----- nvinfo : EIATTR_COOP_GROUP_MASK_REGIDS
	.align		4
        /*e334*/ 	.byte	0x04, 0x29
        /*e336*/ 	.short	(.L_64 - .L_63)


	//   ....[0]....
.L_63:
        /*e338*/ 	.word	0xffffffff


	//   ....[1]....
        /*e33c*/ 	.word	0xffffffff


	//   ....[2]....
        /*e340*/ 	.word	0xffffffff


	//   ....[3]....
        /*e344*/ 	.word	0xffffffff


	//   ....[4]....
        /*e348*/ 	.word	0xffffffff


	//   ....[5]....
        /*e34c*/ 	.word	0xffffffff


	//   ....[6]....
        /*e350*/ 	.word	0xffffffff


	//   ....[7]....
        /*e354*/ 	.word	0xffffffff


	//   ....[8]....
        /*e358*/ 	.word	0xffffffff


	//   ....[9]....
        /*e35c*/ 	.word	0xffffffff


	//   ....[10]....
        /*e360*/ 	.word	0xffffffff


	//   ....[11]....
        /*e364*/ 	.word	0xffffffff


	//   ....[12]....
        /*e368*/ 	.word	0xffffffff


	//   ....[13]....
        /*e36c*/ 	.word	0xffffffff


	//   ....[14]....
        /*e370*/ 	.word	0xffffffff


	//   ....[15]....
        /*e374*/ 	.word	0xffffffff


	//----- nvinfo : EIATTR_COOP_GROUP_INSTR_OFFSETS
	.align		4
.L_64:
        /*e378*/ 	.byte	0x04, 0x28
        /*e37a*/ 	.short	(.L_66 - .L_65)


	//   ....[0]....
.L_65:
        /*e37c*/ 	.word	0x00033c90


	//   ....[1]....
        /*e380*/ 	.word	0x00033ca0


	//   ....[2]....
        /*e384*/ 	.word	0x00033cb0


	//   ....[3]....
        /*e388*/ 	.word	0x00033cc0


	//   ....[4]....
        /*e38c*/ 	.word	0x00033ce0


	//   ....[5]....
        /*e390*/ 	.word	0x00033d10


	//   ....[6]....
        /*e394*/ 	.word	0x00033d30


	//   ....[7]....
        /*e398*/ 	.word	0x00033d40


	//   ....[8]....
        /*e39c*/ 	.word	0x00038490


	//   ....[9]....
        /*e3a0*/ 	.word	0x000384a0


	//   ....[10]....
        /*e3a4*/ 	.word	0x000384b0


	//   ....[11]....
        /*e3a8*/ 	.word	0x000384c0


	//   ....[12]....
        /*e3ac*/ 	.word	0x00038580


	//   ....[13]....
        /*e3b0*/ 	.word	0x00038590


	//   ....[14]....
        /*e3b4*/ 	.word	0x000385a0


	//   ....[15]....
        /*e3b8*/ 	.word	0x000385b0


	//----- nvinfo : EIATTR_EXIT_INSTR_OFFSETS
	.align		4
.L_66:
        /*e3bc*/ 	.byte	0x04, 0x1c
        /*e3be*/ 	.short	(.L_68 - .L_67)


	//   ....[0]....
.L_67:
        /*e3c0*/ 	.word	0x00065290


	//----- nvinfo : EIATTR_REQNTID
	.align		4
.L_68:
        /*e3c4*/ 	.byte	0x04, 0x10
        /*e3c6*/ 	.short	(.L_70 - .L_69)
.L_69:
        /*e3c8*/ 	.word	0x00000080
        /*e3cc*/ 	.word	0x00000001
        /*e3d0*/ 	.word	0x00000001


	//----- nvinfo : EIATTR_CBANK_PARAM_SIZE
	.align		4
.L_70:
        /*e3d4*/ 	.byte	0x03, 0x19
        /*e3d6*/ 	.short	0x0088


	//----- nvinfo : EIATTR_PARAM_CBANK
	.align		4
        /*e3d8*/ 	.byte	0x04, 0x0a
        /*e3da*/ 	.short	(.L_72 - .L_71)
	.align		4
.L_71:
        /*e3dc*/ 	.word	index@(.nv.constant0.attn_fwd)
        /*e3e0*/ 	.short	0x0210
        /*e3e2*/ 	.short	0x0088


	//----- nvinfo : EIATTR_SW_WAR
	.align		4
.L_72:
        /*e3e4*/ 	.byte	0x04, 0x36
        /*e3e6*/ 	.short	(.L_74 - .L_73)
.L_73:
        /*e3e8*/ 	.word	0x00000008
.L_74:


//--------------------- .nv.callgraph             --------------------------
	.section	.nv.callgraph,"",@"SHT_CUDA_CALLGRAPH"
	.align	4
	.sectionentsize	8
	.align		4
        /*0000*/ 	.word	0x00000000
	.align		4
        /*0004*/ 	.word	0xffffffff
	.align		4
        /*0008*/ 	.word	0x00000000
	.align		4
        /*000c*/ 	.word	0xfffffffe
	.align		4
        /*0010*/ 	.word	0x00000000
	.align		4
        /*0014*/ 	.word	0xfffffffd
	.align		4
        /*0018*/ 	.word	0x00000000
	.align		4
        /*001c*/ 	.word	0xfffffffc


//--------------------- .nv.constant4             --------------------------
	.section	.nv.constant4,"a",@progbits
	.align	8
	.align		8
.nv.constant4:
        /*0000*/ 	.dword	_$_str


//--------------------- .text.attn_fwd            --------------------------
	.section	.text.attn_fwd,"ax",@progbits
	.align	128
        .global         attn_fwd
        .type           attn_fwd,@function
        .size           attn_fwd,(.L_x_3 - attn_fwd)
        .other          attn_fwd,@"STO_CUDA_ENTRY STV_DEFAULT"
attn_fwd:
.text.attn_fwd:
[----:B------:R-:W0:Y:S01]  /*0000*/  LDC R1, c[0x0][0x28] ;  /* 0x00000a00ff017b82 */ /* 0x000e220000000800 */
[----:B------:R-:W1:Y:S07]  /*0010*/  S2R R5, SR_TID.X ;  /* 0x0000000000057919 */ /* 0x000e6e0000002100 */
[----:B------:R-:W2:Y:S01]  /*0020*/  LDC.64 R2, c[0x0][0x240] ;  /* 0x00009000ff027b82 */ /* 0x000ea20000000a00 */
[----:B------:R-:W-:Y:S01]  /*0030*/  MOV R18, 0x400 ;  /* 0x0000040000127802 */ /* 0x000fe20000000f00 */
[----:B------:R-:W-:Y:S01]  /*0040*/  ULDC.64 UR60, c[0x0][0x208] ;  /* 0x00008200003c7ab9 */ /* 0x000fe20000000a00 */
[----:B------:R-:W3:Y:S01]  /*0050*/  S2R R0, SR_CTAID.X ;  /* 0x0000000000007919 */ /* 0x000ee20000002500 */
[----:B0-----:R-:W-:Y:S01]  /*0060*/  IADD3 R1, R1, -0x24f8, RZ ;  /* 0xffffdb0801017810 */ /* 0x001fe20007ffe0ff */
[----:B------:R-:W2:Y:S03]  /*0070*/  S2R R6, SR_CTAID.Y ;  /* 0x0000000000067919 */ /* 0x000ea60000002600 */
[----:B------:R-:W0:Y:S01]  /*0080*/  LDC.64 R8, c[0x0][0x210] ;  /* 0x00008400ff087b82 */ /* 0x000e220000000a00 */
[----:B------:R-:W4:Y:S07]  /*0090*/  S2R R7, SR_CgaCtaId ;  /* 0x0000000000077919 */ /* 0x000f2e0000008800 */
[----:B------:R-:W5:Y:S08]  /*00a0*/  LDC R91, c[0x0][0x248] ;  /* 0x00009200ff5b7b82 */ /* 0x000f700000000800 */
[----:B------:R-:W5:Y:S01]  /*00b0*/  LDC R93, c[0x0][0x248] ;  /* 0x00009200ff5d7b82 */ /* 0x000f620000000800 */
[----:B-1----:R-:W-:-:S07]  /*00c0*/  LOP3.LUT R4, R5, 0x7f, RZ, 0xc0, !PT ;  /* 0x0000007f05047812 */ /* 0x002fce00078ec0ff */
[----:B------:R-:W1:Y:S01]  /*00d0*/  LDC R95, c[0x0][0x248] ;  /* 0x00009200ff5f7b82 */ /* 0x000e620000000800 */
[----:B---3--:R-:W-:Y:S01]  /*00e0*/  LEA R4, R0, R4, 0x7 ;  /* 0x0000000400047211 */ /* 0x008fe200078e38ff */
[----:B--2---:R-:W-:-:S06]  /*00f0*/  IMAD R2, R6, R2, RZ ;  /* 0x0000000206027224 */ /* 0x004fcc00078e02ff */
[----:B------:R-:W2:Y:S01]  /*0100*/  LDC R0, c[0x0][0x248] ;  /* 0x00009200ff007b82 */ /* 0x000ea20000000800 */
[----:B------:R-:W-:Y:S01]  /*0110*/  IMAD R3, R4, R3, RZ ;  /* 0x0000000304037224 */ /* 0x000fe200078e02ff */
[----:B------:R-:W-:Y:S02]  /*0120*/  SHF.L.U32 R4, R5, 0x1, RZ ;  /* 0x0000000105047819 */ /* 0x000fe400000006ff */
[C---:B------:R-:W-:Y:S01]  /*0130*/  SHF.L.U32 R123, R2.reuse, 0x1, RZ ;  /* 0x00000001027b7819 */ /* 0x040fe200000006ff */
[----:B------:R-:W-:Y:S01]  /*0140*/  IMAD.HI R2, R2, 0x2, RZ ;  /* 0x0000000202027827 */ /* 0x000fe200078e02ff */
[----:B------:R-:W-:Y:S02]  /*0150*/  SHF.L.U32 R122, R3, 0x1, RZ ;  /* 0x00000001037a7819 */ /* 0x000fe400000006ff */
[----:B------:R-:W-:Y:S01]  /*0160*/  LOP3.LUT R5, R5, 0x40, RZ, 0xc0, !PT ;  /* 0x0000004005057812 */ /* 0x000fe200078ec0ff */
[----:B------:R-:W-:Y:S01]  /*0170*/  IMAD.HI R3, R3, 0x2, RZ ;  /* 0x0000000203037827 */ /* 0x000fe200078e02ff */
[----:B0-----:R-:W-:Y:S01]  /*0180*/  IADD3 R122, P0, P1, R122, R8, R123 ;  /* 0x000000087a7a7210 */ /* 0x001fe2000791e07b */
[----:B------:R-:W0:Y:S01]  /*0190*/  LDC R107, c[0x0][0x248] ;  /* 0x00009200ff6b7b82 */ /* 0x000e220000000800 */
[----:B------:R-:W-:-:S02]  /*01a0*/  LOP3.LUT R4, R4, 0x7e, RZ, 0xc0, !PT ;  /* 0x0000007e04047812 */ /* 0x000fc400078ec0ff */
[----:B------:R-:W-:Y:S02]  /*01b0*/  IADD3.X R123, R3, R9, R2, P0, P1 ;  /* 0x00000009037b7210 */ /* 0x000fe400007e2402 */
[----:B------:R-:W-:Y:S02]  /*01c0*/  LEA R12, R5, R4, 0x9 ;  /* 0x00000004050c7211 */ /* 0x000fe400078e48ff */
[----:B----4-:R-:W-:Y:S01]  /*01d0*/  LEA R18, R7, R18, 0x18 ;  /* 0x0000001207127211 */ /* 0x010fe200078ec0ff */
[----:B------:R-:W3:Y:S01]  /*01e0*/  LDG.E.U16 R101, desc[UR60][R122.64] ;  /* 0x0000003c7a657981 */ /* 0x000ee2000c1e1500 */
[----:B------:R-:W4:Y:S01]  /*01f0*/  LDC R198, c[0x0][0x248] ;  /* 0x00009200ffc67b82 */ /* 0x000f220000000800 */
[C---:B--2---:R-:W-:Y:S02]  /*0200*/  IMAD R17, R0.reuse, 0x90, RZ ;  /* 0x0000009000117824 */ /* 0x044fe400078e02ff */
[C---:B------:R-:W-:Y:S02]  /*0210*/  IMAD R3, R0.reuse, 0x50, RZ ;  /* 0x0000005000037824 */ /* 0x040fe400078e02ff */
[C---:B------:R-:W-:Y:S01]  /*0220*/  IMAD R43, R0.reuse, 0x48, RZ ;  /* 0x00000048002b7824 */ /* 0x040fe200078e02ff */
[-C--:B------:R-:W-:Y:S01]  /*0230*/  IADD3 R4, P1, R17, R122.reuse, RZ ;  /* 0x0000007a11047210 */ /* 0x080fe20007f3e0ff */
[C---:B------:R-:W-:Y:S01]  /*0240*/  IMAD R29, R0.reuse, 0xa0, RZ ;  /* 0x000000a0001d7824 */ /* 0x040fe200078e02ff */
[-C--:B------:R-:W-:Y:S01]  /*0250*/  IADD3 R64, P0, R3, R122.reuse, RZ ;  /* 0x0000007a03407210 */ /* 0x080fe20007f1e0ff */
[C---:B------:R-:W-:Y:S01]  /*0260*/  IMAD R31, R0.reuse, 0x28, RZ ;  /* 0x00000028001f7824 */ /* 0x040fe200078e02ff */
[-C--:B------:R-:W-:Y:S01]  /*0270*/  LEA.HI.X.SX32 R5, R43, R123.reuse, 0x1, P1 ;  /* 0x0000007b2b057211 */ /* 0x080fe200008f0eff */
[C---:B------:R-:W-:Y:S01]  /*0280*/  IMAD R45, R0.reuse, 0xb0, RZ ;  /* 0x000000b0002d7824 */ /* 0x040fe200078e02ff */
[-C--:B------:R-:W-:Y:S01]  /*0290*/  IADD3 R6, P2, R29, R122.reuse, RZ ;  /* 0x0000007a1d067210 */ /* 0x080fe20007f5e0ff */
[C---:B------:R-:W-:Y:S01]  /*02a0*/  IMAD R9, R0.reuse, 0x30, RZ ;  /* 0x0000003000097824 */ /* 0x040fe200078e02ff */
[-C--:B------:R-:W-:Y:S01]  /*02b0*/  LEA.HI.X.SX32 R65, R31, R123.reuse, 0x1, P0 ;  /* 0x0000007b1f417211 */ /* 0x080fe200000f0eff */
[C---:B------:R-:W-:Y:S01]  /*02c0*/  IMAD R23, R0.reuse, 0x58, RZ ;  /* 0x0000005800177824 */ /* 0x040fe200078e02ff */
[-C--:B------:R-:W-:Y:S01]  /*02d0*/  IADD3 R26, P1, R45, R122.reuse, RZ ;  /* 0x0000007a2d1a7210 */ /* 0x080fe20007f3e0ff */
[C---:B------:R-:W-:Y:S01]  /*02e0*/  IMAD R11, R0.reuse, 0x60, RZ ;  /* 0x00000060000b7824 */ /* 0x040fe200078e02ff */
[-C--:B------:R-:W-:Y:S01]  /*02f0*/  IADD3 R2, P0, R9, R122.reuse, RZ ;  /* 0x0000007a09027210 */ /* 0x080fe20007f1e0ff */
[C---:B------:R-:W-:Y:S01]  /*0300*/  IMAD R49, R0.reuse, 0x18, RZ ;  /* 0x0000001800317824 */ /* 0x040fe200078e02ff */
[-C--:B------:R-:W-:Y:S01]  /*0310*/  LEA.HI.X.SX32 R7, R3, R123.reuse, 0x1, P2 ;  /* 0x0000007b03077211 */ /* 0x080fe200010f0eff */
        /* <DEDUP_REMOVED lines=8> */
[----:B------:R2:W3:Y:S01]  /*03a0*/  LDG.E.U16 R59, desc[UR60][R6.64] ;  /* 0x0000003c063b7981 */ /* 0x0004e2000c1e1500 */
[-C--:B------:R-:W-:Y:S01]  /*03b0*/  LEA.HI.X.SX32 R71, R9, R123.reuse, 0x1, P1 ;  /* 0x0000007b09477211 */ /* 0x080fe200008f0eff */
[C---:B------:R-:W-:Y:S01]  /*03c0*/  IMAD R51, R0.reuse, 0x38, RZ ;  /* 0x0000003800337824 */ /* 0x040fe200078e02ff */
[----:B------:R-:W-:Y:S01]  /*03d0*/  LEA.HI.X.SX32 R9, R73, R123, 0x1, P0 ;  /* 0x0000007b49097211 */ /* 0x000fe200000f0eff */
[----:B------:R5:W3:Y:S01]  /*03e0*/  LDG.E.U16 R26, desc[UR60][R26.64] ;  /* 0x0000003c1a1a7981 */ /* 0x000ae2000c1e1500 */
[-C--:B------:R-:W-:Y:S01]  /*03f0*/  IADD3 R10, P2, R19, R122.reuse, RZ ;  /* 0x0000007a130a7210 */ /* 0x080fe20007f5e0ff */
[C---:B------:R-:W-:Y:S01]  /*0400*/  IMAD R60, R0.reuse, 0xf0, RZ ;  /* 0x000000f0003c7824 */ /* 0x040fe200078e02ff */
[----:B------:R-:W4:Y:S01]  /*0410*/  LDC R199, c[0x0][0x248] ;  /* 0x00009200ffc77b82 */ /* 0x000f220000000800 */
[----:B------:R1:W3:Y:S01]  /*0420*/  LDG.E.U16 R69, desc[UR60][R2.64] ;  /* 0x0000003c02457981 */ /* 0x0002e2000c1e1500 */
[----:B--2---:R-:W-:Y:S01]  /*0430*/  IADD3 R6, P0, R13, R122, RZ ;  /* 0x0000007a0d067210 */ /* 0x004fe20007f1e0ff */
[----:B------:R-:W-:-:S02]  /*0440*/  IMAD R68, R0, 0xe0, RZ ;  /* 0x000000e000447824 */ /* 0x000fc400078e02ff */
[C---:B------:R-:W-:Y:S02]  /*0450*/  IMAD R61, R0.reuse, 0x52, RZ ;  /* 0x00000052003d7824 */ /* 0x040fe400078e02ff */
[C---:B------:R-:W-:Y:S01]  /*0460*/  IMAD R63, R0.reuse, 0x62, RZ ;  /* 0x00000062003f7824 */ /* 0x040fe200078e02ff */
[----:B------:R-:W2:Y:S01]  /*0470*/  LDC R223, c[0x0][0x248] ;  /* 0x00009200ffdf7b82 */ /* 0x000ea20000000800 */
[C---:B-----5:R-:W-:Y:S01]  /*0480*/  IMAD R27, R0.reuse, 0x12, RZ ;  /* 0x00000012001b7824 */ /* 0x060fe200078e02ff */
[-C--:B------:R-:W-:Y:S01]  /*0490*/  LEA.HI.X.SX32 R7, R51, R123.reuse, 0x1, P0 ;  /* 0x0000007b33077211 */ /* 0x080fe200000f0eff */
[C---:B------:R-:W-:Y:S01]  /*04a0*/  IMAD R47, R0.reuse, 0x78, RZ ;  /* 0x00000078002f7824 */ /* 0x040fe200078e02ff */
[-C--:B------:R-:W-:Y:S01]  /*04b0*/  LEA.HI.X.SX32 R11, R11, R123.reuse, 0x1, P2 ;  /* 0x0000007b0b0b7211 */ /* 0x080fe200010f0eff */
[C---:B------:R-:W-:Y:S01]  /*04c0*/  IMAD R39, R0.reuse, 0x22, RZ ;  /* 0x0000002200277824 */ /* 0x040fe200078e02ff */
[----:B-1----:R-:W-:Y:S01]  /*04d0*/  LEA R3, R0, R0, 0x3 ;  /* 0x0000000000037211 */ /* 0x002fe200078e18ff */
[----:B------:R1:W5:Y:S01]  /*04e0*/  LDG.E.U16 R46, desc[UR60][R6.64] ;  /* 0x0000003c062e7981 */ /* 0x000362000c1e1500 */
[-C--:B------:R-:W-:Y:S01]  /*04f0*/  IADD3 R2, P0, R27, R122.reuse, RZ ;  /* 0x0000007a1b027210 */ /* 0x080fe20007f1e0ff */
[----:B------:R-:W3:Y:S01]  /*0500*/  LDC R221, c[0x0][0x248] ;  /* 0x00009200ffdd7b82 */ /* 0x000ee20000000800 */
[-C--:B------:R-:W-:Y:S01]  /*0510*/  IADD3 R20, P2, R60, R122.reuse, RZ ;  /* 0x0000007a3c147210 */ /* 0x080fe20007f5e0ff */
[----:B------:R0:W5:Y:S01]  /*0520*/  LDG.E.U16 R22, desc[UR60][R10.64] ;  /* 0x0000003c0a167981 */ /* 0x000162000c1e1500 */
[-C--:B------:R-:W-:Y:S01]  /*0530*/  LEA.HI.X.SX32 R3, R3, R123.reuse, 0x1, P0 ;  /* 0x0000007b03037211 */ /* 0x080fe200000f0eff */
[----:B------:R-:W-:Y:S01]  /*0540*/  IMAD R53, R0, 0x32, RZ ;  /* 0x0000003200357824 */ /* 0x000fe200078e02ff */
[-C--:B------:R-:W-:Y:S01]  /*0550*/  IADD3 R14, P1, R68, R122.reuse, RZ ;  /* 0x0000007a440e7210 */ /* 0x080fe20007f3e0ff */
[C---:B------:R-:W-:Y:S01]  /*0560*/  IMAD R185, R0.reuse, 0x92, RZ ;  /* 0x0000009200b97824 */ /* 0x040fe200078e02ff */
[-C--:B------:R-:W-:Y:S01]  /*0570*/  LEA.HI.X.SX32 R21, R47, R123.reuse, 0x1, P2 ;  /* 0x0000007b2f157211 */ /* 0x080fe200010f0eff */
[----:B------:R0:W5:Y:S01]  /*0580*/  LDG.E.U16 R89, desc[UR60][R2.64] ;  /* 0x0000003c02597981 */ /* 0x000162000c1e1500 */
[----:B-1----:R-:W-:Y:S01]  /*0590*/  IADD3 R6, P0, R39, R122, RZ ;  /* 0x0000007a27067210 */ /* 0x002fe20007f1e0ff */
[----:B------:R-:W1:Y:S01]  /*05a0*/  LDC R62, c[0x0][0x248] ;  /* 0x00009200ff3e7b82 */ /* 0x000e620000000800 */
[C---:B0-----:R-:W-:Y:S01]  /*05b0*/  LEA R11, R0.reuse, R0, 0x4 ;  /* 0x00000000000b7211 */ /* 0x041fe200078e20ff */
[----:B------:R0:W5:Y:S01]  /*05c0*/  LDG.E.U16 R133, desc[UR60][R20.64] ;  /* 0x0000003c14857981 */ /* 0x000162000c1e1500 */
[-C--:B------:R-:W-:Y:S01]  /*05d0*/  LEA.HI.X.SX32 R15, R13, R123.reuse, 0x1, P1 ;  /* 0x0000007b0d0f7211 */ /* 0x080fe200008f0eff */
[C---:B------:R-:W-:Y:S01]  /*05e0*/  IMAD R13, R0.reuse, 0x19, RZ ;  /* 0x00000019000d7824 */ /* 0x040fe200078e02ff */
[----:B------:R-:W-:Y:S01]  /*05f0*/  LEA.HI.X.SX32 R7, R11, R123, 0x1, P0 ;  /* 0x0000007b0b077211 */ /* 0x000fe200000f0eff */
[C---:B------:R-:W-:Y:S01]  /*0600*/  IMAD R33, R0.reuse, 0x39, RZ ;  /* 0x0000003900217824 */ /* 0x040fe200078e02ff */
[-C--:B------:R-:W-:Y:S01]  /*0610*/  IADD3 R10, P1, R53, R122.reuse, RZ ;  /* 0x0000007a350a7210 */ /* 0x080fe20007f3e0ff */
[----:B------:R-:W-:Y:S01]  /*0620*/  IMAD R3, R0, 0x29, RZ ;  /* 0x0000002900037824 */ /* 0x000fe200078e02ff */
[----:B------:R-:W5:Y:S01]  /*0630*/  LDG.E.U16 R66, desc[UR60][R14.64] ;  /* 0x0000003c0e427981 */ /* 0x000f62000c1e1500 */
[----:B------:R-:W1:Y:S01]  /*0640*/  LDC R222, c[0x0][0x248] ;  /* 0x00009200ffde7b82 */ /* 0x000e620000000800 */
[----:B0-----:R-:W-:-:S02]  /*0650*/  IADD3 R20, P0, R61, R122, RZ ;  /* 0x0000007a3d147210 */ /* 0x001fc40007f1e0ff */
[----:B------:R0:W5:Y:S01]  /*0660*/  LDG.E.U16 R88, desc[UR60][R6.64] ;  /* 0x0000003c06587981 */ /* 0x000162000c1e1500 */
[-C--:B------:R-:W-:Y:S01]  /*0670*/  LEA.HI.X.SX32 R11, R13, R123.reuse, 0x1, P1 ;  /* 0x0000007b0d0b7211 */ /* 0x080fe200008f0eff */
[C---:B------:R-:W-:Y:S01]  /*0680*/  IMAD R13, R0.reuse, 0x31, RZ ;  /* 0x00000031000d7824 */ /* 0x040fe200078e02ff */
[----:B------:R-:W-:Y:S01]  /*0690*/  LEA.HI.X.SX32 R21, R3, R123, 0x1, P0 ;  /* 0x0000007b03157211 */ /* 0x000fe200000f0eff */
[----:B------:R-:W-:Y:S01]  /*06a0*/  IMAD R3, R0, 0x72, RZ ;  /* 0x0000007200037824 */ /* 0x000fe200078e02ff */
[----:B------:R-:W1:Y:S01]  /*06b0*/  LDC R72, c[0x0][0x248] ;  /* 0x00009200ff487b82 */ /* 0x000e620000000800 */
[----:B------:R4:W5:Y:S01]  /*06c0*/  LDG.E.U16 R87, desc[UR60][R10.64] ;  /* 0x0000003c0a577981 */ /* 0x000962000c1e1500 */
[----:B0-----:R-:W-:-:S03]  /*06d0*/  IADD3 R6, P0, R63, R122, RZ ;  /* 0x0000007a3f067210 */ /* 0x001fc60007f1e0ff */
[----:B------:R0:W5:Y:S03]  /*06e0*/  LDG.E.U16 R85, desc[UR60][R20.64] ;  /* 0x0000003c14557981 */ /* 0x000166000c1e1500 */
[----:B------:R-:W1:Y:S01]  /*06f0*/  LDC R220, c[0x0][0x248] ;  /* 0x00009200ffdc7b82 */ /* 0x000e620000000800 */
[-C--:B------:R-:W-:Y:S01]  /*0700*/  LEA.HI.X.SX32 R7, R13, R123.reuse, 0x1, P0 ;  /* 0x0000007b0d077211 */ /* 0x080fe200000f0eff */
[C---:B------:R-:W-:Y:S01]  /*0710*/  IMAD R13, R0.reuse, 0x49, RZ ;  /* 0x00000049000d7824 */ /* 0x040fe200078e02ff */
[-C--:B----4-:R-:W-:Y:S01]  /*0720*/  IADD3 R10, P1, R3, R122.reuse, RZ ;  /* 0x0000007a030a7210 */ /* 0x090fe20007f3e0ff */
[C---:B------:R-:W-:Y:S02]  /*0730*/  IMAD R187, R0.reuse, 0xa2, RZ ;  /* 0x000000a200bb7824 */ /* 0x040fe400078e02ff */
[C---:B------:R-:W-:Y:S02]  /*0740*/  IMAD R189, R0.reuse, 0xb2, RZ ;  /* 0x000000b200bd7824 */ /* 0x040fe400078e02ff */
[C---:B------:R-:W-:Y:S01]  /*0750*/  IMAD R193, R0.reuse, 0xd2, RZ ;  /* 0x000000d200c17824 */ /* 0x040fe200078e02ff */
[----:B0-----:R-:W-:Y:S01]  /*0760*/  IADD3 R20, P0, R185, R122, RZ ;  /* 0x0000007ab9147210 */ /* 0x001fe20007f1e0ff */
[----:B------:R0:W4:Y:S01]  /*0770*/  LDG.E.U16 R84, desc[UR60][R6.64] ;  /* 0x0000003c06547981 */ /* 0x000122000c1e1500 */
[-C--:B------:R-:W-:Y:S01]  /*0780*/  LEA.HI.X.SX32 R11, R33, R123.reuse, 0x1, P1 ;  /* 0x0000007b210b7211 */ /* 0x080fe200008f0eff */
[----:B------:R-:W1:Y:S01]  /*0790*/  LDC R218, c[0x0][0x248] ;  /* 0x00009200ffda7b82 */ /* 0x000e620000000800 */
[----:B------:R-:W-:Y:S01]  /*07a0*/  LEA.HI.X.SX32 R21, R13, R123, 0x1, P0 ;  /* 0x0000007b0d157211 */ /* 0x000fe200000f0eff */
[----:B------:R-:W-:-:S02]  /*07b0*/  IMAD R13, R0, 0x51, RZ ;  /* 0x00000051000d7824 */ /* 0x000fc400078e02ff */
[C---:B------:R-:W-:Y:S01]  /*07c0*/  IMAD R195, R0.reuse, 0xe2, RZ ;  /* 0x000000e200c37824 */ /* 0x040fe200078e02ff */
[----:B------:R2:W4:Y:S01]  /*07d0*/  LDG.E.U16 R83, desc[UR60][R10.64] ;  /* 0x0000003c0a537981 */ /* 0x000522000c1e1500 */
[C---:B------:R-:W-:Y:S01]  /*07e0*/  IMAD R33, R0.reuse, 0x59, RZ ;  /* 0x0000005900217824 */ /* 0x040fe200078e02ff */
[----:B0-----:R-:W-:Y:S02]  /*07f0*/  IADD3 R6, P0, R187, R122, RZ ;  /* 0x0000007abb067210 */ /* 0x001fe40007f1e0ff */
[----:B------:R0:W4:Y:S01]  /*0800*/  LDG.E.U16 R81, desc[UR60][R20.64] ;  /* 0x0000003c14517981 */ /* 0x000122000c1e1500 */
[----:B------:R-:W5:Y:S01]  /*0810*/  LDC R74, c[0x0][0x248] ;  /* 0x00009200ff4a7b82 */ /* 0x000f620000000800 */
[-C--:B------:R-:W-:Y:S01]  /*0820*/  LEA.HI.X.SX32 R7, R13, R123.reuse, 0x1, P0 ;  /* 0x0000007b0d077211 */ /* 0x080fe200000f0eff */
[C---:B------:R-:W-:Y:S01]  /*0830*/  IMAD R57, R0.reuse, 0x42, RZ ;  /* 0x0000004200397824 */ /* 0x040fe200078e02ff */
[C---:B------:R-:W-:Y:S01]  /*0840*/  LEA R25, R0.reuse, R0, 0x5 ;  /* 0x0000000000197211 */ /* 0x040fe200078e28ff */
[C---:B------:R-:W-:Y:S01]  /*0850*/  IMAD R191, R0.reuse, 0xc2, RZ ;  /* 0x000000c200bf7824 */ /* 0x040fe200078e02ff */
[-C--:B--2---:R-:W-:Y:S01]  /*0860*/  IADD3 R10, P1, R189, R122.reuse, RZ ;  /* 0x0000007abd0a7210 */ /* 0x084fe20007f3e0ff */
[C---:B------:R-:W-:Y:S01]  /*0870*/  IMAD R13, R0.reuse, 0x69, RZ ;  /* 0x00000069000d7824 */ /* 0x040fe200078e02ff */
[----:B------:R2:W4:Y:S01]  /*0880*/  LDG.E.U16 R80, desc[UR60][R6.64] ;  /* 0x0000003c06507981 */ /* 0x000522000c1e1500 */
[-C--:B0-----:R-:W-:Y:S01]  /*0890*/  IADD3 R20, P0, R193, R122.reuse, RZ ;  /* 0x0000007ac1147210 */ /* 0x081fe20007f1e0ff */
[----:B------:R-:W0:Y:S01]  /*08a0*/  LDC R219, c[0x0][0x248] ;  /* 0x00009200ffdb7b82 */ /* 0x000e220000000800 */
[-C--:B------:R-:W-:Y:S01]  /*08b0*/  LEA.HI.X.SX32 R11, R33, R123.reuse, 0x1, P1 ;  /* 0x0000007b210b7211 */ /* 0x080fe200008f0eff */
[C---:B------:R-:W-:Y:S01]  /*08c0*/  IMAD R197, R0.reuse, 0xf2, RZ ;  /* 0x000000f200c57824 */ /* 0x040fe200078e02ff */
[-C--:B------:R-:W-:Y:S01]  /*08d0*/  LEA.HI.X.SX32 R21, R13, R123.reuse, 0x1, P0 ;  /* 0x0000007b0d157211 */ /* 0x080fe200000f0eff */
[C---:B------:R-:W-:Y:S01]  /*08e0*/  IMAD R13, R0.reuse, 0x71, RZ ;  /* 0x00000071000d7824 */ /* 0x040fe200078e02ff */
[----:B------:R-:W-:Y:S01]  /*08f0*/  IADD3 R32, P0, R195, R122, RZ ;  /* 0x0000007ac3207210 */ /* 0x000fe20007f1e0ff */
[----:B------:R2:W4:Y:S02]  /*0900*/  LDG.E.U16 R79, desc[UR60][R10.64] ;  /* 0x0000003c0a4f7981 */ /* 0x000524000c1e1500 */
[CC--:B--2---:R-:W-:Y:S01]  /*0910*/  LEA R7, R0.reuse, R0.reuse, 0x2 ;  /* 0x0000000000077211 */ /* 0x0c4fe200078e10ff */
[----:B------:R-:W2:Y:S01]  /*0920*/  LDC R90, c[0x0][0x248] ;  /* 0x00009200ff5a7b82 */ /* 0x000ea20000000800 */
[-C--:B------:R-:W-:Y:S01]  /*0930*/  LEA.HI.X.SX32 R33, R13, R123.reuse, 0x1, P0 ;  /* 0x0000007b0d217211 */ /* 0x080fe200000f0eff */
[----:B------:R-:W4:Y:S01]  /*0940*/  LDG.E.U16 R77, desc[UR60][R20.64] ;  /* 0x0000003c144d7981 */ /* 0x000f22000c1e1500 */
[CC--:B------:R-:W-:Y:S01]  /*0950*/  LEA R35, R0.reuse, R0.reuse, 0x6 ;  /* 0x0000000000237211 */ /* 0x0c0fe200078e30ff */
[C---:B------:R-:W-:Y:S01]  /*0960*/  IMAD R150, R0.reuse, 0x102, RZ ;  /* 0x0000010200967824 */ /* 0x040fe200078e02ff */
[C---:B------:R-:W-:Y:S01]  /*0970*/  LEA R37, R0.reuse, R0, 0x7 ;  /* 0x0000000000257211 */ /* 0x040fe200078e38ff */
[C---:B------:R-:W-:Y:S01]  /*0980*/  IMAD R41, R0.reuse, 0x24, RZ ;  /* 0x0000002400297824 */ /* 0x040fe200078e02ff */
[-C--:B------:R-:W-:Y:S01]  /*0990*/  IADD3 R14, P2, R57, R122.reuse, RZ ;  /* 0x0000007a390e7210 */ /* 0x080fe20007f5e0ff */
[C---:B------:R-:W-:Y:S01]  /*09a0*/  IMAD R11, R0.reuse, 0xa, RZ ;  /* 0x0000000a000b7824 */ /* 0x040fe200078e02ff */
[----:B------:R-:W4:Y:S01]  /*09b0*/  LDG.E.U16 R70, desc[UR60][R70.64] ;  /* 0x0000003c46467981 */ /* 0x000f22000c1e1500 */
[----:B------:R-:W2:Y:S03]  /*09c0*/  LDC R217, c[0x0][0x248] ;  /* 0x00009200ffd97b82 */ /* 0x000ea60000000800 */
[----:B------:R-:W-:Y:S01]  /*09d0*/  IADD3 R6, P0, R11, R122, RZ ;  /* 0x0000007a0b067210 */ /* 0x000fe20007f1e0ff */
[C---:B------:R-:W-:Y:S01]  /*09e0*/  IMAD R13, R0.reuse, 0xd, RZ ;  /* 0x0000000d000d7824 */ /* 0x040fe200078e02ff */
[----:B------:R-:W4:Y:S02]  /*09f0*/  LDG.E.U16 R76, desc[UR60][R32.64] ;  /* 0x0000003c204c7981 */ /* 0x000f24000c1e1500 */
[-C--:B------:R-:W-:Y:S01]  /*0a00*/  LEA.HI.X.SX32 R7, R7, R123.reuse, 0x1, P0 ;  /* 0x0000007b07077211 */ /* 0x080fe200000f0eff */
[C---:B------:R-:W-:Y:S01]  /*0a10*/  IMAD R55, R0.reuse, 0x34, RZ ;  /* 0x0000003400377824 */ /* 0x040fe200078e02ff */
[----:B------:R-:W4:Y:S01]  /*0a20*/  LDG.E.U16 R64, desc[UR60][R64.64] ;  /* 0x0000003c40407981 */ /* 0x000f22000c1e1500 */
[----:B------:R-:W2:Y:S03]  /*0a30*/  LDC R92, c[0x0][0x248] ;  /* 0x00009200ff5c7b82 */ /* 0x000ea60000000800 */
[----:B------:R-:W2:Y:S01]  /*0a40*/  LDG.E.U16 R2, desc[UR60][R6.64] ;  /* 0x0000003c06027981 */ /* 0x000ea2000c1e1500 */
[----:B------:R-:W-:Y:S01]  /*0a50*/  LEA.HI.X.SX32 R15, R25, R123, 0x1, P2 ;  /* 0x0000007b190f7211 */ /* 0x000fe200010f0eff */
[----:B------:R-:W-:-:S02]  /*0a60*/  IMAD R25, R0, 0x82, RZ ;  /* 0x0000008200197824 */ /* 0x000fc400078e02ff */
[----:B------:R-:W4:Y:S01]  /*0a70*/  LDG.E.U16 R9, desc[UR60][R8.64] ;  /* 0x0000003c08097981 */ /* 0x000f22000c1e1500 */
[----:B------:R-:W5:Y:S03]  /*0a80*/  LDC R96, c[0x0][0x248] ;  /* 0x00009200ff607b82 */ /* 0x000f660000000800 */
[----:B------:R1:W4:Y:S04]  /*0a90*/  LDG.E.U16 R86, desc[UR60][R14.64] ;  /* 0x0000003c0e567981 */ /* 0x000328000c1e1500 */
[----:B------:R-:W4:Y:S01]  /*0aa0*/  LDG.E.U16 R5, desc[UR60][R4.64] ;  /* 0x0000003c04057981 */ /* 0x000f22000c1e1500 */
[----:B------:R-:W5:Y:S01]  /*0ab0*/  LDC R216, c[0x0][0x248] ;  /* 0x00009200ffd87b82 */ /* 0x000f620000000800 */
[----:B-1----:R-:W-:-:S07]  /*0ac0*/  IADD3 R14, P2, R25, R122, RZ ;  /* 0x0000007a190e7210 */ /* 0x002fce0007f5e0ff */
[----:B------:R-:W1:Y:S01]  /*0ad0*/  LDC R225, c[0x0][0x248] ;  /* 0x00009200ffe17b82 */ /* 0x000e620000000800 */
[----:B------:R-:W-:Y:S01]  /*0ae0*/  LEA.HI.X.SX32 R15, R35, R123, 0x1, P2 ;  /* 0x0000007b230f7211 */ /* 0x000fe200010f0eff */
[----:B------:R-:W-:-:S04]  /*0af0*/  IMAD R35, R0, 0x61, RZ ;  /* 0x0000006100237824 */ /* 0x000fc800078e02ff */
[----:B------:R0:W4:Y:S02]  /*0b00*/  LDG.E.U16 R82, desc[UR60][R14.64] ;  /* 0x0000003c0e527981 */ /* 0x000124000c1e1500 */
[----:B------:R-:W1:Y:S01]  /*0b10*/  LDC R98, c[0x0][0x248] ;  /* 0x00009200ff627b82 */ /* 0x000e620000000800 */
[----:B0-----:R-:W-:-:S07]  /*0b20*/  IADD3 R14, P2, R191, R122, RZ ;  /* 0x0000007abf0e7210 */ /* 0x001fce0007f5e0ff */
[----:B------:R-:W0:Y:S01]  /*0b30*/  LDC R215, c[0x0][0x248] ;  /* 0x00009200ffd77b82 */ /* 0x000e220000000800 */
[----:B------:R-:W-:Y:S01]  /*0b40*/  LEA.HI.X.SX32 R15, R35, R123, 0x1, P2 ;  /* 0x0000007b230f7211 */ /* 0x000fe200010f0eff */
[C---:B------:R-:W-:Y:S02]  /*0b50*/  IMAD R35, R0.reuse, 0x79, RZ ;  /* 0x0000007900237824 */ /* 0x040fe400078e02ff */
[----:B------:R-:W-:Y:S02]  /*0b60*/  IMAD R21, R0, 0x14, RZ ;  /* 0x0000001400157824 */ /* 0x000fe400078e02ff */
[----:B------:R1:W4:Y:S01]  /*0b70*/  LDG.E.U16 R78, desc[UR60][R14.64] ;  /* 0x0000003c0e4e7981 */ /* 0x000322000c1e1500 */
[-C--:B------:R-:W-:Y:S01]  /*0b80*/  IADD3 R34, P2, R150, R122.reuse, RZ ;  /* 0x0000007a96227210 */ /* 0x080fe20007f5e0ff */
[----:B------:R-:W0:Y:S01]  /*0b90*/  LDC R100, c[0x0][0x248] ;  /* 0x00009200ff647b82 */ /* 0x000e220000000800 */
[-C--:B------:R-:W-:Y:S02]  /*0ba0*/  IADD3 R30, P0, R31, R122.reuse, RZ ;  /* 0x0000007a1f1e7210 */ /* 0x080fe40007f1e0ff */
[----:B-1----:R-:W-:-:S05]  /*0bb0*/  IADD3 R14, P1, R197, R122, RZ ;  /* 0x0000007ac50e7210 */ /* 0x002fca0007f3e0ff */
[----:B------:R-:W1:Y:S01]  /*0bc0*/  LDC R224, c[0x0][0x248] ;  /* 0x00009200ffe07b82 */ /* 0x000e620000000800 */
[-C--:B------:R-:W-:Y:S02]  /*0bd0*/  LEA.HI.X.SX32 R15, R35, R123.reuse, 0x1, P1 ;  /* 0x0000007b230f7211 */ /* 0x080fe400008f0eff */
[-C--:B------:R-:W-:Y:S02]  /*0be0*/  IADD3 R10, P1, R21, R122.reuse, RZ ;  /* 0x0000007a150a7210 */ /* 0x080fe40007f3e0ff */
[-C--:B------:R-:W-:Y:S01]  /*0bf0*/  LEA.HI.X.SX32 R35, R37, R123.reuse, 0x1, P2 ;  /* 0x0000007b25237211 */ /* 0x080fe200010f0eff */
[C---:B------:R-:W-:Y:S01]  /*0c00*/  IMAD R37, R0.reuse, 0x1a, RZ ;  /* 0x0000001a00257824 */ /* 0x040fe200078e02ff */
[-C--:B------:R-:W-:Y:S01]  /*0c10*/  LEA.HI.X.SX32 R31, R21, R123.reuse, 0x1, P0 ;  /* 0x0000007b151f7211 */ /* 0x080fe200000f0eff */
[----:B------:R0:W4:Y:S01]  /*0c20*/  LDG.E.U16 R75, desc[UR60][R14.64] ;  /* 0x0000003c0e4b7981 */ /* 0x000122000c1e1500 */
[-C--:B------:R-:W-:Y:S01]  /*0c30*/  LEA.HI.X.SX32 R11, R11, R123.reuse, 0x1, P1 ;  /* 0x0000007b0b0b7211 */ /* 0x080fe200008f0eff */
[----:B------:R-:W1:Y:S01]  /*0c40*/  LDC R102, c[0x0][0x248] ;  /* 0x00009200ff667b82 */ /* 0x000e620000000800 */
[-C--:B------:R-:W-:Y:S01]  /*0c50*/  IADD3 R20, P1, R41, R122.reuse, RZ ;  /* 0x0000007a29147210 */ /* 0x080fe20007f3e0ff */
[----:B------:R-:W3:Y:S01]  /*0c60*/  LDG.E.U16 R16, desc[UR60][R30.64] ;  /* 0x0000003c1e107981 */ /* 0x000ee2000c1e1500 */
[-C--:B------:R-:W-:Y:S01]  /*0c70*/  IADD3 R32, P2, R43, R122.reuse, RZ ;  /* 0x0000007a2b207210 */ /* 0x080fe20007f5e0ff */
[C---:B------:R-:W-:Y:S01]  /*0c80*/  IMAD R71, R0.reuse, 0x88, RZ ;  /* 0x0000008800477824 */ /* 0x040fe200078e02ff */
[-C--:B------:R-:W-:Y:S01]  /*0c90*/  LEA.HI.X.SX32 R21, R27, R123.reuse, 0x1, P1 ;  /* 0x0000007b1b157211 */ /* 0x080fe200008f0eff */
[----:B------:R0:W4:Y:S02]  /*0ca0*/  LDG.E.U16 R65, desc[UR60][R34.64] ;  /* 0x0000003c22417981 */ /* 0x000124000c1e1500 */
[-C--:B0-----:R-:W-:Y:S01]  /*0cb0*/  IADD3 R14, P0, R37, R122.reuse, RZ ;  /* 0x0000007a250e7210 */ /* 0x081fe20007f1e0ff */
[C---:B------:R-:W-:Y:S01]  /*0cc0*/  IMAD R27, R0.reuse, 0x44, RZ ;  /* 0x00000044001b7824 */ /* 0x040fe200078e02ff */
[-C--:B------:R-:W-:Y:S01]  /*0cd0*/  LEA.HI.X.SX32 R33, R41, R123.reuse, 0x1, P2 ;  /* 0x0000007b29217211 */ /* 0x080fe200010f0eff */
[----:B------:R0:W4:Y:S01]  /*0ce0*/  LDG.E.U16 R43, desc[UR60][R20.64] ;  /* 0x0000003c142b7981 */ /* 0x000122000c1e1500 */
[----:B------:R-:W-:Y:S01]  /*0cf0*/  LEA.HI.X.SX32 R15, R13, R123, 0x1, P0 ;  /* 0x0000007b0d0f7211 */ /* 0x000fe200000f0eff */
[C---:B------:R-:W-:Y:S01]  /*0d00*/  IMAD R7, R0.reuse, 0x15, RZ ;  /* 0x0000001500077824 */ /* 0x040fe200078e02ff */
[----:B------:R-:W1:Y:S01]  /*0d10*/  LDC R104, c[0x0][0x248] ;  /* 0x00009200ff687b82 */ /* 0x000e620000000800 */
[----:B------:R-:W5:Y:S01]  /*0d20*/  LDG.E.U16 R28, desc[UR60][R32.64] ;  /* 0x0000003c201c7981 */ /* 0x000f62000c1e1500 */
[----:B------:R-:W-:Y:S01]  /*0d30*/  IADD3 R34, P0, R73, R122, RZ ;  /* 0x0000007a49227210 */ /* 0x000fe20007f1e0ff */
[----:B------:R-:W-:-:S02]  /*0d40*/  IMAD R13, R0, 0x2a, RZ ;  /* 0x0000002a000d7824 */ /* 0x000fc400078e02ff */
[----:B------:R-:W4:Y:S01]  /*0d50*/  LDG.E.U16 R24, desc[UR60][R14.64] ;  /* 0x0000003c0e187981 */ /* 0x000f22000c1e1500 */
[-C--:B0-----:R-:W-:Y:S01]  /*0d60*/  IADD3 R20, P2, R71, R122.reuse, RZ ;  /* 0x0000007a47147210 */ /* 0x081fe20007f5e0ff */
[C---:B------:R-:W-:Y:S01]  /*0d70*/  IMAD R58, R0.reuse, 0xe8, RZ ;  /* 0x000000e8003a7824 */ /* 0x040fe200078e02ff */
[-C--:B------:R-:W-:Y:S01]  /*0d80*/  LEA.HI.X.SX32 R35, R55, R123.reuse, 0x1, P0 ;  /* 0x0000007b37237211 */ /* 0x080fe200000f0eff */
[----:B------:R0:W4:Y:S01]  /*0d90*/  LDG.E.U16 R44, desc[UR60][R10.64] ;  /* 0x0000003c0a2c7981 */ /* 0x000122000c1e1500 */
[-C--:B------:R-:W-:Y:S01]  /*0da0*/  LEA.HI.X.SX32 R21, R27, R123.reuse, 0x1, P2 ;  /* 0x0000007b1b157211 */ /* 0x080fe200010f0eff */
[C---:B------:R-:W-:Y:S01]  /*0db0*/  IMAD R230, R0.reuse, 0xa4, RZ ;  /* 0x000000a400e67824 */ /* 0x040fe200078e02ff */
[----:B------:R-:W-:Y:S01]  /*0dc0*/  IADD3 R6, P0, R13, R122, RZ ;  /* 0x0000007a0d067210 */ /* 0x000fe20007f1e0ff */
[----:B------:R0:W4:Y:S01]  /*0dd0*/  LDG.E.U16 R8, desc[UR60][R34.64] ;  /* 0x0000003c22087981 */ /* 0x000122000c1e1500 */
[----:B------:R-:W-:Y:S01]  /*0de0*/  IMAD R233, R0, 0xb4, RZ ;  /* 0x000000b400e97824 */ /* 0x000fe200078e02ff */
[----:B------:R-:W1:Y:S02]  /*0df0*/  LDC R73, c[0x0][0x248] ;  /* 0x00009200ff497b82 */ /* 0x000e640000000800 */
[----:B------:R-:W4:Y:S01]  /*0e00*/  LDG.E.U16 R4, desc[UR60][R20.64] ;  /* 0x0000003c14047981 */ /* 0x000f22000c1e1500 */
[----:B------:R-:W-:-:S05]  /*0e10*/  LEA.HI.X.SX32 R7, R7, R123, 0x1, P0 ;  /* 0x0000007b07077211 */ /* 0x000fca00000f0eff */
[----:B------:R-:W1:Y:S08]  /*0e20*/  LDC R106, c[0x0][0x248] ;  /* 0x00009200ff6a7b82 */ /* 0x000e700000000800 */
        /* <DEDUP_REMOVED lines=23> */
[----:B------:R-:W1:Y:S01]  /*0fa0*/  LDC R181, c[0x0][0x248] ;  /* 0x00009200ffb57b82 */ /* 0x000e620000000800 */
[----:B--2---:R2:W-:Y:S07]  /*0fb0*/  STL [R1+0x10c], R2 ;  /* 0x00010c0201007387 */ /* 0x0045ee0000100800 */
[----:B------:R-:W1:Y:S01]  /*0fc0*/  LDC R176, c[0x0][0x248] ;  /* 0x00009200ffb07b82 */ /* 0x000e620000000800 */
[----:B--2---:R-:W2:Y:S01]  /*0fd0*/  LDG.E.U16 R2, desc[UR60][R6.64] ;  /* 0x0000003c06027981 */ /* 0x004ea2000c1e1500 */
[----:B0-----:R-:W-:-:S04]  /*0fe0*/  IADD3 R10, P1, R55, R122, RZ ;  /* 0x0000007a370a7210 */ /* 0x001fc80007f3e0ff */
[-C--:B------:R-:W-:Y:S01]  /*0ff0*/  LEA.HI.X.SX32 R11, R37, R123.reuse, 0x1, P1 ;  /* 0x0000007b250b7211 */ /* 0x080fe200008f0eff */
[C---:B------:R-:W-:Y:S01]  /*1000*/  IMAD R37, R0.reuse, 0x54, RZ ;  /* 0x0000005400257824 */ /* 0x040fe200078e02ff */
[-C--:B------:R-:W-:Y:S01]  /*1010*/  IADD3 R30, P1, R27, R122.reuse, RZ ;  /* 0x0000007a1b1e7210 */ /* 0x080fe20007f3e0ff */
[----:B------:R-:W0:Y:S02]  /*1020*/  LDC R180, c[0x0][0x248] ;  /* 0x00009200ffb47b82 */ /* 0x000e240000000800 */
[----:B------:R1:W2:Y:S01]  /*1030*/  LDG.E.U16 R42, desc[UR60][R10.64] ;  /* 0x0000003c0a2a7981 */ /* 0x0002a2000c1e1500 */
[----:B------:R-:W-:Y:S01]  /*1040*/  LEA.HI.X.SX32 R31, R39, R123, 0x1, P1 ;  /* 0x0000007b271f7211 */ /* 0x000fe200008f0eff */
[C---:B------:R-:W-:Y:S02]  /*1050*/  IMAD R35, R0.reuse, 0x3a, RZ ;  /* 0x0000003a00237824 */ /* 0x040fe400078e02ff */
[C---:B------:R-:W-:Y:S02]  /*1060*/  IMAD R39, R0.reuse, 0x64, RZ ;  /* 0x0000006400277824 */ /* 0x040fe400078e02ff */
[----:B------:R-:W-:Y:S01]  /*1070*/  IMAD R27, R0, 0x1d, RZ ;  /* 0x0000001d001b7824 */ /* 0x000fe200078e02ff */
[----:B------:R1:W2:Y:S01]  /*1080*/  LDG.E.U16 R41, desc[UR60][R30.64] ;  /* 0x0000003c1e297981 */ /* 0x0002a2000c1e1500 */
[----:B------:R-:W0:Y:S01]  /*1090*/  LDC R177, c[0x0][0x248] ;  /* 0x00009200ffb17b82 */ /* 0x000e220000000800 */
[----:B-1----:R-:W-:-:S04]  /*10a0*/  IADD3 R10, P1, R37, R122, RZ ;  /* 0x0000007a250a7210 */ /* 0x002fc80007f3e0ff */
[----:B------:R-:W-:Y:S01]  /*10b0*/  LEA.HI.X.SX32 R11, R13, R123, 0x1, P1 ;  /* 0x0000007b0d0b7211 */ /* 0x000fe200008f0eff */
[C---:B------:R-:W-:Y:S01]  /*10c0*/  IMAD R13, R0.reuse, 0xa8, RZ ;  /* 0x000000a8000d7824 */ /* 0x040fe200078e02ff */
[-C--:B------:R-:W-:Y:S01]  /*10d0*/  IADD3 R14, P1, R39, R122.reuse, RZ ;  /* 0x0000007a270e7210 */ /* 0x080fe20007f3e0ff */
[----:B------:R-:W-:Y:S01]  /*10e0*/  IMAD R31, R0, 0x74, RZ ;  /* 0x00000074001f7824 */ /* 0x000fe200078e02ff */
[----:B------:R-:W1:Y:S01]  /*10f0*/  LDC R156, c[0x0][0x248] ;  /* 0x00009200ff9c7b82 */ /* 0x000e620000000800 */
[----:B------:R3:W2:Y:S01]  /*1100*/  LDG.E.U16 R40, desc[UR60][R10.64] ;  /* 0x0000003c0a287981 */ /* 0x0006a2000c1e1500 */
[----:B------:R-:W-:-:S04]  /*1110*/  IADD3 R32, P0, R13, R122, RZ ;  /* 0x0000007a0d207210 */ /* 0x000fc80007f1e0ff */
[-C--:B------:R-:W-:Y:S02]  /*1120*/  LEA.HI.X.SX32 R33, R37, R123.reuse, 0x1, P0 ;  /* 0x0000007b25217211 */ /* 0x080fe400000f0eff */
[-C--:B------:R-:W-:Y:S01]  /*1130*/  IADD3 R6, P0, R35, R122.reuse, RZ ;  /* 0x0000007a23067210 */ /* 0x080fe20007f1e0ff */
[----:B------:R-:W-:Y:S01]  /*1140*/  IMAD R55, R0, 0x108, RZ ;  /* 0x0000010800377824 */ /* 0x000fe200078e02ff */
[-C--:B------:R-:W-:Y:S01]  /*1150*/  LEA.HI.X.SX32 R15, R53, R123.reuse, 0x1, P1 ;  /* 0x0000007b350f7211 */ /* 0x080fe200008f0eff */
[----:B------:R4:W2:Y:S01]  /*1160*/  LDG.E.U16 R34, desc[UR60][R32.64] ;  /* 0x0000003c20227981 */ /* 0x0008a2000c1e1500 */
[----:B------:R-:W-:Y:S01]  /*1170*/  LEA.HI.X.SX32 R7, R27, R123, 0x1, P0 ;  /* 0x0000007b1b077211 */ /* 0x000fe200000f0eff */
[----:B------:R-:W1:Y:S01]  /*1180*/  LDC R151, c[0x0][0x248] ;  /* 0x00009200ff977b82 */ /* 0x000e620000000800 */
[-C--:B------:R-:W-:Y:S01]  /*1190*/  IADD3 R30, P0, R58, R122.reuse, RZ ;  /* 0x0000007a3a1e7210 */ /* 0x080fe20007f1e0ff */
[----:B------:R-:W-:Y:S01]  /*11a0*/  IMAD R53, R0, 0x4a, RZ ;  /* 0x0000004a00357824 */ /* 0x000fe200078e02ff */
[----:B---3--:R-:W-:-:S02]  /*11b0*/  IADD3 R10, P1, R31, R122, RZ ;  /* 0x0000007a1f0a7210 */ /* 0x008fc40007f3e0ff */
[----:B------:R-:W-:Y:S01]  /*11c0*/  LEA.HI.X.SX32 R31, R31, R123, 0x1, P0 ;  /* 0x0000007b1f1f7211 */ /* 0x000fe200000f0eff */
[C---:B------:R-:W-:Y:S02]  /*11d0*/  IMAD R37, R0.reuse, 0x84, RZ ;  /* 0x0000008400257824 */ /* 0x040fe400078e02ff */
[----:B------:R-:W3:Y:S08]  /*11e0*/  LDC R162, c[0x0][0x248] ;  /* 0x00009200ffa27b82 */ /* 0x000ef00000000800 */
[----:B------:R-:W3:Y:S01]  /*11f0*/  LDC R168, c[0x0][0x248] ;  /* 0x00009200ffa87b82 */ /* 0x000ee20000000800 */
[----:B------:R0:W-:Y:S07]  /*1200*/  STL [R1+0xf0], R16 ;  /* 0x0000f01001007387 */ /* 0x0001ee0000100800 */
[----:B------:R-:W3:Y:S01]  /*1210*/  LDC R171, c[0x0][0x248] ;  /* 0x00009200ffab7b82 */ /* 0x000ee20000000800 */
[----:B0-----:R-:W-:-:S07]  /*1220*/  IMAD R16, R0, 0xc8, RZ ;  /* 0x000000c800107824 */ /* 0x001fce00078e02ff */
[----:B------:R-:W0:Y:S01]  /*1230*/  LDC R164, c[0x0][0x248] ;  /* 0x00009200ffa47b82 */ /* 0x000e220000000800 */
[-C--:B------:R-:W-:Y:S01]  /*1240*/  IADD3 R20, P2, R16, R122.reuse, RZ ;  /* 0x0000007a10147210 */ /* 0x080fe20007f5e0ff */
[----:B-----5:R5:W-:Y:S03]  /*1250*/  STL [R1+0xd0], R28 ;  /* 0x0000d01c01007387 */ /* 0x020be60000100800 */
[-C--:B------:R-:W-:Y:S01]  /*1260*/  LEA.HI.X.SX32 R21, R39, R123.reuse, 0x1, P2 ;  /* 0x0000007b27157211 */ /* 0x080fe200010f0eff */
[----:B----4-:R4:W-:Y:S01]  /*1270*/  STL [R1+0xfc], R24 ;  /* 0x0000fc1801007387 */ /* 0x0109e20000100800 */
[-C--:B------:R-:W-:Y:S01]  /*1280*/  LEA.HI.X.SX32 R11, R35, R123.reuse, 0x1, P1 ;  /* 0x0000007b230b7211 */ /* 0x080fe200008f0eff */
[----:B------:R-:W-:Y:S01]  /*1290*/  IMAD R35, R0, 0x25, RZ ;  /* 0x0000002500237824 */ /* 0x000fe200078e02ff */
[----:B------:R-:W-:Y:S01]  /*12a0*/  IADD3 R32, P2, R55, R122, RZ ;  /* 0x0000007a37207210 */ /* 0x000fe20007f5e0ff */
[----:B------:R-:W3:Y:S01]  /*12b0*/  LDG.E.U16 R39, desc[UR60][R14.64] ;  /* 0x0000003c0e277981 */ /* 0x000ee2000c1e1500 */
[----:B------:R-:W0:Y:S03]  /*12c0*/  LDC R155, c[0x0][0x248] ;  /* 0x00009200ff9b7b82 */ /* 0x000e260000000800 */
[----:B-----5:R-:W5:Y:S04]  /*12d0*/  LDG.E.U16 R28, desc[UR60][R20.64] ;  /* 0x0000003c141c7981 */ /* 0x020f68000c1e1500 */
[----:B----4-:R4:W3:Y:S01]  /*12e0*/  LDG.E.U16 R24, desc[UR60][R6.64] ;  /* 0x0000003c06187981 */ /* 0x0108e2000c1e1500 */
[----:B------:R-:W0:Y:S03]  /*12f0*/  LDC R167, c[0x0][0x248] ;  /* 0x00009200ffa77b82 */ /* 0x000e260000000800 */
[----:B------:R1:W-:Y:S01]  /*1300*/  STL [R1+0xb0], R8 ;  /* 0x0000b00801007387 */ /* 0x0003e20000100800 */
[----:B------:R-:W-:-:S03]  /*1310*/  LEA.HI.X.SX32 R33, R37, R123, 0x1, P2 ;  /* 0x0000007b25217211 */ /* 0x000fc600010f0eff */
[----:B------:R1:W-:Y:S01]  /*1320*/  STL [R1+0x94], R4 ;  /* 0x0000940401007387 */ /* 0x0003e20000100800 */
[----:B------:R-:W0:Y:S01]  /*1330*/  LDC R213, c[0x0][0x248] ;  /* 0x00009200ffd57b82 */ /* 0x000e220000000800 */
[-C--:B----4-:R-:W-:Y:S01]  /*1340*/  IADD3 R6, P0, R53, R122.reuse, RZ ;  /* 0x0000007a35067210 */ /* 0x090fe20007f1e0ff */
[----:B------:R-:W-:Y:S01]  /*1350*/  IMAD R27, R0, 0x94, RZ ;  /* 0x00000094001b7824 */ /* 0x000fe200078e02ff */
[----:B------:R-:W4:Y:S02]  /*1360*/  LDG.E.U16 R38, desc[UR60][R10.64] ;  /* 0x0000003c0a267981 */ /* 0x000f24000c1e1500 */
[----:B------:R-:W-:Y:S02]  /*1370*/  LEA.HI.X.SX32 R7, R35, R123, 0x1, P0 ;  /* 0x0000007b23077211 */ /* 0x000fe400000f0eff */
[----:B-1----:R-:W4:Y:S01]  /*1380*/  LDG.E.U16 R8, desc[UR60][R32.64] ;  /* 0x0000003c20087981 */ /* 0x002f22000c1e1500 */
[----:B------:R-:W1:Y:S03]  /*1390*/  LDC R214, c[0x0][0x248] ;  /* 0x00009200ffd67b82 */ /* 0x000e660000000800 */
[----:B------:R0:W4:Y:S01]  /*13a0*/  LDG.E.U16 R4, desc[UR60][R30.64] ;  /* 0x0000003c1e047981 */ /* 0x000122000c1e1500 */
[----:B------:R-:W-:-:S04]  /*13b0*/  IADD3 R14, P1, R37, R122, RZ ;  /* 0x0000007a250e7210 */ /* 0x000fc80007f3e0ff */
[----:B------:R-:W-:Y:S01]  /*13c0*/  LEA.HI.X.SX32 R15, R57, R123, 0x1, P1 ;  /* 0x0000007b390f7211 */ /* 0x000fe200008f0eff */
[----:B------:R-:W1:Y:S01]  /*13d0*/  LDC R211, c[0x0][0x248] ;  /* 0x00009200ffd37b82 */ /* 0x000e620000000800 */
[----:B------:R-:W-:-:S03]  /*13e0*/  IADD3 R20, P1, R27, R122, RZ ;  /* 0x0000007a1b147210 */ /* 0x000fc60007f3e0ff */
[----:B------:R0:W4:Y:S01]  /*13f0*/  LDG.E.U16 R37, desc[UR60][R14.64] ;  /* 0x0000003c0e257981 */ /* 0x000122000c1e1500 */
[----:B------:R-:W-:Y:S01]  /*1400*/  LEA.HI.X.SX32 R21, R53, R123, 0x1, P1 ;  /* 0x0000007b35157211 */ /* 0x000fe200008f0eff */
[C---:B0-----:R-:W-:Y:S02]  /*1410*/  IMAD R31, R0.reuse, 0x5a, RZ ;  /* 0x0000005a001f7824 */ /* 0x041fe400078e02ff */
[C---:B------:R-:W-:Y:S01]  /*1420*/  IMAD R57, R0.reuse, 0x6a, RZ ;  /* 0x0000006a00397824 */ /* 0x040fe200078e02ff */
[----:B------:R-:W0:Y:S01]  /*1430*/  LDC R172, c[0x0][0x248] ;  /* 0x00009200ffac7b82 */ /* 0x000e220000000800 */
[----:B------:R-:W-:Y:S01]  /*1440*/  IMAD R11, R0, 0x2d, RZ ;  /* 0x0000002d000b7824 */ /* 0x000fe200078e02ff */
[----:B------:R-:W4:Y:S01]  /*1450*/  LDG.E.U16 R36, desc[UR60][R20.64] ;  /* 0x0000003c14247981 */ /* 0x000f22000c1e1500 */
[----:B------:R-:W-:-:S05]  /*1460*/  IADD3 R14, P1, R230, R122, RZ ;  /* 0x0000007ae60e7210 */ /* 0x000fca0007f3e0ff */
[----:B------:R-:W0:Y:S01]  /*1470*/  LDC R212, c[0x0][0x248] ;  /* 0x00009200ffd47b82 */ /* 0x000e220000000800 */
[----:B------:R-:W-:Y:S02]  /*1480*/  LEA.HI.X.SX32 R15, R61, R123, 0x1, P1 ;  /* 0x0000007b3d0f7211 */ /* 0x000fe400008f0eff */
[----:B------:R-:W-:-:S03]  /*1490*/  IADD3 R10, P0, R31, R122, RZ ;  /* 0x0000007a1f0a7210 */ /* 0x000fc60007f1e0ff */
[----:B------:R1:W4:Y:S01]  /*14a0*/  LDG.E.U16 R35, desc[UR60][R14.64] ;  /* 0x0000003c0e237981 */ /* 0x000322000c1e1500 */
[----:B------:R-:W-:Y:S01]  /*14b0*/  LEA.HI.X.SX32 R11, R11, R123, 0x1, P0 ;  /* 0x0000007b0b0b7211 */ /* 0x000fe200000f0eff */
[C---:B------:R-:W-:Y:S01]  /*14c0*/  IMAD R236, R0.reuse, 0xc4, RZ ;  /* 0x000000c400ec7824 */ /* 0x040fe200078e02ff */
[----:B------:R-:W0:Y:S03]  /*14d0*/  LDC R61, c[0x0][0x248] ;  /* 0x00009200ff3d7b82 */ /* 0x000e260000000800 */
[----:B------:R-:W4:Y:S01]  /*14e0*/  LDG.E.U16 R48, desc[UR60][R10.64] ;  /* 0x0000003c0a307981 */ /* 0x000f22000c1e1500 */
[----:B-1----:R-:W-:-:S04]  /*14f0*/  IMAD R15, R0, 0x35, RZ ;  /* 0x00000035000f7824 */ /* 0x002fc800078e02ff */
        /* <DEDUP_REMOVED lines=21> */
[----:B--2---:R2:W4:Y:S07]  /*1650*/  LDG.E.U16 R2, desc[UR60][R6.64] ;  /* 0x0000003c06027981 */ /* 0x00452e000c1e1500 */
[----:B------:R-:W1:Y:S01]  /*1660*/  LDC R246, c[0x0][0x248] ;  /* 0x00009200fff67b82 */ /* 0x000e620000000800 */
[----:B--2---:R-:W-:-:S07]  /*1670*/  IADD3 R6, P2, R233, R122, RZ ;  /* 0x0000007ae9067210 */ /* 0x004fce0007f5e0ff */
[----:B------:R-:W2:Y:S01]  /*1680*/  LDC R248, c[0x0][0x248] ;  /* 0x00009200fff87b82 */ /* 0x000ea20000000800 */
[----:B------:R-:W-:Y:S02]  /*1690*/  LEA.HI.X.SX32 R7, R31, R123, 0x1, P2 ;  /* 0x0000007b1f077211 */ /* 0x000fe400010f0eff */
[----:B------:R-:W-:-:S05]  /*16a0*/  IADD3 R20, P2, R57, R122, RZ ;  /* 0x0000007a39147210 */ /* 0x000fca0007f5e0ff */
[----:B------:R-:W2:Y:S01]  /*16b0*/  LDC R245, c[0x0][0x248] ;  /* 0x00009200fff57b82 */ /* 0x000ea20000000800 */
[----:B------:R-:W-:-:S05]  /*16c0*/  LEA.HI.X.SX32 R21, R15, R123, 0x1, P2 ;  /* 0x0000007b0f157211 */ /* 0x000fca00010f0eff */
[----:B------:R-:W2:Y:S01]  /*16d0*/  LDG.E.U16 R32, desc[UR60][R20.64] ;  /* 0x0000003c14207981 */ /* 0x000ea2000c1e1500 */
[----:B------:R-:W-:Y:S01]  /*16e0*/  IADD3 R30, P1, R236, R122, RZ ;  /* 0x0000007aec1e7210 */ /* 0x000fe20007f3e0ff */
[----:B------:R-:W1:Y:S02]  /*16f0*/  LDC R243, c[0x0][0x248] ;  /* 0x00009200fff37b82 */ /* 0x000e640000000800 */
[----:B------:R0:W-:Y:S01]  /*1700*/  STL [R1+0x7c], R34 ;  /* 0x00007c2201007387 */ /* 0x0001e20000100800 */
[----:B------:R-:W-:-:S05]  /*1710*/  LEA.HI.X.SX32 R31, R63, R123, 0x1, P1 ;  /* 0x0000007b3f1f7211 */ /* 0x000fca00008f0eff */
[----:B------:R-:W1:Y:S01]  /*1720*/  LDC R63, c[0x0][0x248] ;  /* 0x00009200ff3f7b82 */ /* 0x000e620000000800 */
[C---:B------:R-:W-:Y:S01]  /*1730*/  SHF.L.U32 R53, R0.reuse, 0x3, RZ ;  /* 0x0000000300357819 */ /* 0x040fe200000006ff */
[----:B------:R-:W2:Y:S01]  /*1740*/  LDG.E.U16 R33, desc[UR60][R30.64] ;  /* 0x0000003c1e217981 */ /* 0x000ea2000c1e1500 */
[C---:B------:R-:W-:Y:S02]  /*1750*/  SHF.L.U32 R11, R0.reuse, 0x4, RZ ;  /* 0x00000004000b7819 */ /* 0x040fe400000006ff */
[----:B------:R-:W-:Y:S01]  /*1760*/  LEA R10, P1, R91, R122, 0x5 ;  /* 0x0000007a5b0a7211 */ /* 0x000fe200078228ff */
[----:B0-----:R0:W2:Y:S02]  /*1770*/  LDG.E.U16 R34, desc[UR60][R6.64] ;  /* 0x0000003c06227981 */ /* 0x0010a4000c1e1500 */
[----:B------:R-:W2:Y:S01]  /*1780*/  LDC R249, c[0x0][0x248] ;  /* 0x00009200fff97b82 */ /* 0x000ea20000000800 */
[----:B------:R-:W-:Y:S02]  /*1790*/  LEA.HI.X.SX32 R11, R11, R123, 0x1, P1 ;  /* 0x0000007b0b0b7211 */ /* 0x000fe400008f0eff */
[----:B------:R-:W-:-:S02]  /*17a0*/  SHF.L.U32 R15, R0, 0x5, RZ ;  /* 0x00000005000f7819 */ /* 0x000fc400000006ff */
[-C--:B------:R-:W-:Y:S01]  /*17b0*/  LEA R14, P2, R61, R122.reuse, 0x6 ;  /* 0x0000007a3d0e7211 */ /* 0x080fe200078430ff */
[----:B------:R3:W2:Y:S01]  /*17c0*/  LDG.E.U16 R97, desc[UR60][R10.64] ;  /* 0x0000003c0a617981 */ /* 0x0006a2000c1e1500 */
[----:B0-----:R-:W-:Y:S01]  /*17d0*/  LEA R6, P0, R73, R122, 0x4 ;  /* 0x0000007a49067211 */ /* 0x001fe200078020ff */
[----:B------:R-:W0:Y:S03]  /*17e0*/  LDC R250, c[0x0][0x248] ;  /* 0x00009200fffa7b82 */ /* 0x000e260000000800 */
[----:B------:R-:W-:Y:S01]  /*17f0*/  LEA.HI.X.SX32 R7, R53, R123, 0x1, P0 ;  /* 0x0000007b35077211 */ /* 0x000fe200000f0eff */
[----:B-----5:R5:W-:Y:S04]  /*1800*/  STL [R1+0x64], R28 ;  /* 0x0000641c01007387 */ /* 0x020be80000100800 */
[----:B---3--:R3:W-:Y:S01]  /*1810*/  STL [R1+0xdc], R24 ;  /* 0x0000dc1801007387 */ /* 0x0087e20000100800 */
[----:B------:R-:W-:-:S03]  /*1820*/  SHF.L.U32 R31, R0, 0x6, RZ ;  /* 0x00000006001f7819 */ /* 0x000fc600000006ff */
[----:B------:R1:W2:Y:S01]  /*1830*/  LDG.E.U16 R105, desc[UR60][R6.64] ;  /* 0x0000003c06697981 */ /* 0x0002a2000c1e1500 */
[----:B-----5:R-:W5:Y:S01]  /*1840*/  LDC R28, c[0x0][0x248] ;  /* 0x00009200ff1c7b82 */ /* 0x020f620000000800 */
[----:B------:R-:W-:Y:S02]  /*1850*/  LEA R10, P1, R93, R122, 0x8 ;  /* 0x0000007a5d0a7211 */ /* 0x000fe400078240ff */
[----:B------:R-:W-:Y:S02]  /*1860*/  LEA.HI.X.SX32 R15, R15, R123, 0x1, P2 ;  /* 0x0000007b0f0f7211 */ /* 0x000fe400010f0eff */
[----:B------:R-:W-:-:S03]  /*1870*/  SHF.L.U32 R21, R0, 0x7, RZ ;  /* 0x0000000700157819 */ /* 0x000fc600000006ff */
[----:B---3--:R-:W3:Y:S01]  /*1880*/  LDC R24, c[0x0][0x248] ;  /* 0x00009200ff187b82 */ /* 0x008ee20000000800 */
[----:B----4-:R4:W-:Y:S01]  /*1890*/  STL [R1+0x4c], R4 ;  /* 0x00004c0401007387 */ /* 0x0109e20000100800 */
[----:B-1----:R-:W-:-:S06]  /*18a0*/  LEA R6, P0, R63, R122, 0x7 ;  /* 0x0000007a3f067211 */ /* 0x002fcc00078038ff */
[----:B------:R-:W1:Y:S01]  /*18b0*/  LDC R93, c[0x0][0x248] ;  /* 0x00009200ff5d7b82 */ /* 0x000e620000000800 */
[----:B------:R0:W-:Y:S01]  /*18c0*/  STL [R1+0x3c], R8 ;  /* 0x00003c0801007387 */ /* 0x0001e20000100800 */
[----:B------:R-:W-:Y:S02]  /*18d0*/  SHF.L.U32 R53, R0, 0x8, RZ ;  /* 0x0000000800357819 */ /* 0x000fe400000006ff */
[----:B------:R-:W-:Y:S01]  /*18e0*/  LEA R20, P2, R95, R122, 0x9 ;  /* 0x0000007a5f147211 */ /* 0x000fe200078448ff */
[----:B------:R5:W2:Y:S03]  /*18f0*/  LDG.E.U16 R103, desc[UR60][R14.64] ;  /* 0x0000003c0e677981 */ /* 0x000aa6000c1e1500 */
[----:B----4-:R-:W4:Y:S08]  /*1900*/  LDC R4, c[0x0][0x248] ;  /* 0x00009200ff047b82 */ /* 0x010f300000000800 */
[----:B0-----:R-:W5:Y:S01]  /*1910*/  LDC R8, c[0x0][0x248] ;  /* 0x00009200ff087b82 */ /* 0x001f620000000800 */
[----:B------:R-:W-:-:S05]  /*1920*/  LEA.HI.X.SX32 R7, R31, R123, 0x1, P0 ;  /* 0x0000007b1f077211 */ /* 0x000fca00000f0eff */
[----:B------:R0:W2:Y:S01]  /*1930*/  LDG.E.U16 R95, desc[UR60][R6.64] ;  /* 0x0000003c065f7981 */ /* 0x0000a2000c1e1500 */
[----:B----4-:R-:W-:Y:S02]  /*1940*/  IMAD R11, R4, 0x210, RZ ;  /* 0x00000210040b7824 */ /* 0x010fe400078e02ff */
[----:B------:R-:W4:Y:S03]  /*1950*/  LDC R4, c[0x0][0x248] ;  /* 0x00009200ff047b82 */ /* 0x000f260000000800 */
[-C--:B------:R-:W-:Y:S02]  /*1960*/  IADD3 R30, P0, R11, R122.reuse, RZ ;  /* 0x0000007a0b1e7210 */ /* 0x080fe40007f1e0ff */
[-C--:B------:R-:W-:Y:S02]  /*1970*/  LEA.HI.X.SX32 R11, R21, R123.reuse, 0x1, P1 ;  /* 0x0000007b150b7211 */ /* 0x080fe400008f0eff */
[-C--:B------:R-:W-:Y:S01]  /*1980*/  LEA.HI.X.SX32 R21, R53, R123.reuse, 0x1, P2 ;  /* 0x0000007b35157211 */ /* 0x080fe200010f0eff */
[----:B-----5:R-:W-:Y:S01]  /*1990*/  IMAD R15, R8, 0x220, RZ ;  /* 0x00000220080f7824 */ /* 0x020fe200078e02ff */
[----:B------:R-:W-:Y:S01]  /*19a0*/  LEA.HI.X.SX32 R31, R55, R123, 0x1, P0 ;  /* 0x0000007b371f7211 */ /* 0x000fe200000f0eff */
[----:B0-----:R-:W-:Y:S01]  /*19b0*/  IMAD R7, R28, 0x240, RZ ;  /* 0x000002401c077824 */ /* 0x001fe200078e02ff */
[----:B------:R-:W5:Y:S01]  /*19c0*/  LDG.E.U16 R99, desc[UR60][R10.64] ;  /* 0x0000003c0a637981 */ /* 0x000f62000c1e1500 */
[----:B---3--:R-:W-:Y:S01]  /*19d0*/  IMAD R55, R24, 0x230, RZ ;  /* 0x0000023018377824 */ /* 0x008fe200078e02ff */
[----:B------:R-:W-:Y:S01]  /*19e0*/  IADD3 R52, P1, R15, R122, RZ ;  /* 0x0000007a0f347210 */ /* 0x000fe20007f3e0ff */
[----:B-1----:R-:W-:Y:S01]  /*19f0*/  IMAD R93, R93, 0x120, RZ ;  /* 0x000001205d5d7824 */ /* 0x002fe200078e02ff */
[----:B------:R-:W3:Y:S01]  /*1a00*/  LDG.E.U16 R63, desc[UR60][R30.64] ;  /* 0x0000003c1e3f7981 */ /* 0x000ee2000c1e1500 */
[----:B------:R-:W-:-:S02]  /*1a10*/  IMAD R107, R107, 0x118, RZ ;  /* 0x000001186b6b7824 */ /* 0x000fc400078e02ff */
[C---:B------:R-:W-:Y:S01]  /*1a20*/  IMAD R237, R0.reuse, 0xd4, RZ ;  /* 0x000000d400ed7824 */ /* 0x040fe200078e02ff */
[----:B------:R0:W5:Y:S01]  /*1a30*/  LDG.E.U16 R91, desc[UR60][R20.64] ;  /* 0x0000003c145b7981 */ /* 0x000162000c1e1500 */
[C---:B------:R-:W-:Y:S02]  /*1a40*/  IMAD R238, R0.reuse, 0xe4, RZ ;  /* 0x000000e400ee7824 */ /* 0x040fe400078e02ff */
[C---:B------:R-:W-:Y:S01]  /*1a50*/  IMAD R111, R0.reuse, 0x7a, RZ ;  /* 0x0000007a006f7824 */ /* 0x040fe200078e02ff */
[----:B0-----:R-:W-:Y:S01]  /*1a60*/  IADD3 R20, P2, R55, R122, RZ ;  /* 0x0000007a37147210 */ /* 0x001fe20007f5e0ff */
[----:B------:R-:W-:-:S03]  /*1a70*/  IMAD R239, R0, 0xf4, RZ ;  /* 0x000000f400ef7824 */ /* 0x000fc600078e02ff */
[----:B------:R-:W-:Y:S01]  /*1a80*/  LEA.HI.X.SX32 R21, R107, R123, 0x1, P2 ;  /* 0x0000007b6b157211 */ /* 0x000fe200010f0eff */
[----:B------:R-:W-:-:S04]  /*1a90*/  IMAD R109, R0, 0x3d, RZ ;  /* 0x0000003d006d7824 */ /* 0x000fc800078e02ff */
[----:B------:R0:W3:Y:S01]  /*1aa0*/  LDG.E.U16 R61, desc[UR60][R20.64] ;  /* 0x0000003c143d7981 */ /* 0x0000e2000c1e1500 */
[C---:B------:R-:W-:Y:S02]  /*1ab0*/  IMAD R183, R0.reuse, 0x10a, RZ ;  /* 0x0000010a00b77824 */ /* 0x040fe400078e02ff */
[C---:B------:R-:W-:Y:S02]  /*1ac0*/  IMAD R186, R0.reuse, 0x8a, RZ ;  /* 0x0000008a00ba7824 */ /* 0x040fe400078e02ff */
[C---:B------:R-:W-:Y:S02]  /*1ad0*/  IMAD R184, R0.reuse, 0x9a, RZ ;  /* 0x0000009a00b87824 */ /* 0x040fe400078e02ff */
[C---:B------:R-:W-:Y:S02]  /*1ae0*/  IMAD R188, R0.reuse, 0xaa, RZ ;  /* 0x000000aa00bc7824 */ /* 0x040fe400078e02ff */
[C---:B------:R-:W-:Y:S02]  /*1af0*/  IMAD R190, R0.reuse, 0xba, RZ ;  /* 0x000000ba00be7824 */ /* 0x040fe400078e02ff */
[----:B------:R-:W-:-:S02]  /*1b00*/  IMAD R192, R0, 0xca, RZ ;  /* 0x000000ca00c07824 */ /* 0x000fc400078e02ff */
[C---:B------:R-:W-:Y:S02]  /*1b10*/  IMAD R194, R0.reuse, 0xda, RZ ;  /* 0x000000da00c27824 */ /* 0x040fe400078e02ff */
[----:B------:R-:W-:Y:S01]  /*1b20*/  IMAD R196, R0, 0xea, RZ ;  /* 0x000000ea00c47824 */ /* 0x000fe200078e02ff */
[----:B------:R1:W-:Y:S02]  /*1b30*/  STL [R1+0xcc], R2 ;  /* 0x0000cc0201007387 */ /* 0x0003e40000100800 */
[----:B-1----:R-:W1:Y:S02]  /*1b40*/  LDC R2, c[0x0][0x248] ;  /* 0x00009200ff027b82 */ /* 0x002e640000000800 */
[----:B-1----:R-:W-:-:S06]  /*1b50*/  IMAD R53, R2, 0x110, RZ ;  /* 0x0000011002357824 */ /* 0x002fcc00078e02ff */
[----:B------:R-:W1:Y:S01]  /*1b60*/  LDC R2, c[0x0][0x248] ;  /* 0x00009200ff027b82 */ /* 0x000e620000000800 */
[----:B------:R-:W-:-:S04]  /*1b70*/  IADD3 R14, P0, R53, R122, RZ ;  /* 0x0000007a350e7210 */ /* 0x000fc80007f1e0ff */
[-C--:B------:R-:W-:Y:S02]  /*1b80*/  LEA.HI.X.SX32 R15, R71, R123.reuse, 0x1, P0 ;  /* 0x0000007b470f7211 */ /* 0x080fe400000f0eff */
[-C--:B------:R-:W-:Y:S02]  /*1b90*/  IADD3 R30, P0, R7, R122.reuse, RZ ;  /* 0x0000007a071e7210 */ /* 0x080fe40007f1e0ff */
[-C--:B------:R-:W-:Y:S01]  /*1ba0*/  LEA.HI.X.SX32 R53, R53, R123.reuse, 0x1, P1 ;  /* 0x0000007b35357211 */ /* 0x080fe200008f0eff */
[----:B------:R0:W5:Y:S01]  /*1bb0*/  LDG.E.U16 R71, desc[UR60][R14.64] ;  /* 0x0000003c0e477981 */ /* 0x000162000c1e1500 */
[----:B------:R-:W-:Y:S02]  /*1bc0*/  LEA.HI.X.SX32 R31, R93, R123, 0x1, P0 ;  /* 0x0000007b5d1f7211 */ /* 0x000fe400000f0eff */
[-C--:B------:R-:W-:Y:S01]  /*1bd0*/  IADD3 R6, P0, R237, R122.reuse, RZ ;  /* 0x0000007aed067210 */ /* 0x080fe20007f1e0ff */
[----:B------:R-:W-:Y:S01]  /*1be0*/  STL [R1+0xbc], R48 ;  /* 0x0000bc3001007387 */ /* 0x000fe20000100800 */
[----:B------:R-:W-:-:S02]  /*1bf0*/  IADD3 R10, P1, R238, R122, RZ ;  /* 0x0000007aee0a7210 */ /* 0x000fc40007f3e0ff */
[-C--:B------:R-:W-:Y:S01]  /*1c00*/  LEA.HI.X.SX32 R7, R57, R123.reuse, 0x1, P0 ;  /* 0x0000007b39077211 */ /* 0x080fe200000f0eff */
[----:B----4-:R-:W-:Y:S02]  /*1c10*/  IMAD R57, R4, 0x128, RZ ;  /* 0x0000012804397824 */ /* 0x010fe400078e02ff */
[----:B-1----:R-:W-:Y:S01]  /*1c20*/  IMAD R11, R2, 0x250, RZ ;  /* 0x00000250020b7824 */ /* 0x002fe200078e02ff */
[-C--:B------:R-:W-:Y:S01]  /*1c30*/  IADD3 R2, P0, R111, R122.reuse, RZ ;  /* 0x0000007a6f027210 */ /* 0x080fe20007f1e0ff */
[----:B------:R-:W4:Y:S03]  /*1c40*/  LDG.E.U16 R55, desc[UR60][R30.64] ;  /* 0x0000003c1e377981 */ /* 0x000f26000c1e1500 */
[----:B0-----:R-:W-:Y:S01]  /*1c50*/  IADD3 R20, P2, R11, R122, RZ ;  /* 0x0000007a0b147210 */ /* 0x001fe20007f5e0ff */
[----:B------:R-:W5:Y:S01]  /*1c60*/  LDG.E.U16 R73, desc[UR60][R52.64] ;  /* 0x0000003c34497981 */ /* 0x000f62000c1e1500 */
[----:B------:R-:W-:-:S02]  /*1c70*/  LEA.HI.X.SX32 R11, R3, R123, 0x1, P1 ;  /* 0x0000007b030b7211 */ /* 0x000fc400008f0eff */
[-C--:B------:R-:W-:Y:S02]  /*1c80*/  IADD3 R14, P1, R239, R122.reuse, RZ ;  /* 0x0000007aef0e7210 */ /* 0x080fe40007f3e0ff */
[-C--:B------:R-:W-:Y:S01]  /*1c90*/  LEA.HI.X.SX32 R3, R109, R123.reuse, 0x1, P0 ;  /* 0x0000007b6d037211 */ /* 0x080fe200000f0eff */
[----:B--2---:R0:W-:Y:S01]  /*1ca0*/  STL [R1+0xac], R32 ;  /* 0x0000ac2001007387 */ /* 0x0041e20000100800 */
[-C--:B------:R-:W-:Y:S02]  /*1cb0*/  LEA.HI.X.SX32 R21, R57, R123.reuse, 0x1, P2 ;  /* 0x0000007b39157211 */ /* 0x080fe400010f0eff */
[----:B------:R-:W-:Y:S01]  /*1cc0*/  LEA.HI.X.SX32 R15, R111, R123, 0x1, P1 ;  /* 0x0000007b6f0f7211 */ /* 0x000fe200008f0eff */
[----:B------:R1:W2:Y:S01]  /*1cd0*/  LDG.E.U16 R31, desc[UR60][R10.64] ;  /* 0x0000003c0a1f7981 */ /* 0x0002a2000c1e1500 */
[C---:B------:R-:W-:Y:S02]  /*1ce0*/  IMAD R111, R0.reuse, 0x85, RZ ;  /* 0x00000085006f7824 */ /* 0x040fe400078e02ff */
[----:B------:R-:W-:Y:S01]  /*1cf0*/  IMAD R109, R0, 0x4d, RZ ;  /* 0x0000004d006d7824 */ /* 0x000fe200078e02ff */
[----:B------:R-:W3:Y:S04]  /*1d00*/  LDG.E.U16 R4, desc[UR60][R2.64] ;  /* 0x0000003c02047981 */ /* 0x000ee8000c1e1500 */
[----:B0-----:R0:W2:Y:S01]  /*1d10*/  LDG.E.U16 R32, desc[UR60][R6.64] ;  /* 0x0000003c06207981 */ /* 0x0010a2000c1e1500 */
[----:B-1----:R-:W-:-:S03]  /*1d20*/  IADD3 R10, P2, R183, R122, RZ ;  /* 0x0000007ab70a7210 */ /* 0x002fc60007f5e0ff */
[----:B------:R1:W4:Y:S01]  /*1d30*/  LDG.E.U16 R53, desc[UR60][R20.64] ;  /* 0x0000003c14357981 */ /* 0x000322000c1e1500 */
[----:B------:R-:W-:-:S03]  /*1d40*/  LEA.HI.X.SX32 R11, R111, R123, 0x1, P2 ;  /* 0x0000007b6f0b7211 */ /* 0x000fc600010f0eff */
[----:B------:R1:W2:Y:S01]  /*1d50*/  LDG.E.U16 R30, desc[UR60][R14.64] ;  /* 0x0000003c0e1e7981 */ /* 0x0002a2000c1e1500 */
[----:B0-----:R-:W-:Y:S01]  /*1d60*/  IMAD R7, R0, 0x45, RZ ;  /* 0x0000004500077824 */ /* 0x001fe200078e02ff */
[-C--:B------:R-:W-:Y:S02]  /*1d70*/  IADD3 R6, P0, R186, R122.reuse, RZ ;  /* 0x0000007aba067210 */ /* 0x080fe40007f1e0ff */
[----:B------:R0:W5:Y:S01]  /*1d80*/  LDG.E.U16 R56, desc[UR60][R10.64] ;  /* 0x0000003c0a387981 */ /* 0x000162000c1e1500 */
[-C--:B-1----:R-:W-:Y:S02]  /*1d90*/  IADD3 R20, P1, R184, R122.reuse, RZ ;  /* 0x0000007ab8147210 */ /* 0x082fe40007f3e0ff */
[-C--:B------:R-:W-:Y:S02]  /*1da0*/  LEA.HI.X.SX32 R7, R7, R123.reuse, 0x1, P0 ;  /* 0x0000007b07077211 */ /* 0x080fe400000f0eff */
[-C--:B------:R-:W-:Y:S01]  /*1db0*/  LEA.HI.X.SX32 R21, R109, R123.reuse, 0x1, P1 ;  /* 0x0000007b6d157211 */ /* 0x080fe200008f0eff */
[----:B------:R-:W-:Y:S01]  /*1dc0*/  IMAD R3, R0, 0x55, RZ ;  /* 0x0000005500037824 */ /* 0x000fe200078e02ff */
[----:B------:R-:W-:Y:S01]  /*1dd0*/  IADD3 R2, P2, R188, R122, RZ ;  /* 0x0000007abc027210 */ /* 0x000fe20007f5e0ff */
[----:B------:R1:W4:Y:S04]  /*1de0*/  LDG.E.U16 R54, desc[UR60][R6.64] ;  /* 0x0000003c06367981 */ /* 0x000328000c1e1500 */
[----:B------:R1:W2:Y:S01]  /*1df0*/  LDG.E.U16 R52, desc[UR60][R20.64] ;  /* 0x0000003c14347981 */ /* 0x0002a2000c1e1500 */
[----:B------:R-:W-:-:S05]  /*1e00*/  LEA.HI.X.SX32 R3, R3, R123, 0x1, P2 ;  /* 0x0000007b03037211 */ /* 0x000fca00010f0eff */
[----:B------:R1:W2:Y:S01]  /*1e10*/  LDG.E.U16 R8, desc[UR60][R2.64] ;  /* 0x0000003c02087981 */ /* 0x0002a2000c1e1500 */
[----:B------:R-:W-:Y:S01]  /*1e20*/  IMAD R15, R0, 0x5d, RZ ;  /* 0x0000005d000f7824 */ /* 0x000fe200078e02ff */
[-C--:B------:R-:W-:Y:S01]  /*1e30*/  IADD3 R14, P0, R190, R122.reuse, RZ ;  /* 0x0000007abe0e7210 */ /* 0x080fe20007f1e0ff */
[----:B------:R-:W-:Y:S01]  /*1e40*/  IMAD R109, R0, 0x65, RZ ;  /* 0x00000065006d7824 */ /* 0x000fe200078e02ff */
[-C--:B0-----:R-:W-:Y:S02]  /*1e50*/  IADD3 R10, P1, R192, R122.reuse, RZ ;  /* 0x0000007ac00a7210 */ /* 0x081fe40007f3e0ff */
[-C--:B------:R-:W-:Y:S02]  /*1e60*/  LEA.HI.X.SX32 R15, R15, R123.reuse, 0x1, P0 ;  /* 0x0000007b0f0f7211 */ /* 0x080fe400000f0eff */
[----:B------:R-:W-:Y:S01]  /*1e70*/  LEA.HI.X.SX32 R11, R109, R123, 0x1, P1 ;  /* 0x0000007b6d0b7211 */ /* 0x000fe200008f0eff */
[----:B-1----:R-:W-:Y:S01]  /*1e80*/  IMAD R7, R0, 0x6d, RZ ;  /* 0x0000006d00077824 */ /* 0x002fe200078e02ff */
[-C--:B------:R-:W-:Y:S01]  /*1e90*/  IADD3 R20, P0, R194, R122.reuse, RZ ;  /* 0x0000007ac2147210 */ /* 0x080fe20007f1e0ff */
[----:B------:R-:W2:Y:S01]  /*1ea0*/  LDG.E.U16 R50, desc[UR60][R14.64] ;  /* 0x0000003c0e327981 */ /* 0x000ea2000c1e1500 */
[----:B------:R-:W-:Y:S01]  /*1eb0*/  IMAD R3, R0, 0x75, RZ ;  /* 0x0000007500037824 */ /* 0x000fe200078e02ff */
[----:B------:R-:W-:-:S02]  /*1ec0*/  IADD3 R6, P1, R196, R122, RZ ;  /* 0x0000007ac4067210 */ /* 0x000fc40007f3e0ff */
[----:B------:R0:W2:Y:S01]  /*1ed0*/  LDG.E.U16 R48, desc[UR60][R10.64] ;  /* 0x0000003c0a307981 */ /* 0x0000a2000c1e1500 */
[-C--:B------:R-:W-:Y:S02]  /*1ee0*/  LEA.HI.X.SX32 R21, R7, R123.reuse, 0x1, P0 ;  /* 0x0000007b07157211 */ /* 0x080fe400000f0eff */
[----:B------:R-:W-:-:S03]  /*1ef0*/  LEA.HI.X.SX32 R7, R3, R123, 0x1, P1 ;  /* 0x0000007b03077211 */ /* 0x000fc600008f0eff */
[----:B------:R-:W2:Y:S04]  /*1f00*/  LDG.E.U16 R28, desc[UR60][R20.64] ;  /* 0x0000003c141c7981 */ /* 0x000ea8000c1e1500 */
[----:B------:R1:W2:Y:S01]  /*1f10*/  LDG.E.U16 R24, desc[UR60][R6.64] ;  /* 0x0000003c06187981 */ /* 0x0002a2000c1e1500 */
[C---:B------:R-:W-:Y:S02]  /*1f20*/  IMAD R227, R0.reuse, 0xfa, RZ ;  /* 0x000000fa00e37824 */ /* 0x040fe400078e02ff */
[C---:B------:R-:W-:Y:S02]  /*1f30*/  IMAD R3, R0.reuse, 0x7d, RZ ;  /* 0x0000007d00037824 */ /* 0x040fe400078e02ff */
[C---:B------:R-:W-:Y:S01]  /*1f40*/  IMAD R109, R0.reuse, 0x6, RZ ;  /* 0x00000006006d7824 */ /* 0x040fe200078e02ff */
[----:B------:R-:W-:Y:S01]  /*1f50*/  IADD3 R2, P0, R227, R122, RZ ;  /* 0x0000007ae3027210 */ /* 0x000fe20007f1e0ff */
[C---:B------:R-:W-:Y:S01]  /*1f60*/  IMAD R111, R0.reuse, 0xc, RZ ;  /* 0x0000000c006f7824 */ /* 0x040fe200078e02ff */
[----:B0-----:R-:W-:-:S02]  /*1f70*/  LEA R11, R0, R0, 0x1 ;  /* 0x00000000000b7211 */ /* 0x001fc400078e08ff */
[----:B------:R-:W-:Y:S02]  /*1f80*/  LEA.HI.X.SX32 R3, R3, R123, 0x1, P0 ;  /* 0x0000007b03037211 */ /* 0x000fe400000f0eff */
[----:B------:R-:W-:-:S04]  /*1f90*/  IADD3 R10, P0, R109, R122, RZ ;  /* 0x0000007a6d0a7210 */ /* 0x000fc80007f1e0ff */
[-C--:B------:R-:W-:Y:S02]  /*1fa0*/  LEA.HI.X.SX32 R11, R11, R123.reuse, 0x1, P0 ;  /* 0x0000007b0b0b7211 */ /* 0x080fe400000f0eff */
[----:B-1----:R-:W-:Y:S01]  /*1fb0*/  IADD3 R6, P0, R49, R122, RZ ;  /* 0x0000007a31067210 */ /* 0x002fe20007f1e0ff */
[C---:B------:R-:W-:Y:S02]  /*1fc0*/  IMAD R113, R0.reuse, 0x1c, RZ ;  /* 0x0000001c00717824 */ /* 0x040fe400078e02ff */
[----:B------:R0:W2:Y:S01]  /*1fd0*/  LDG.E.U16 R163, desc[UR60][R10.64] ;  /* 0x0000003c0aa37981 */ /* 0x0000a2000c1e1500 */
[----:B------:R-:W-:Y:S02]  /*1fe0*/  LEA.HI.X.SX32 R7, R111, R123, 0x1, P0 ;  /* 0x0000007b6f077211 */ /* 0x000fe400000f0eff */
[C---:B------:R-:W-:Y:S01]  /*1ff0*/  LEA R49, R0.reuse, -R0, 0x3 ;  /* 0x8000000000317211 */ /* 0x040fe200078e18ff */
[----:B---3--:R1:W-:Y:S02]  /*2000*/  STL [R1+0x9c], R4 ;  /* 0x00009c0401007387 */ /* 0x0083e40000100800 */
[----:B-1----:R-:W-:-:S05]  /*2010*/  IMAD R4, R0, 0x104, RZ ;  /* 0x0000010400047824 */ /* 0x002fca00078e02ff */
[-C--:B------:R-:W-:Y:S01]  /*2020*/  IADD3 R14, P1, R4, R122.reuse, RZ ;  /* 0x0000007a040e7210 */ /* 0x080fe20007f3e0ff */
[----:B-----5:R-:W-:Y:S03]  /*2030*/  STL [R1+0x38], R56 ;  /* 0x0000383801007387 */ /* 0x020fe60000100800 */
[-C--:B------:R-:W-:Y:S01]  /*2040*/  LEA.HI.X.SX32 R15, R25, R123.reuse, 0x1, P1 ;  /* 0x0000007b190f7211 */ /* 0x080fe200008f0eff */
[----:B------:R-:W3:Y:S01]  /*2050*/  LDG.E.U16 R4, desc[UR60][R6.64] ;  /* 0x0000003c06047981 */ /* 0x000ee2000c1e1500 */
[----:B------:R-:W-:Y:S01]  /*2060*/  IADD3 R20, P1, R111, R122, RZ ;  /* 0x0000007a6f147210 */ /* 0x000fe20007f3e0ff */
[----:B0-----:R-:W-:Y:S02]  /*2070*/  IMAD R11, R0, 0xb, RZ ;  /* 0x0000000b000b7824 */ /* 0x001fe400078e02ff */
[----:B------:R-:W5:Y:S04]  /*2080*/  LDG.E.U16 R25, desc[UR60][R14.64] ;  /* 0x0000003c0e197981 */ /* 0x000f68000c1e1500 */
[----:B----4-:R-:W-:Y:S04]  /*2090*/  STL [R1+0x90], R54 ;  /* 0x0000903601007387 */ /* 0x010fe80000100800 */
[----:B--2---:R0:W-:Y:S01]  /*20a0*/  STL [R1+0x84], R52 ;  /* 0x0000843401007387 */ /* 0x0041e20000100800 */
[----:B------:R-:W-:-:S03]  /*20b0*/  LEA.HI.X.SX32 R21, R109, R123, 0x1, P1 ;  /* 0x0000007b6d157211 */ /* 0x000fc600008f0eff */
[----:B0-----:R0:W2:Y:S04]  /*20c0*/  LDG.E.U16 R52, desc[UR60][R2.64] ;  /* 0x0000003c02347981 */ /* 0x0010a8000c1e1500 */
[----:B------:R1:W-:Y:S04]  /*20d0*/  STL [R1+0x78], R8 ;  /* 0x0000780801007387 */ /* 0x0003e80000100800 */
[----:B-1----:R-:W4:Y:S01]  /*20e0*/  LDG.E.U16 R8, desc[UR60][R20.64] ;  /* 0x0000003c14087981 */ /* 0x002f22000c1e1500 */
[----:B------:R-:W-:-:S03]  /*20f0*/  IMAD R109, R0, 0xe, RZ ;  /* 0x0000000e006d7824 */ /* 0x000fc600078e02ff */
[----:B------:R1:W-:Y:S02]  /*2100*/  STL [R1+0x6c], R50 ;  /* 0x00006c3201007387 */ /* 0x0003e40000100800 */
[-C--:B0-----:R-:W-:Y:S02]  /*2110*/  IADD3 R2, P0, R109, R122.reuse, RZ ;  /* 0x0000007a6d027210 */ /* 0x081fe40007f1e0ff */
[----:B------:R0:W-:Y:S02]  /*2120*/  STL [R1+0x60], R48 ;  /* 0x0000603001007387 */ /* 0x0001e40000100800 */
[-C--:B------:R-:W-:Y:S02]  /*2130*/  LEA.HI.X.SX32 R3, R49, R123.reuse, 0x1, P0 ;  /* 0x0000007b31037211 */ /* 0x080fe400000f0eff */
[-C--:B-1----:R-:W-:Y:S02]  /*2140*/  IADD3 R50, P1, R113, R122.reuse, RZ ;  /* 0x0000007a71327210 */ /* 0x082fe40007f3e0ff */
[----:B0-----:R-:W-:Y:S01]  /*2150*/  IADD3 R48, P2, R51, R122, RZ ;  /* 0x0000007a33307210 */ /* 0x001fe20007f5e0ff */
[----:B------:R0:W-:Y:S01]  /*2160*/  STL [R1+0x54], R28 ;  /* 0x0000541c01007387 */ /* 0x0001e20000100800 */
[----:B------:R-:W-:-:S02]  /*2170*/  LEA.HI.X.SX32 R51, R109, R123, 0x1, P1 ;  /* 0x0000007b6d337211 */ /* 0x000fc400008f0eff */
[----:B------:R-:W-:Y:S01]  /*2180*/  LEA.HI.X.SX32 R49, R113, R123, 0x1, P2 ;  /* 0x0000007b71317211 */ /* 0x000fe200010f0eff */
[----:B------:R1:W5:Y:S04]  /*2190*/  LDG.E.U16 R56, desc[UR60][R2.64] ;  /* 0x0000003c02387981 */ /* 0x000368000c1e1500 */
[----:B------:R1:W-:Y:S04]  /*21a0*/  STL [R1+0x48], R24 ;  /* 0x0000481801007387 */ /* 0x0003e80000100800 */
[----:B0-----:R-:W5:Y:S04]  /*21b0*/  LDG.E.U16 R28, desc[UR60][R50.64] ;  /* 0x0000003c321c7981 */ /* 0x001f68000c1e1500 */
[----:B-1----:R0:W5:Y:S01]  /*21c0*/  LDG.E.U16 R24, desc[UR60][R48.64] ;  /* 0x0000003c30187981 */ /* 0x002162000c1e1500 */
[----:B------:R-:W-:-:S02]  /*21d0*/  IMAD R111, R0, 0x16, RZ ;  /* 0x00000016006f7824 */ /* 0x000fc400078e02ff */
[----:B------:R-:W-:-:S03]  /*21e0*/  IMAD R7, R0, 0x2c, RZ ;  /* 0x0000002c00077824 */ /* 0x000fc600078e02ff */
[-C--:B------:R-:W-:Y:S02]  /*21f0*/  IADD3 R14, P0, R111, R122.reuse, RZ ;  /* 0x0000007a6f0e7210 */ /* 0x080fe40007f1e0ff */
[-C--:B------:R-:W-:Y:S02]  /*2200*/  IADD3 R6, P2, R23, R122.reuse, RZ ;  /* 0x0000007a17067210 */ /* 0x080fe40007f5e0ff */
[-C--:B------:R-:W-:Y:S02]  /*2210*/  LEA.HI.X.SX32 R15, R11, R123.reuse, 0x1, P0 ;  /* 0x0000007b0b0f7211 */ /* 0x080fe400000f0eff */
[C---:B------:R-:W-:Y:S01]  /*2220*/  IADD3 R10, P0, R7.reuse, R122, RZ ;  /* 0x0000007a070a7210 */ /* 0x040fe20007f1e0ff */
[C---:B------:R-:W-:Y:S01]  /*2230*/  IMAD R109, R0.reuse, 0x1e, RZ ;  /* 0x0000001e006d7824 */ /* 0x040fe200078e02ff */
[-C--:B------:R-:W-:Y:S01]  /*2240*/  LEA.HI.X.SX32 R7, R7, R123.reuse, 0x1, P2 ;  /* 0x0000007b07077211 */ /* 0x080fe200010f0eff */
[----:B------:R-:W-:Y:S01]  /*2250*/  IMAD R113, R0, 0x3c, RZ ;  /* 0x0000003c00717824 */ /* 0x000fe200078e02ff */
[----:B------:R-:W-:-:S02]  /*2260*/  LEA.HI.X.SX32 R11, R111, R123, 0x1, P0 ;  /* 0x0000007b6f0b7211 */ /* 0x000fc400000f0eff */
[C---:B------:R-:W-:Y:S01]  /*2270*/  LEA R3, R0.reuse, -R0, 0x4 ;  /* 0x8000000000037211 */ /* 0x040fe200078e20ff */
[----:B------:R-:W-:Y:S01]  /*2280*/  IMAD R23, R0, 0x26, RZ ;  /* 0x0000002600177824 */ /* 0x000fe200078e02ff */
[-C--:B------:R-:W-:Y:S01]  /*2290*/  IADD3 R20, P0, R109, R122.reuse, RZ ;  /* 0x0000007a6d147210 */ /* 0x080fe20007f1e0ff */
[----:B------:R-:W5:Y:S01]  /*22a0*/  LDG.E.U16 R54, desc[UR60][R10.64] ;  /* 0x0000003c0a367981 */ /* 0x000f62000c1e1500 */
[-C--:B------:R-:W-:Y:S02]  /*22b0*/  IADD3 R2, P1, R113, R122.reuse, RZ ;  /* 0x0000007a71027210 */ /* 0x080fe40007f3e0ff */
[----:B0-----:R-:W-:Y:S01]  /*22c0*/  IADD3 R48, P2, R47, R122, RZ ;  /* 0x0000007a2f307210 */ /* 0x001fe20007f5e0ff */
[----:B------:R0:W5:Y:S01]  /*22d0*/  LDG.E.U16 R161, desc[UR60][R14.64] ;  /* 0x0000003c0ea17981 */ /* 0x000162000c1e1500 */
[-C--:B------:R-:W-:Y:S02]  /*22e0*/  LEA.HI.X.SX32 R21, R3, R123.reuse, 0x1, P0 ;  /* 0x0000007b03157211 */ /* 0x080fe400000f0eff */
[----:B------:R-:W-:-:S02]  /*22f0*/  LEA.HI.X.SX32 R3, R109, R123, 0x1, P1 ;  /* 0x0000007b6d037211 */ /* 0x000fc400008f0eff */
[-C--:B------:R-:W-:Y:S01]  /*2300*/  LEA.HI.X.SX32 R49, R113, R123.reuse, 0x1, P2 ;  /* 0x0000007b71317211 */ /* 0x080fe200010f0eff */
[----:B------:R1:W5:Y:S01]  /*2310*/  LDG.E.U16 R50, desc[UR60][R20.64] ;  /* 0x0000003c14327981 */ /* 0x000362000c1e1500 */
[C---:B------:R-:W-:Y:S02]  /*2320*/  IMAD R47, R0.reuse, 0x4c, RZ ;  /* 0x0000004c002f7824 */ /* 0x040fe400078e02ff */
[C---:B------:R-:W-:Y:S01]  /*2330*/  IMAD R109, R0.reuse, 0x98, RZ ;  /* 0x00000098006d7824 */ /* 0x040fe200078e02ff */
[-C--:B0-----:R-:W-:Y:S01]  /*2340*/  IADD3 R14, P0, R23, R122.reuse, RZ ;  /* 0x0000007a170e7210 */ /* 0x081fe20007f1e0ff */
[C---:B------:R-:W-:Y:S02]  /*2350*/  IMAD R11, R0.reuse, 0x13, RZ ;  /* 0x00000013000b7824 */ /* 0x040fe400078e02ff */
[----:B------:R-:W-:Y:S01]  /*2360*/  IMAD R111, R0, 0x2e, RZ ;  /* 0x0000002e006f7824 */ /* 0x000fe200078e02ff */
[----:B------:R-:W-:Y:S02]  /*2370*/  IADD3 R10, P1, R47, R122, RZ ;  /* 0x0000007a2f0a7210 */ /* 0x000fe40007f3e0ff */
[----:B------:R-:W-:-:S02]  /*2380*/  LEA.HI.X.SX32 R15, R11, R123, 0x1, P0 ;  /* 0x0000007b0b0f7211 */ /* 0x000fc400000f0eff */
[-C--:B-1----:R-:W-:Y:S02]  /*2390*/  IADD3 R20, P0, R111, R122.reuse, RZ ;  /* 0x0000007a6f147210 */ /* 0x082fe40007f1e0ff */
[----:B------:R-:W-:Y:S01]  /*23a0*/  LEA.HI.X.SX32 R11, R23, R123, 0x1, P1 ;  /* 0x0000007b170b7211 */ /* 0x000fe200008f0eff */
[----:B--2---:R0:W-:Y:S01]  /*23b0*/  STL [R1+0x40], R52 ;  /* 0x0000403401007387 */ /* 0x0041e20000100800 */
[C---:B------:R-:W-:Y:S02]  /*23c0*/  IMAD R51, R0.reuse, 0xb8, RZ ;  /* 0x000000b800337824 */ /* 0x040fe400078e02ff */
[C---:B------:R-:W-:Y:S01]  /*23d0*/  IMAD R113, R0.reuse, 0x6c, RZ ;  /* 0x0000006c00717824 */ /* 0x040fe200078e02ff */
[----:B------:R-:W2:Y:S04]  /*23e0*/  LDG.E.U16 R159, desc[UR60][R14.64] ;  /* 0x0000003c0e9f7981 */ /* 0x000ea8000c1e1500 */
[----:B0-----:R0:W2:Y:S04]  /*23f0*/  LDG.E.U16 R52, desc[UR60][R6.64] ;  /* 0x0000003c06347981 */ /* 0x0010a8000c1e1500 */
[----:B----4-:R1:W-:Y:S04]  /*2400*/  STL [R1+0x108], R8 ;  /* 0x0001080801007387 */ /* 0x0103e80000100800 */
[----:B---3--:R3:W-:Y:S04]  /*2410*/  STL [R1+0x100], R4 ;  /* 0x0001000401007387 */ /* 0x0087e80000100800 */
[----:B-1----:R1:W4:Y:S04]  /*2420*/  LDG.E.U16 R8, desc[UR60][R2.64] ;  /* 0x0000003c02087981 */ /* 0x002328000c1e1500 */
[----:B---3--:R3:W4:Y:S01]  /*2430*/  LDG.E.U16 R4, desc[UR60][R48.64] ;  /* 0x0000003c30047981 */ /* 0x008722000c1e1500 */
[----:B0-----:R-:W-:Y:S01]  /*2440*/  IADD3 R6, P2, R109, R122, RZ ;  /* 0x0000007a6d067210 */ /* 0x001fe20007f5e0ff */
[----:B-1----:R-:W-:-:S03]  /*2450*/  IMAD R3, R0, 0x17, RZ ;  /* 0x0000001700037824 */ /* 0x002fc600078e02ff */
[-C--:B------:R-:W-:Y:S01]  /*2460*/  LEA.HI.X.SX32 R7, R47, R123.reuse, 0x1, P2 ;  /* 0x0000007b2f077211 */ /* 0x080fe200010f0eff */
[----:B-----5:R-:W-:Y:S01]  /*2470*/  STL [R1+0x104], R56 ;  /* 0x0001043801007387 */ /* 0x020fe20000100800 */
[----:B------:R-:W-:-:S05]  /*2480*/  LEA.HI.X.SX32 R21, R3, R123, 0x1, P0 ;  /* 0x0000007b03157211 */ /* 0x000fca00000f0eff */
[----:B------:R-:W5:Y:S01]  /*2490*/  LDG.E.U16 R20, desc[UR60][R20.64] ;  /* 0x0000003c14147981 */ /* 0x000f62000c1e1500 */
[C---:B---3--:R-:W-:Y:S01]  /*24a0*/  IMAD R49, R0.reuse, 0x5c, RZ ;  /* 0x0000005c00317824 */ /* 0x048fe200078e02ff */
[----:B------:R-:W-:Y:S01]  /*24b0*/  IADD3 R14, P2, R51, R122, RZ ;  /* 0x0000007a330e7210 */ /* 0x000fe20007f5e0ff */
[C---:B------:R-:W-:Y:S01]  /*24c0*/  IMAD R47, R0.reuse, 0xd8, RZ ;  /* 0x000000d8002f7824 */ /* 0x040fe200078e02ff */
[----:B------:R0:W-:Y:S01]  /*24d0*/  STL [R1+0xf8], R28 ;  /* 0x0000f81c01007387 */ /* 0x0001e20000100800 */
[C---:B------:R-:W-:Y:S02]  /*24e0*/  IMAD R23, R0.reuse, 0x36, RZ ;  /* 0x0000003600177824 */ /* 0x040fe400078e02ff */
[C---:B------:R-:W-:Y:S01]  /*24f0*/  IMAD R115, R0.reuse, 0x8c, RZ ;  /* 0x0000008c00737824 */ /* 0x040fe200078e02ff */
[----:B------:R1:W-:Y:S01]  /*2500*/  STL [R1+0xe0], R24 ;  /* 0x0000e01801007387 */ /* 0x0003e20000100800 */
[C---:B------:R-:W-:Y:S02]  /*2510*/  IMAD R228, R0.reuse, 0x9c, RZ ;  /* 0x0000009c00e47824 */ /* 0x040fe400078e02ff */
[----:B------:R-:W-:-:S02]  /*2520*/  IMAD R229, R0, 0xac, RZ ;  /* 0x000000ac00e57824 */ /* 0x000fc400078e02ff */
[C---:B------:R-:W-:Y:S01]  /*2530*/  IMAD R232, R0.reuse, 0xbc, RZ ;  /* 0x000000bc00e87824 */ /* 0x040fe200078e02ff */
[----:B0-----:R-:W3:Y:S01]  /*2540*/  LDG.E.U16 R28, desc[UR60][R10.64] ;  /* 0x0000003c0a1c7981 */ /* 0x001ee2000c1e1500 */
[C---:B------:R-:W-:Y:S02]  /*2550*/  IMAD R231, R0.reuse, 0xcc, RZ ;  /* 0x000000cc00e77824 */ /* 0x040fe400078e02ff */
[C---:B------:R-:W-:Y:S01]  /*2560*/  IMAD R235, R0.reuse, 0xdc, RZ ;  /* 0x000000dc00eb7824 */ /* 0x040fe200078e02ff */
[----:B-1----:R0:W5:Y:S01]  /*2570*/  LDG.E.U16 R24, desc[UR60][R6.64] ;  /* 0x0000003c06187981 */ /* 0x002162000c1e1500 */
[----:B------:R-:W-:Y:S01]  /*2580*/  IADD3 R2, P0, R49, R122, RZ ;  /* 0x0000007a31027210 */ /* 0x000fe20007f1e0ff */
[----:B------:R-:W-:Y:S01]  /*2590*/  IMAD R242, R0, 0x76, RZ ;  /* 0x0000007600f27824 */ /* 0x000fe200078e02ff */
[----:B------:R-:W-:Y:S01]  /*25a0*/  IADD3 R132, R18, R12, RZ ;  /* 0x0000000c12847210 */ /* 0x000fe20007ffe0ff */
[----:B------:R-:W-:Y:S01]  /*25b0*/  IMAD R198, R198, 0x138, RZ ;  /* 0x00000138c6c67824 */ /* 0x000fe200078e02ff */
[-C--:B------:R-:W-:Y:S01]  /*25c0*/  LEA.HI.X.SX32 R3, R111, R123.reuse, 0x1, P0 ;  /* 0x0000007b6f037211 */ /* 0x080fe200000f0eff */
[----:B------:R-:W-:Y:S01]  /*25d0*/  IMAD R199, R199, 0x148, RZ ;  /* 0x00000148c7c77824 */ /* 0x000fe200078e02ff */
[----:B------:R-:W-:Y:S01]  /*25e0*/  LEA.HI.X.SX32 R15, R49, R123, 0x1, P2 ;  /* 0x0000007b310f7211 */ /* 0x000fe200010f0eff */
[----:B------:R-:W-:Y:S01]  /*25f0*/  IMAD R223, R223, 0x158, RZ ;  /* 0x00000158dfdf7824 */ /* 0x000fe200078e02ff */
[----:B------:R-:W1:Y:S01]  /*2600*/  LDC R56, c[0x0][0x248] ;  /* 0x00009200ff387b82 */ /* 0x000e620000000800 */
[----:B------:R-:W-:Y:S01]  /*2610*/  STL [R1+0xe8], R54 ;  /* 0x0000e83601007387 */ /* 0x000fe20000100800 */
[----:B0-----:R-:W-:-:S04]  /*2620*/  IADD3 R6, P1, R113, R122, RZ ;  /* 0x0000007a71067210 */ /* 0x001fc80007f3e0ff */
[----:B------:R-:W-:-:S05]  /*2630*/  LEA.HI.X.SX32 R7, R23, R123, 0x1, P1 ;  /* 0x0000007b17077211 */ /* 0x000fca00008f0eff */
[----:B------:R-:W5:Y:S01]  /*2640*/  LDG.E.U16 R48, desc[UR60][R6.64] ;  /* 0x0000003c06307981 */ /* 0x000f62000c1e1500 */
[C---:B------:R-:W-:Y:S01]  /*2650*/  IMAD R11, R0.reuse, 0x1b, RZ ;  /* 0x0000001b000b7824 */ /* 0x040fe200078e02ff */
[----:B------:R-:W-:Y:S01]  /*2660*/  IADD3 R10, P0, R23, R122, RZ ;  /* 0x0000007a170a7210 */ /* 0x000fe20007f1e0ff */
[C---:B------:R-:W-:Y:S02]  /*2670*/  IMAD R23, R0.reuse, 0x3e, RZ ;  /* 0x0000003e00177824 */ /* 0x040fe400078e02ff */
[C---:B------:R-:W-:Y:S01]  /*2680*/  IMAD R111, R0.reuse, 0x7c, RZ ;  /* 0x0000007c006f7824 */ /* 0x040fe200078e02ff */
[----:B------:R-:W-:Y:S02]  /*2690*/  LEA.HI.X.SX32 R11, R11, R123, 0x1, P0 ;  /* 0x0000007b0b0b7211 */ /* 0x000fe400000f0eff */
[----:B------:R-:W-:-:S03]  /*26a0*/  LEA R21, R0, -R0, 0x5 ;  /* 0x8000000000157211 */ /* 0x000fc600078e28ff */
[----:B------:R0:W5:Y:S02]  /*26b0*/  LDG.E.U16 R157, desc[UR60][R10.64] ;  /* 0x0000003c0a9d7981 */ /* 0x000164000c1e1500 */
[----:B0-----:R-:W-:-:S04]  /*26c0*/  IADD3 R10, P1, R111, R122, RZ ;  /* 0x0000007a6f0a7210 */ /* 0x001fc80007f3e0ff */
[----:B------:R-:W-:Y:S01]  /*26d0*/  LEA.HI.X.SX32 R11, R23, R123, 0x1, P1 ;  /* 0x0000007b170b7211 */ /* 0x000fe200008f0eff */
[----:B--2---:R0:W-:Y:S04]  /*26e0*/  STL [R1+0xc0], R52 ;  /* 0x0000c03401007387 */ /* 0x0041e80000100800 */
[----:B0-----:R0:W2:Y:S04]  /*26f0*/  LDG.E.U16 R52, desc[UR60][R2.64] ;  /* 0x0000003c02347981 */ /* 0x0010a8000c1e1500 */
[----:B------:R1:W-:Y:S01]  /*2700*/  STL [R1+0xf4], R50 ;  /* 0x0000f43201007387 */ /* 0x0003e20000100800 */
[----:B0-----:R-:W-:-:S03]  /*2710*/  IADD3 R2, P2, R47, R122, RZ ;  /* 0x0000007a2f027210 */ /* 0x001fc60007f5e0ff */
[----:B----4-:R-:W-:Y:S01]  /*2720*/  STL [R1+0xd8], R8 ;  /* 0x0000d80801007387 */ /* 0x010fe20000100800 */
[----:B------:R-:W-:-:S03]  /*2730*/  LEA.HI.X.SX32 R3, R113, R123, 0x1, P2 ;  /* 0x0000007b71037211 */ /* 0x000fc600010f0eff */
[----:B-1----:R0:W4:Y:S04]  /*2740*/  LDG.E.U16 R50, desc[UR60][R14.64] ;  /* 0x0000003c0e327981 */ /* 0x002128000c1e1500 */
[----:B------:R1:W-:Y:S04]  /*2750*/  STL [R1+0xa0], R4 ;  /* 0x0000a00401007387 */ /* 0x0003e80000100800 */
[----:B-1----:R1:W4:Y:S01]  /*2760*/  LDG.E.U16 R4, desc[UR60][R2.64] ;  /* 0x0000003c02047981 */ /* 0x002322000c1e1500 */
[----:B------:R-:W-:Y:S01]  /*2770*/  IMAD R8, R0, 0xf8, RZ ;  /* 0x000000f800087824 */ /* 0x000fe200078e02ff */
[----:B0-----:R-:W-:-:S04]  /*2780*/  IADD3 R14, P0, R23, R122, RZ ;  /* 0x0000007a170e7210 */ /* 0x001fc80007f1e0ff */
[----:B------:R-:W-:Y:S02]  /*2790*/  IADD3 R6, P2, R8, R122, RZ ;  /* 0x0000007a08067210 */ /* 0x000fe40007f5e0ff */
[-C--:B------:R-:W-:Y:S02]  /*27a0*/  LEA.HI.X.SX32 R15, R21, R123.reuse, 0x1, P0 ;  /* 0x0000007b150f7211 */ /* 0x080fe400000f0eff */
[----:B------:R-:W-:Y:S01]  /*27b0*/  LEA.HI.X.SX32 R7, R111, R123, 0x1, P2 ;  /* 0x0000007b6f077211 */ /* 0x000fe200010f0eff */
[----:B---3--:R0:W-:Y:S04]  /*27c0*/  STL [R1+0xc8], R28 ;  /* 0x0000c81c01007387 */ /* 0x0081e80000100800 */
[----:B-----5:R3:W-:Y:S04]  /*27d0*/  STL [R1+0x88], R24 ;  /* 0x0000881801007387 */ /* 0x0207e80000100800 */
[----:B------:R5:W-:Y:S04]  /*27e0*/  STL [R1+0xe4], R20 ;  /* 0x0000e41401007387 */ /* 0x000be80000100800 */
[----:B0-----:R0:W4:Y:S04]  /*27f0*/  LDG.E.U16 R28, desc[UR60][R14.64] ;  /* 0x0000003c0e1c7981 */ /* 0x001128000c1e1500 */
[----:B---3--:R3:W4:Y:S04]  /*2800*/  LDG.E.U16 R24, desc[UR60][R10.64] ;  /* 0x0000003c0a187981 */ /* 0x008728000c1e1500 */
[----:B-----5:R5:W4:Y:S01]  /*2810*/  LDG.E.U16 R20, desc[UR60][R6.64] ;  /* 0x0000003c06147981 */ /* 0x020b22000c1e1500 */
[----:B------:R-:W-:-:S02]  /*2820*/  IMAD R49, R0, 0x46, RZ ;  /* 0x0000004600317824 */ /* 0x000fc400078e02ff */
[C---:B------:R-:W-:Y:S02]  /*2830*/  IMAD R21, R0.reuse, 0x23, RZ ;  /* 0x0000002300157824 */ /* 0x040fe400078e02ff */
[C---:B------:R-:W-:Y:S01]  /*2840*/  IMAD R111, R0.reuse, 0x4e, RZ ;  /* 0x0000004e006f7824 */ /* 0x040fe200078e02ff */
[-C--:B-1----:R-:W-:Y:S02]  /*2850*/  IADD3 R2, P0, R49, R122.reuse, RZ ;  /* 0x0000007a31027210 */ /* 0x082fe40007f1e0ff */
[-C--:B0-----:R-:W-:Y:S02]  /*2860*/  IADD3 R14, P1, R115, R122.reuse, RZ ;  /* 0x0000007a730e7210 */ /* 0x081fe40007f3e0ff */
[-C--:B------:R-:W-:Y:S01]  /*2870*/  LEA.HI.X.SX32 R3, R21, R123.reuse, 0x1, P0 ;  /* 0x0000007b15037211 */ /* 0x080fe200000f0eff */
[----:B------:R-:W-:Y:S01]  /*2880*/  IMAD R21, R0, 0x27, RZ ;  /* 0x0000002700157824 */ /* 0x000fe200078e02ff */
[-C--:B---3--:R-:W-:Y:S02]  /*2890*/  IADD3 R10, P0, R111, R122.reuse, RZ ;  /* 0x0000007a6f0a7210 */ /* 0x088fe40007f1e0ff */
[----:B-----5:R-:W-:Y:S01]  /*28a0*/  IADD3 R6, P2, R228, R122, RZ ;  /* 0x0000007ae4067210 */ /* 0x020fe20007f5e0ff */
[----:B------:R-:W-:Y:S01]  /*28b0*/  IMAD R113, R0, 0x56, RZ ;  /* 0x0000005600717824 */ /* 0x000fe200078e02ff */
[-C--:B------:R-:W-:Y:S01]  /*28c0*/  LEA.HI.X.SX32 R15, R49, R123.reuse, 0x1, P1 ;  /* 0x0000007b310f7211 */ /* 0x080fe200008f0eff */
[----:B------:R0:W3:Y:S01]  /*28d0*/  LDG.E.U16 R153, desc[UR60][R2.64] ;  /* 0x0000003c02997981 */ /* 0x0000e2000c1e1500 */
[----:B------:R-:W-:-:S02]  /*28e0*/  LEA.HI.X.SX32 R11, R21, R123, 0x1, P0 ;  /* 0x0000007b150b7211 */ /* 0x000fc400000f0eff */
[----:B------:R-:W-:Y:S01]  /*28f0*/  LEA.HI.X.SX32 R7, R111, R123, 0x1, P2 ;  /* 0x0000007b6f077211 */ /* 0x000fe200010f0eff */
[C---:B------:R-:W-:Y:S01]  /*2900*/  IMAD R23, R0.reuse, 0x2b, RZ ;  /* 0x0000002b00177824 */ /* 0x040fe200078e02ff */
[----:B0-----:R-:W-:Y:S01]  /*2910*/  IADD3 R2, P1, R113, R122, RZ ;  /* 0x0000007a71027210 */ /* 0x001fe20007f3e0ff */
[----:B------:R-:W-:-:S03]  /*2920*/  IMAD R111, R0, 0x66, RZ ;  /* 0x00000066006f7824 */ /* 0x000fc600078e02ff */
[----:B------:R-:W-:Y:S01]  /*2930*/  LEA.HI.X.SX32 R3, R23, R123, 0x1, P1 ;  /* 0x0000007b17037211 */ /* 0x000fe200008f0eff */
[C---:B------:R-:W-:Y:S02]  /*2940*/  IMAD R49, R0.reuse, 0x5e, RZ ;  /* 0x0000005e00317824 */ /* 0x040fe400078e02ff */
[C---:B------:R-:W-:Y:S02]  /*2950*/  IMAD R23, R0.reuse, 0x33, RZ ;  /* 0x0000003300177824 */ /* 0x040fe400078e02ff */
[----:B------:R-:W5:Y:S01]  /*2960*/  LDG.E.U16 R147, desc[UR60][R2.64] ;  /* 0x0000003c02937981 */ /* 0x000f62000c1e1500 */
[----:B------:R-:W-:-:S03]  /*2970*/  IMAD R21, R0, 0x2f, RZ ;  /* 0x0000002f00157824 */ /* 0x000fc600078e02ff */
[----:B--2---:R0:W-:Y:S04]  /*2980*/  STL [R1+0xb8], R52 ;  /* 0x0000b83401007387 */ /* 0x0041e80000100800 */
[----:B0-----:R0:W2:Y:S04]  /*2990*/  LDG.E.U16 R52, desc[UR60][R14.64] ;  /* 0x0000003c0e347981 */ /* 0x0010a8000c1e1500 */
[----:B----4-:R-:W-:Y:S04]  /*29a0*/  STL [R1+0x70], R50 ;  /* 0x0000703201007387 */ /* 0x010fe80000100800 */
[----:B------:R1:W-:Y:S04]  /*29b0*/  STL [R1+0xa8], R48 ;  /* 0x0000a83001007387 */ /* 0x0003e80000100800 */
[----:B------:R4:W-:Y:S04]  /*29c0*/  STL [R1+0x58], R4 ;  /* 0x0000580401007387 */ /* 0x0009e80000100800 */
[----:B-1----:R1:W3:Y:S04]  /*29d0*/  LDG.E.U16 R48, desc[UR60][R10.64] ;  /* 0x0000003c0a307981 */ /* 0x0022e8000c1e1500 */
[----:B----4-:R4:W5:Y:S01]  /*29e0*/  LDG.E.U16 R4, desc[UR60][R6.64] ;  /* 0x0000003c06047981 */ /* 0x010962000c1e1500 */
[----:B0-----:R-:W-:-:S04]  /*29f0*/  IADD3 R14, P1, R229, R122, RZ ;  /* 0x0000007ae50e7210 */ /* 0x001fc80007f3e0ff */
[-C--:B------:R-:W-:Y:S02]  /*2a00*/  LEA.HI.X.SX32 R15, R113, R123.reuse, 0x1, P1 ;  /* 0x0000007b710f7211 */ /* 0x080fe400008f0eff */
[-C--:B------:R-:W-:Y:S02]  /*2a10*/  IADD3 R2, P1, R111, R122.reuse, RZ ;  /* 0x0000007a6f027210 */ /* 0x080fe40007f3e0ff */
[-C--:B-1----:R-:W-:Y:S01]  /*2a20*/  IADD3 R10, P0, R49, R122.reuse, RZ ;  /* 0x0000007a310a7210 */ /* 0x082fe20007f1e0ff */
[----:B------:R0:W5:Y:S01]  /*2a30*/  LDG.E.U16 R50, desc[UR60][R14.64] ;  /* 0x0000003c0e327981 */ /* 0x000162000c1e1500 */
[----:B----4-:R-:W-:Y:S02]  /*2a40*/  IADD3 R6, P2, R232, R122, RZ ;  /* 0x0000007ae8067210 */ /* 0x010fe40007f5e0ff */
[-C--:B------:R-:W-:Y:S02]  /*2a50*/  LEA.HI.X.SX32 R3, R23, R123.reuse, 0x1, P1 ;  /* 0x0000007b17037211 */ /* 0x080fe400008f0eff */
[----:B------:R-:W-:-:S02]  /*2a60*/  LEA.HI.X.SX32 R11, R21, R123, 0x1, P0 ;  /* 0x0000007b150b7211 */ /* 0x000fc400000f0eff */
[-C--:B------:R-:W-:Y:S02]  /*2a70*/  LEA.HI.X.SX32 R7, R49, R123.reuse, 0x1, P2 ;  /* 0x0000007b31077211 */ /* 0x080fe400010f0eff */
[----:B0-----:R-:W-:Y:S01]  /*2a80*/  IADD3 R14, P1, R231, R122, RZ ;  /* 0x0000007ae70e7210 */ /* 0x001fe20007f3e0ff */
[----:B------:R0:W-:Y:S03]  /*2a90*/  STL [R1+0xd4], R28 ;  /* 0x0000d41c01007387 */ /* 0x0001e60000100800 */
[----:B------:R-:W-:Y:S01]  /*2aa0*/  LEA.HI.X.SX32 R15, R111, R123, 0x1, P1 ;  /* 0x0000007b6f0f7211 */ /* 0x000fe200008f0eff */
[----:B------:R-:W-:Y:S04]  /*2ab0*/  STL [R1+0x98], R24 ;  /* 0x0000981801007387 */ /* 0x000fe80000100800 */
[----:B------:R1:W-:Y:S04]  /*2ac0*/  STL [R1+0x44], R20 ;  /* 0x0000441401007387 */ /* 0x0003e80000100800 */
[----:B0-----:R0:W4:Y:S04]  /*2ad0*/  LDG.E.U16 R28, desc[UR60][R10.64] ;  /* 0x0000003c0a1c7981 */ /* 0x001128000c1e1500 */
[----:B------:R-:W4:Y:S04]  /*2ae0*/  LDG.E.U16 R14, desc[UR60][R14.64] ;  /* 0x0000003c0e0e7981 */ /* 0x000f28000c1e1500 */
[----:B-1----:R1:W4:Y:S01]  /*2af0*/  LDG.E.U16 R20, desc[UR60][R6.64] ;  /* 0x0000003c06147981 */ /* 0x002322000c1e1500 */
[----:B------:R-:W-:-:S02]  /*2b00*/  IMAD R49, R0, 0x6e, RZ ;  /* 0x0000006e00317824 */ /* 0x000fc400078e02ff */
[----:B------:R-:W-:Y:S01]  /*2b10*/  IMAD R21, R0, 0x37, RZ ;  /* 0x0000003700157824 */ /* 0x000fe200078e02ff */
[----:B------:R-:W4:Y:S02]  /*2b20*/  LDG.E.U16 R24, desc[UR60][R2.64] ;  /* 0x0000003c02187981 */ /* 0x000f24000c1e1500 */
[----:B0-----:R-:W-:-:S04]  /*2b30*/  IADD3 R10, P0, R49, R122, RZ ;  /* 0x0000007a310a7210 */ /* 0x001fc80007f1e0ff */
[-C--:B------:R-:W-:Y:S02]  /*2b40*/  LEA.HI.X.SX32 R11, R21, R123.reuse, 0x1, P0 ;  /* 0x0000007b150b7211 */ /* 0x080fe400000f0eff */
[----:B-1----:R-:W-:Y:S01]  /*2b50*/  IADD3 R6, P2, R235, R122, RZ ;  /* 0x0000007aeb067210 */ /* 0x002fe20007f5e0ff */
[----:B------:R-:W0:Y:S03]  /*2b60*/  LDC R21, c[0x0][0x248] ;  /* 0x00009200ff157b82 */ /* 0x000e260000000800 */
[----:B------:R-:W-:Y:S01]  /*2b70*/  LEA.HI.X.SX32 R7, R49, R123, 0x1, P2 ;  /* 0x0000007b31077211 */ /* 0x000fe200010f0eff */
[----:B------:R-:W-:-:S04]  /*2b80*/  IMAD R23, R0, 0x3b, RZ ;  /* 0x0000003b00177824 */ /* 0x000fc800078e02ff */
[----:B------:R-:W1:Y:S01]  /*2b90*/  LDC R49, c[0x0][0x248] ;  /* 0x00009200ff317b82 */ /* 0x000e620000000800 */
[----:B--2---:R-:W-:Y:S04]  /*2ba0*/  STL [R1+0x8c], R52 ;  /* 0x00008c3401007387 */ /* 0x004fe80000100800 */
[----:B---3--:R2:W-:Y:S04]  /*2bb0*/  STL [R1+0xc4], R48 ;  /* 0x0000c43001007387 */ /* 0x0085e80000100800 */
[----:B-----5:R3:W-:Y:S04]  /*2bc0*/  STL [R1+0x80], R4 ;  /* 0x0000800401007387 */ /* 0x0207e80000100800 */
[----:B--2---:R2:W5:Y:S04]  /*2bd0*/  LDG.E.U16 R48, desc[UR60][R6.64] ;  /* 0x0000003c06307981 */ /* 0x004568000c1e1500 */
[----:B---3--:R3:W5:Y:S01]  /*2be0*/  LDG.E.U16 R4, desc[UR60][R10.64] ;  /* 0x0000003c0a047981 */ /* 0x008762000c1e1500 */
[----:B--2---:R-:W-:-:S03]  /*2bf0*/  IADD3 R6, P0, R107, R122, RZ ;  /* 0x0000007a6b067210 */ /* 0x004fc60007f1e0ff */
[----:B------:R2:W-:Y:S01]  /*2c00*/  STL [R1+0x74], R50 ;  /* 0x0000743201007387 */ /* 0x0005e20000100800 */
[----:B------:R-:W-:Y:S01]  /*2c10*/  IADD3 R2, P1, R242, R122, RZ ;  /* 0x0000007af2027210 */ /* 0x000fe20007f3e0ff */
[----:B0-----:R-:W-:Y:S01]  /*2c20*/  IMAD R21, R21, 0x130, RZ ;  /* 0x0000013015157824 */ /* 0x001fe200078e02ff */
[-C--:B------:R-:W-:Y:S01]  /*2c30*/  LEA.HI.X.SX32 R7, R115, R123.reuse, 0x1, P0 ;  /* 0x0000007b73077211 */ /* 0x080fe200000f0eff */
[----:B-1----:R-:W-:Y:S01]  /*2c40*/  IMAD R49, R49, 0x140, RZ ;  /* 0x0000014031317824 */ /* 0x002fe200078e02ff */
[----:B---3--:R-:W0:Y:S03]  /*2c50*/  LDC R10, c[0x0][0x248] ;  /* 0x00009200ff0a7b82 */ /* 0x008e260000000800 */
[----:B------:R0:W3:Y:S05]  /*2c60*/  LDG.E.U16 R52, desc[UR60][R6.64] ;  /* 0x0000003c06347981 */ /* 0x0000ea000c1e1500 */
[----:B------:R-:W1:Y:S01]  /*2c70*/  LDC R11, c[0x0][0x248] ;  /* 0x00009200ff0b7b82 */ /* 0x000e620000000800 */
[----:B----4-:R4:W-:Y:S07]  /*2c80*/  STL [R1+0xb4], R28 ;  /* 0x0000b41c01007387 */ /* 0x0109ee0000100800 */
[----:B--2---:R-:W2:Y:S01]  /*2c90*/  LDC R50, c[0x0][0x248] ;  /* 0x00009200ff327b82 */ /* 0x004ea20000000800 */
[----:B------:R4:W-:Y:S01]  /*2ca0*/  STL [R1+0x68], R20 ;  /* 0x0000681401007387 */ /* 0x0009e20000100800 */
[----:B------:R-:W-:Y:S01]  /*2cb0*/  LEA.HI.X.SX32 R3, R23, R123, 0x1, P1 ;  /* 0x0000007b17037211 */ /* 0x000fe200008f0eff */
[----:B0-----:R-:W-:-:S02]  /*2cc0*/  IMAD R7, R10, 0x260, RZ ;  /* 0x000002600a077824 */ /* 0x001fc400078e02ff */
[----:B------:R0:W-:Y:S03]  /*2cd0*/  STL [R1+0x5c], R14 ;  /* 0x00005c0e01007387 */ /* 0x0001e60000100800 */
[----:B----4-:R-:W4:Y:S01]  /*2ce0*/  LDC R28, c[0x0][0x248] ;  /* 0x00009200ff1c7b82 */ /* 0x010f220000000800 */
[----:B------:R1:W3:Y:S07]  /*2cf0*/  LDG.E.U16 R23, desc[UR60][R2.64] ;  /* 0x0000003c02177981 */ /* 0x0002ee000c1e1500 */
[----:B------:R-:W2:Y:S01]  /*2d00*/  LDC R20, c[0x0][0x248] ;  /* 0x00009200ff147b82 */ /* 0x000ea20000000800 */
[----:B0-----:R-:W-:-:S04]  /*2d10*/  IADD3 R14, P0, R57, R122, RZ ;  /* 0x0000007a390e7210 */ /* 0x001fc80007f1e0ff */
[----:B------:R-:W-:Y:S01]  /*2d20*/  LEA.HI.X.SX32 R15, R27, R123, 0x1, P0 ;  /* 0x0000007b1b0f7211 */ /* 0x000fe200000f0eff */
[----:B------:R-:W-:Y:S01]  /*2d30*/  STS.U16 [R132+0x11400], R53 ;  /* 0x0114003584007388 */ /* 0x000fe20000000400 */
[----:B------:R-:W-:Y:S01]  /*2d40*/  IMAD R221, R221, 0x168, RZ ;  /* 0x00000168dddd7824 */ /* 0x000fe200078e02ff */
[----:B------:R-:W0:Y:S02]  /*2d50*/  LDC R107, c[0x0][0x248] ;  /* 0x00009200ff6b7b82 */ /* 0x000e240000000800 */
[----:B------:R1:W3:Y:S02]  /*2d60*/  LDG.E.U16 R54, desc[UR60][R14.64] ;  /* 0x0000003c0e367981 */ /* 0x0002e4000c1e1500 */
[----:B-1----:R-:W-:Y:S01]  /*2d70*/  IADD3 R2, P1, R93, R122, RZ ;  /* 0x0000007a5d027210 */ /* 0x002fe20007f3e0ff */
[----:B------:R-:W-:-:S03]  /*2d80*/  IMAD R11, R11, 0x270, RZ ;  /* 0x000002700b0b7824 */ /* 0x000fc600078e02ff */
[-C--:B------:R-:W-:Y:S02]  /*2d90*/  LEA.HI.X.SX32 R3, R17, R123.reuse, 0x1, P1 ;  /* 0x0000007b11037211 */ /* 0x080fe400008f0eff */
[-C--:B------:R-:W-:Y:S01]  /*2da0*/  IADD3 R6, P0, R7, R122.reuse, RZ ;  /* 0x0000007a07067210 */ /* 0x080fe20007f1e0ff */
[----:B------:R-:W1:Y:S02]  /*2db0*/  LDC R14, c[0x0][0x248] ;  /* 0x00009200ff0e7b82 */ /* 0x000e640000000800 */
[----:B------:R2:W3:Y:S01]  /*2dc0*/  LDG.E.U16 R17, desc[UR60][R2.64] ;  /* 0x0000003c02117981 */ /* 0x0004e2000c1e1500 */
[CC--:B------:R-:W-:Y:S02]  /*2dd0*/  IADD3 R10, P1, R21.reuse, R122.reuse, RZ ;  /* 0x0000007a150a7210 */ /* 0x0c0fe40007f3e0ff */
[----:B------:R-:W-:Y:S01]  /*2de0*/  LEA.HI.X.SX32 R7, R21, R123, 0x1, P0 ;  /* 0x0000007b15077211 */ /* 0x000fe200000f0eff */
[----:B--2---:R-:W-:Y:S01]  /*2df0*/  IMAD R21, R20, 0x280, RZ ;  /* 0x0000028014157824 */ /* 0x004fe200078e02ff */
[-C--:B------:R-:W-:Y:S01]  /*2e00*/  IADD3 R20, P0, R49, R122.reuse, RZ ;  /* 0x0000007a31147210 */ /* 0x080fe20007f1e0ff */
[----:B------:R2:W-:Y:S01]  /*2e10*/  STS.U16 [R132+0x11000], R55 ;  /* 0x0110003784007388 */ /* 0x0005e20000000400 */
[----:B------:R-:W-:-:S03]  /*2e20*/  IADD3 R2, P2, R11, R122, RZ ;  /* 0x0000007a0b027210 */ /* 0x000fc60007f5e0ff */
[----:B------:R4:W3:Y:S01]  /*2e30*/  LDG.E.U16 R27, desc[UR60][R6.64] ;  /* 0x0000003c061b7981 */ /* 0x0008e2000c1e1500 */
[-C--:B------:R-:W-:Y:S02]  /*2e40*/  LEA.HI.X.SX32 R11, R109, R123.reuse, 0x1, P1 ;  /* 0x0000007b6d0b7211 */ /* 0x080fe400008f0eff */
[-C--:B------:R-:W-:Y:S01]  /*2e50*/  LEA.HI.X.SX32 R3, R198, R123.reuse, 0x1, P2 ;  /* 0x0000007bc6037211 */ /* 0x080fe200010f0eff */
[----:B--2---:R-:W2:Y:S02]  /*2e60*/  LDC R55, c[0x0][0x248] ;  /* 0x00009200ff377b82 */ /* 0x004ea40000000800 */
[----:B------:R0:W3:Y:S01]  /*2e70*/  LDG.E.U16 R15, desc[UR60][R10.64] ;  /* 0x0000003c0a0f7981 */ /* 0x0000e2000c1e1500 */
[----:B----4-:R-:W-:Y:S02]  /*2e80*/  IADD3 R6, P1, R21, R122, RZ ;  /* 0x0000007a15067210 */ /* 0x010fe40007f3e0ff */
[-C--:B------:R-:W-:Y:S01]  /*2e90*/  LEA.HI.X.SX32 R21, R29, R123.reuse, 0x1, P0 ;  /* 0x0000007b1d157211 */ /* 0x080fe200000f0eff */
[----:B------:R-:W4:Y:S02]  /*2ea0*/  LDG.E.U16 R11, desc[UR60][R2.64] ;  /* 0x0000003c020b7981 */ /* 0x000f24000c1e1500 */
[----:B0-----:R-:W0:Y:S01]  /*2eb0*/  LDC R10, c[0x0][0x248] ;  /* 0x00009200ff0a7b82 */ /* 0x001e220000000800 */
[----:B------:R-:W-:Y:S01]  /*2ec0*/  IMAD R57, R28, 0x290, RZ ;  /* 0x000002901c397824 */ /* 0x000fe200078e02ff */
[----:B------:R-:W-:-:S04]  /*2ed0*/  LEA.HI.X.SX32 R7, R49, R123, 0x1, P1 ;  /* 0x0000007b31077211 */ /* 0x000fc800008f0eff */
[----:B------:R-:W-:Y:S02]  /*2ee0*/  IADD3 R28, P2, R57, R122, RZ ;  /* 0x0000007a391c7210 */ /* 0x000fe40007f5e0ff */
[----:B------:R-:W1:Y:S01]  /*2ef0*/  LDC R57, c[0x0][0x248] ;  /* 0x00009200ff397b82 */ /* 0x000e620000000800 */
[----:B------:R2:W-:Y:S01]  /*2f00*/  STS.U16 [R132+0x10c00], R61 ;  /* 0x010c003d84007388 */ /* 0x0005e20000000400 */
[----:B------:R-:W-:Y:S01]  /*2f10*/  LEA.HI.X.SX32 R29, R199, R123, 0x1, P2 ;  /* 0x0000007bc71d7211 */ /* 0x000fe200010f0eff */
[----:B--2---:R-:W-:Y:S02]  /*2f20*/  IMAD R55, R55, 0x160, RZ ;  /* 0x0000016037377824 */ /* 0x004fe400078e02ff */
[----:B------:R2:W-:Y:S04]  /*2f30*/  STS.U16 [R132+0x4400], R71 ;  /* 0x0044004784007388 */ /* 0x0005e80000000400 */
[----:B------:R-:W4:Y:S04]  /*2f40*/  LDG.E.U16 R28, desc[UR60][R28.64] ;  /* 0x0000003c1c1c7981 */ /* 0x000f28000c1e1500 */
[----:B------:R0:W4:Y:S01]  /*2f50*/  LDG.E.U16 R61, desc[UR60][R20.64] ;  /* 0x0000003c143d7981 */ /* 0x000122000c1e1500 */
[----:B--2---:R-:W2:Y:S01]  /*2f60*/  LDC R71, c[0x0][0x248] ;  /* 0x00009200ff477b82 */ /* 0x004ea20000000800 */
[----:B0-----:R-:W-:-:S02]  /*2f70*/  IMAD R21, R50, 0x2b0, RZ ;  /* 0x000002b032157824 */ /* 0x001fc400078e02ff */
[----:B------:R-:W-:Y:S04]  /*2f80*/  STS.U16 [R132+0x10800], R73 ;  /* 0x0108004984007388 */ /* 0x000fe80000000400 */
[----:B------:R0:W-:Y:S01]  /*2f90*/  STS.U16 [R132+0x10400], R63 ;  /* 0x0104003f84007388 */ /* 0x0001e20000000400 */
[----:B-1----:R-:W-:Y:S01]  /*2fa0*/  IMAD R57, R57, 0x2f0, RZ ;  /* 0x000002f039397824 */ /* 0x002fe200078e02ff */
[----:B0-----:R-:W0:Y:S01]  /*2fb0*/  LDC R63, c[0x0][0x248] ;  /* 0x00009200ff3f7b82 */ /* 0x001e220000000800 */
[----:B--2---:R-:W-:Y:S01]  /*2fc0*/  IMAD R71, R71, 0x320, RZ ;  /* 0x0000032047477824 */ /* 0x004fe200078e02ff */
[----:B------:R1:W-:Y:S01]  /*2fd0*/  STS.U16 [R132+0x10000], R91 ;  /* 0x0100005b84007388 */ /* 0x0003e20000000400 */
[----:B------:R-:W-:Y:S02]  /*2fe0*/  IMAD R222, R222, 0x178, RZ ;  /* 0x00000178dede7824 */ /* 0x000fe400078e02ff */
[----:B------:R-:W-:-:S02]  /*2ff0*/  IMAD R93, R72, 0x330, RZ ;  /* 0x00000330485d7824 */ /* 0x000fc400078e02ff */
[----:B------:R-:W-:Y:S01]  /*3000*/  IMAD R220, R220, 0x188, RZ ;  /* 0x00000188dcdc7824 */ /* 0x000fe200078e02ff */
[----:B-1----:R-:W1:Y:S01]  /*3010*/  LDC R91, c[0x0][0x248] ;  /* 0x00009200ff5b7b82 */ /* 0x002e620000000800 */
[----:B------:R-:W-:Y:S02]  /*3020*/  IMAD R218, R218, 0x198, RZ ;  /* 0x00000198dada7824 */ /* 0x000fe400078e02ff */
[----:B0-----:R-:W-:Y:S02]  /*3030*/  IMAD R63, R63, 0x310, RZ ;  /* 0x000003103f3f7824 */ /* 0x001fe400078e02ff */
[----:B------:R-:W-:Y:S02]  /*3040*/  IMAD R219, R219, 0x1a8, RZ ;  /* 0x000001a8dbdb7824 */ /* 0x000fe400078e02ff */
[----:B-1----:R-:W-:Y:S01]  /*3050*/  IMAD R91, R91, 0x370, RZ ;  /* 0x000003705b5b7824 */ /* 0x002fe200078e02ff */
[----:B-----5:R0:W-:Y:S02]  /*3060*/  STL [R1+0xa4], R4 ;  /* 0x0000a40401007387 */ /* 0x0201e40000100800 */
[----:B0-----:R-:W0:Y:S02]  /*3070*/  LDC R4, c[0x0][0x248] ;  /* 0x00009200ff047b82 */ /* 0x001e240000000800 */
[----:B------:R1:W-:Y:S06]  /*3080*/  STL [R1+0x50], R48 ;  /* 0x0000503001007387 */ /* 0x0003ec0000100800 */
[----:B-1----:R-:W1:Y:S01]  /*3090*/  LDC R48, c[0x0][0x248] ;  /* 0x00009200ff307b82 */ /* 0x002e620000000800 */
[----:B---3--:R2:W-:Y:S07]  /*30a0*/  STL [R1+0x34], R52 ;  /* 0x0000343401007387 */ /* 0x0085ee0000100800 */
[----:B--2---:R-:W2:Y:S01]  /*30b0*/  LDC R52, c[0x0][0x248] ;  /* 0x00009200ff347b82 */ /* 0x004ea20000000800 */
[----:B0-----:R-:W-:-:S05]  /*30c0*/  IMAD R53, R4, 0x150, RZ ;  /* 0x0000015004357824 */ /* 0x001fca00078e02ff */
[----:B------:R-:W-:-:S04]  /*30d0*/  IADD3 R2, P0, R53, R122, RZ ;  /* 0x0000007a35027210 */ /* 0x000fc80007f1e0ff */
[----:B------:R-:W-:Y:S01]  /*30e0*/  LEA.HI.X.SX32 R3, R13, R123, 0x1, P0 ;  /* 0x0000007b0d037211 */ /* 0x000fe200000f0eff */
[----:B-1----:R-:W-:Y:S01]  /*30f0*/  IMAD R49, R48, 0x2a0, RZ ;  /* 0x000002a030317824 */ /* 0x002fe200078e02ff */
[----:B------:R-:W3:Y:S04]  /*3100*/  LDG.E.U16 R13, desc[UR60][R6.64] ;  /* 0x0000003c060d7981 */ /* 0x000ee8000c1e1500 */
[----:B------:R0:W5:Y:S04]  /*3110*/  LDG.E.U16 R4, desc[UR60][R2.64] ;  /* 0x0000003c02047981 */ /* 0x000168000c1e1500 */
[----:B------:R1:W-:Y:S01]  /*3120*/  STL [R1+0x30], R54 ;  /* 0x0000303601007387 */ /* 0x0003e20000100800 */
[----:B0-----:R-:W-:-:S02]  /*3130*/  IMAD R3, R14, 0x2c0, RZ ;  /* 0x000002c00e037824 */ /* 0x001fc400078e02ff */
[----:B------:R-:W0:Y:S08]  /*3140*/  LDC R14, c[0x0][0x248] ;  /* 0x00009200ff0e7b82 */ /* 0x000e300000000800 */
[----:B-1----:R-:W1:Y:S01]  /*3150*/  LDC R54, c[0x0][0x248] ;  /* 0x00009200ff367b82 */ /* 0x002e620000000800 */
[----:B------:R-:W-:-:S04]  /*3160*/  IADD3 R48, P1, R49, R122, RZ ;  /* 0x0000007a31307210 */ /* 0x000fc80007f3e0ff */
[-C--:B------:R-:W-:Y:S02]  /*3170*/  LEA.HI.X.SX32 R49, R53, R123.reuse, 0x1, P1 ;  /* 0x0000007b35317211 */ /* 0x080fe400008f0eff */
[-C--:B------:R-:W-:Y:S02]  /*3180*/  IADD3 R2, P1, R3, R122.reuse, RZ ;  /* 0x0000007a03027210 */ /* 0x080fe40007f3e0ff */
[-C--:B------:R-:W-:Y:S02]  /*3190*/  IADD3 R6, P2, R21, R122.reuse, RZ ;  /* 0x0000007a15067210 */ /* 0x080fe40007f5e0ff */
[C---:B------:R-:W-:Y:S01]  /*31a0*/  IADD3 R20, P0, R55.reuse, R122, RZ ;  /* 0x0000007a37147210 */ /* 0x040fe20007f1e0ff */
[----:B------:R-:W-:Y:S01]  /*31b0*/  IMAD R53, R10, 0x170, RZ ;  /* 0x000001700a357824 */ /* 0x000fe200078e02ff */
[-C--:B------:R-:W-:Y:S01]  /*31c0*/  LEA.HI.X.SX32 R3, R55, R123.reuse, 0x1, P1 ;  /* 0x0000007b37037211 */ /* 0x080fe200008f0eff */
[----:B--2---:R-:W-:Y:S01]  /*31d0*/  IMAD R55, R52, 0x2d0, RZ ;  /* 0x000002d034377824 */ /* 0x004fe200078e02ff */
[-C--:B------:R-:W-:Y:S01]  /*31e0*/  LEA.HI.X.SX32 R7, R223, R123.reuse, 0x1, P2 ;  /* 0x0000007bdf077211 */ /* 0x080fe200010f0eff */
[----:B------:R2:W3:Y:S01]  /*31f0*/  LDG.E.U16 R29, desc[UR60][R48.64] ;  /* 0x0000003c301d7981 */ /* 0x0004e2000c1e1500 */
[----:B------:R-:W-:-:S03]  /*3200*/  LEA.HI.X.SX32 R21, R45, R123, 0x1, P0 ;  /* 0x0000007b2d157211 */ /* 0x000fc600000f0eff */
[----:B------:R0:W3:Y:S01]  /*3210*/  LDG.E.U16 R6, desc[UR60][R6.64] ;  /* 0x0000003c06067981 */ /* 0x0000e2000c1e1500 */
[----:B-1----:R-:W-:Y:S01]  /*3220*/  IMAD R73, R54, 0x2e0, RZ ;  /* 0x000002e036497824 */ /* 0x002fe200078e02ff */
[-C--:B--2---:R-:W-:Y:S02]  /*3230*/  IADD3 R48, P1, R55, R122.reuse, RZ ;  /* 0x0000007a37307210 */ /* 0x084fe40007f3e0ff */
[----:B------:R1:W2:Y:S01]  /*3240*/  LDG.E.U16 R45, desc[UR60][R2.64] ;  /* 0x0000003c022d7981 */ /* 0x0002a2000c1e1500 */
[-C--:B------:R-:W-:Y:S01]  /*3250*/  IADD3 R54, P0, R53, R122.reuse, RZ ;  /* 0x0000007a35367210 */ /* 0x080fe20007f1e0ff */
[----:B0-----:R-:W-:Y:S01]  /*3260*/  IMAD R7, R14, 0x180, RZ ;  /* 0x000001800e077824 */ /* 0x001fe200078e02ff */
[-C--:B------:R-:W-:Y:S01]  /*3270*/  LEA.HI.X.SX32 R49, R221, R123.reuse, 0x1, P1 ;  /* 0x0000007bdd317211 */ /* 0x080fe200008f0eff */
[----:B------:R0:W2:Y:S01]  /*3280*/  LDG.E.U16 R21, desc[UR60][R20.64] ;  /* 0x0000003c14157981 */ /* 0x0000a2000c1e1500 */
[-C--:B------:R-:W-:Y:S02]  /*3290*/  IADD3 R52, P1, R73, R122.reuse, RZ ;  /* 0x0000007a49347210 */ /* 0x080fe40007f3e0ff */
[-C--:B------:R-:W-:Y:S01]  /*32a0*/  LEA.HI.X.SX32 R55, R51, R123.reuse, 0x1, P0 ;  /* 0x0000007b33377211 */ /* 0x080fe200000f0eff */
[----:B------:R-:W4:Y:S01]  /*32b0*/  LDC R73, c[0x0][0x248] ;  /* 0x00009200ff497b82 */ /* 0x000f220000000800 */
[----:B------:R-:W-:Y:S01]  /*32c0*/  IADD3 R50, P0, R7, R122, RZ ;  /* 0x0000007a07327210 */ /* 0x000fe20007f1e0ff */
[----:B------:R-:W2:Y:S01]  /*32d0*/  LDG.E.U16 R48, desc[UR60][R48.64] ;  /* 0x0000003c30307981 */ /* 0x000ea2000c1e1500 */
[----:B------:R-:W-:-:S02]  /*32e0*/  LEA.HI.X.SX32 R53, R53, R123, 0x1, P1 ;  /* 0x0000007b35357211 */ /* 0x000fc400008f0eff */
[-C--:B-1----:R-:W-:Y:S01]  /*32f0*/  IADD3 R2, P2, R57, R122.reuse, RZ ;  /* 0x0000007a39027210 */ /* 0x082fe20007f5e0ff */
[----:B------:R-:W-:Y:S01]  /*3300*/  IMAD R57, R62, 0x300, RZ ;  /* 0x000003003e397824 */ /* 0x000fe200078e02ff */
[-C--:B------:R-:W-:Y:S01]  /*3310*/  LEA.HI.X.SX32 R51, R19, R123.reuse, 0x1, P0 ;  /* 0x0000007b13337211 */ /* 0x080fe200000f0eff */
[----:B0-----:R-:W0:Y:S01]  /*3320*/  LDC R20, c[0x0][0x248] ;  /* 0x00009200ff147b82 */ /* 0x001e220000000800 */
[----:B------:R1:W2:Y:S04]  /*3330*/  LDG.E.U16 R19, desc[UR60][R52.64] ;  /* 0x0000003c34137981 */ /* 0x0002a8000c1e1500 */
[----:B------:R1:W2:Y:S04]  /*3340*/  LDG.E.U16 R49, desc[UR60][R54.64] ;  /* 0x0000003c36317981 */ /* 0x0002a8000c1e1500 */
[----:B------:R1:W2:Y:S01]  /*3350*/  LDG.E.U16 R53, desc[UR60][R50.64] ;  /* 0x0000003c32357981 */ /* 0x0002a2000c1e1500 */
[-C--:B------:R-:W-:Y:S01]  /*3360*/  LEA.HI.X.SX32 R3, R222, R123.reuse, 0x1, P2 ;  /* 0x0000007bde037211 */ /* 0x080fe200010f0eff */
[----:B-1----:R-:W1:Y:S01]  /*3370*/  LDC R52, c[0x0][0x248] ;  /* 0x00009200ff347b82 */ /* 0x002e620000000800 */
[----:B------:R-:W-:Y:S01]  /*3380*/  IMAD R55, R56, 0x190, RZ ;  /* 0x0000019038377824 */ /* 0x000fe200078e02ff */
[-C--:B------:R-:W-:Y:S01]  /*3390*/  IADD3 R50, P1, R57, R122.reuse, RZ ;  /* 0x0000007a39327210 */ /* 0x080fe20007f3e0ff */
[----:B----4-:R-:W-:Y:S01]  /*33a0*/  IMAD R73, R73, 0x340, RZ ;  /* 0x0000034049497824 */ /* 0x010fe200078e02ff */
[----:B------:R-:W-:Y:S01]  /*33b0*/  IADD3 R62, P2, R63, R122, RZ ;  /* 0x0000007a3f3e7210 */ /* 0x000fe20007f5e0ff */
[----:B------:R0:W4:Y:S01]  /*33c0*/  LDG.E.U16 R2, desc[UR60][R2.64] ;  /* 0x0000003c02027981 */ /* 0x000122000c1e1500 */
[----:B------:R-:W-:-:S02]  /*33d0*/  LEA.HI.X.SX32 R51, R7, R123, 0x1, P1 ;  /* 0x0000007b07337211 */ /* 0x000fc400008f0eff */
[-C--:B------:R-:W-:Y:S01]  /*33e0*/  IADD3 R54, P1, R71, R122.reuse, RZ ;  /* 0x0000007a47367210 */ /* 0x080fe20007f3e0ff */
[----:B------:R-:W1:Y:S01]  /*33f0*/  LDC R7, c[0x0][0x248] ;  /* 0x00009200ff077b82 */ /* 0x000e620000000800 */
[C---:B------:R-:W-:Y:S02]  /*3400*/  IADD3 R56, P0, R55.reuse, R122, RZ ;  /* 0x0000007a37387210 */ /* 0x040fe40007f1e0ff */
[-C--:B------:R-:W-:Y:S01]  /*3410*/  LEA.HI.X.SX32 R55, R55, R123.reuse, 0x1, P1 ;  /* 0x0000007b37377211 */ /* 0x080fe200008f0eff */
[----:B------:R-:W4:Y:S01]  /*3420*/  LDG.E.U16 R51, desc[UR60][R50.64] ;  /* 0x0000003c32337981 */ /* 0x000f22000c1e1500 */
[----:B------:R-:W-:-:S03]  /*3430*/  LEA.HI.X.SX32 R57, R16, R123, 0x1, P0 ;  /* 0x0000007b10397211 */ /* 0x000fc600000f0eff */
[----:B------:R-:W1:Y:S01]  /*3440*/  LDC R71, c[0x0][0x248] ;  /* 0x00009200ff477b82 */ /* 0x000e620000000800 */
[----:B------:R0:W4:Y:S01]  /*3450*/  LDG.E.U16 R10, desc[UR60][R54.64] ;  /* 0x0000003c360a7981 */ /* 0x000122000c1e1500 */
[----:B------:R-:W-:Y:S02]  /*3460*/  IADD3 R72, P1, R93, R122, RZ ;  /* 0x0000007a5d487210 */ /* 0x000fe40007f3e0ff */
[----:B------:R-:W-:Y:S01]  /*3470*/  LEA.HI.X.SX32 R63, R220, R123, 0x1, P2 ;  /* 0x0000007bdc3f7211 */ /* 0x000fe200010f0eff */
[----:B------:R0:W4:Y:S02]  /*3480*/  LDG.E.U16 R14, desc[UR60][R56.64] ;  /* 0x0000003c380e7981 */ /* 0x000124000c1e1500 */
[----:B0-----:R-:W-:Y:S02]  /*3490*/  IMAD R3, R20, 0x1a0, RZ ;  /* 0x000001a014037824 */ /* 0x001fe400078e02ff */
[----:B------:R0:W4:Y:S01]  /*34a0*/  LDG.E.U16 R16, desc[UR60][R62.64] ;  /* 0x0000003c3e107981 */ /* 0x000122000c1e1500 */
[----:B------:R-:W-:-:S02]  /*34b0*/  IMAD R55, R74, 0x350, RZ ;  /* 0x000003504a377824 */ /* 0x000fc400078e02ff */
[----:B------:R-:W1:Y:S01]  /*34c0*/  LDC R74, c[0x0][0x248] ;  /* 0x00009200ff4a7b82 */ /* 0x000e620000000800 */
[-C--:B------:R-:W-:Y:S02]  /*34d0*/  IADD3 R56, P2, R73, R122.reuse, RZ ;  /* 0x0000007a49387210 */ /* 0x080fe40007f5e0ff */
[-C--:B------:R-:W-:Y:S02]  /*34e0*/  LEA.HI.X.SX32 R73, R218, R123.reuse, 0x1, P1 ;  /* 0x0000007bda497211 */ /* 0x080fe400008f0eff */
[-C--:B------:R-:W-:Y:S02]  /*34f0*/  IADD3 R54, P1, R55, R122.reuse, RZ ;  /* 0x0000007a37367210 */ /* 0x080fe40007f3e0ff */
[----:B0-----:R-:W-:Y:S01]  /*3500*/  IADD3 R62, P0, R3, R122, RZ ;  /* 0x0000007a033e7210 */ /* 0x001fe20007f1e0ff */
[----:B------:R0:W4:Y:S01]  /*3510*/  LDG.E.U16 R20, desc[UR60][R72.64] ;  /* 0x0000003c48147981 */ /* 0x000122000c1e1500 */
[-C--:B------:R-:W-:Y:S02]  /*3520*/  LEA.HI.X.SX32 R55, R219, R123.reuse, 0x1, P1 ;  /* 0x0000007bdb377211 */ /* 0x080fe400008f0eff */
[----:B------:R-:W-:Y:S01]  /*3530*/  LEA.HI.X.SX32 R57, R3, R123, 0x1, P2 ;  /* 0x0000007b03397211 */ /* 0x000fe200010f0eff */
[----:B-1----:R-:W-:-:S02]  /*3540*/  IMAD R3, R7, 0x1b0, RZ ;  /* 0x000001b007037824 */ /* 0x002fc400078e02ff */
[----:B------:R1:W4:Y:S01]  /*3550*/  LDG.E.U16 R54, desc[UR60][R54.64] ;  /* 0x0000003c36367981 */ /* 0x000322000c1e1500 */
[-C--:B------:R-:W-:Y:S01]  /*3560*/  LEA.HI.X.SX32 R63, R67, R123.reuse, 0x1, P0 ;  /* 0x0000007b433f7211 */ /* 0x080fe200000f0eff */
[----:B------:R-:W-:Y:S01]  /*3570*/  IMAD R7, R90, 0x360, RZ ;  /* 0x000003605a077824 */ /* 0x000fe200078e02ff */
[-C--:B------:R-:W-:Y:S01]  /*3580*/  IADD3 R90, P0, R3, R122.reuse, RZ ;  /* 0x0000007a035a7210 */ /* 0x080fe20007f1e0ff */
[----:B------:R-:W-:Y:S01]  /*3590*/  IMAD R71, R71, 0x1c0, RZ ;  /* 0x000001c047477824 */ /* 0x000fe200078e02ff */
[-C--:B0-----:R-:W-:Y:S01]  /*35a0*/  IADD3 R72, P2, R91, R122.reuse, RZ ;  /* 0x0000007a5b487210 */ /* 0x081fe20007f5e0ff */
[----:B------:R0:W4:Y:S01]  /*35b0*/  LDG.E.U16 R67, desc[UR60][R62.64] ;  /* 0x0000003c3e437981 */ /* 0x000122000c1e1500 */
[----:B-1----:R-:W1:Y:S01]  /*35c0*/  LDC R55, c[0x0][0x248] ;  /* 0x00009200ff377b82 */ /* 0x002e620000000800 */
[----:B------:R-:W-:Y:S02]  /*35d0*/  LEA.HI.X.SX32 R91, R47, R123, 0x1, P0 ;  /* 0x0000007b2f5b7211 */ /* 0x000fe400000f0eff */
[----:B------:R0:W-:Y:S02]  /*35e0*/  STS.U16 [R132+0x2000], R95 ;  /* 0x0020005f84007388 */ /* 0x0001e40000000400 */
[----:B0-----:R-:W-:-:S02]  /*35f0*/  IADD3 R62, P0, R71, R122, RZ ;  /* 0x0000007a473e7210 */ /* 0x001fc40007f1e0ff */
[----:B------:R0:W4:Y:S02]  /*3600*/  LDG.E.U16 R50, desc[UR60][R56.64] ;  /* 0x0000003c38327981 */ /* 0x000124000c1e1500 */
[-C--:B------:R-:W-:Y:S01]  /*3610*/  LEA.HI.X.SX32 R63, R68, R123.reuse, 0x1, P0 ;  /* 0x0000007b443f7211 */ /* 0x080fe200000f0eff */
[----:B------:R-:W-:Y:S01]  /*3620*/  IMAD R217, R217, 0x1b8, RZ ;  /* 0x000001b8d9d97824 */ /* 0x000fe200078e02ff */
[----:B------:R-:W1:Y:S01]  /*3630*/  LDC R68, c[0x0][0x248] ;  /* 0x00009200ff447b82 */ /* 0x000e620000000800 */
[----:B------:R1:W-:Y:S01]  /*3640*/  STS.U16 [R132+0x800], R97 ;  /* 0x0008006184007388 */ /* 0x0003e20000000400 */
[----:B------:R-:W-:Y:S01]  /*3650*/  IMAD R95, R74, 0x380, RZ ;  /* 0x000003804a5f7824 */ /* 0x000fe200078e02ff */
[----:B0-----:R-:W-:Y:S02]  /*3660*/  IADD3 R56, P1, R7, R122, RZ ;  /* 0x0000007a07387210 */ /* 0x001fe40007f3e0ff */
[----:B------:R0:W-:Y:S01]  /*3670*/  STS.U16 [R132+0x4000], R99 ;  /* 0x0040006384007388 */ /* 0x0001e20000000400 */
[----:B------:R-:W-:-:S02]  /*3680*/  LEA.HI.X.SX32 R73, R217, R123, 0x1, P2 ;  /* 0x0000007bd9497211 */ /* 0x000fc400010f0eff */
[----:B------:R-:W5:Y:S01]  /*3690*/  LDC R74, c[0x0][0x248] ;  /* 0x00009200ff4a7b82 */ /* 0x000f620000000800 */
[-C--:B------:R-:W-:Y:S01]  /*36a0*/  LEA.HI.X.SX32 R57, R3, R123.reuse, 0x1, P1 ;  /* 0x0000007b03397211 */ /* 0x080fe200008f0eff */
[----:B------:R-:W-:Y:S01]  /*36b0*/  IMAD R93, R92, 0x390, RZ ;  /* 0x000003905c5d7824 */ /* 0x000fe200078e02ff */
[-C--:B------:R-:W-:Y:S01]  /*36c0*/  IADD3 R94, P1, R95, R122.reuse, RZ ;  /* 0x0000007a5f5e7210 */ /* 0x080fe20007f3e0ff */
[----:B-1----:R-:W-:Y:S01]  /*36d0*/  IMAD R55, R55, 0x3a0, RZ ;  /* 0x000003a037377824 */ /* 0x002fe200078e02ff */
[----:B------:R1:W4:Y:S03]  /*36e0*/  LDG.E.U16 R7, desc[UR60][R72.64] ;  /* 0x0000003c48077981 */ /* 0x000326000c1e1500 */
[----:B------:R-:W5:Y:S01]  /*36f0*/  LDC R97, c[0x0][0x248] ;  /* 0x00009200ff617b82 */ /* 0x000f620000000800 */
[----:B------:R-:W-:Y:S01]  /*3700*/  IMAD R3, R52, 0x1d0, RZ ;  /* 0x000001d034037824 */ /* 0x000fe200078e02ff */
[----:B------:R-:W-:Y:S01]  /*3710*/  LEA.HI.X.SX32 R95, R71, R123, 0x1, P1 ;  /* 0x0000007b475f7211 */ /* 0x000fe200008f0eff */
[----:B------:R0:W4:Y:S01]  /*3720*/  LDG.E.U16 R56, desc[UR60][R56.64] ;  /* 0x0000003c38387981 */ /* 0x000122000c1e1500 */
[----:B-1----:R-:W-:-:S04]  /*3730*/  IADD3 R72, P1, R55, R122, RZ ;  /* 0x0000007a37487210 */ /* 0x002fc80007f3e0ff */
[----:B0-----:R-:W0:Y:S01]  /*3740*/  LDC R99, c[0x0][0x248] ;  /* 0x00009200ff637b82 */ /* 0x001e220000000800 */
[----:B------:R-:W-:Y:S01]  /*3750*/  IMAD R216, R216, 0x1c8, RZ ;  /* 0x000001c8d8d87824 */ /* 0x000fe200078e02ff */
[-C--:B------:R-:W-:Y:S01]  /*3760*/  IADD3 R92, P2, R93, R122.reuse, RZ ;  /* 0x0000007a5d5c7210 */ /* 0x080fe20007f5e0ff */
[----:B------:R1:W4:Y:S01]  /*3770*/  LDG.E.U16 R47, desc[UR60][R90.64] ;  /* 0x0000003c5a2f7981 */ /* 0x000322000c1e1500 */
[----:B------:R-:W-:Y:S01]  /*3780*/  LEA.HI.X.SX32 R73, R3, R123, 0x1, P1 ;  /* 0x0000007b03497211 */ /* 0x000fe200008f0eff */
[----:B------:R-:W-:Y:S02]  /*3790*/  IMAD R225, R225, 0x1d8, RZ ;  /* 0x000001d8e1e17824 */ /* 0x000fe400078e02ff */
[----:B------:R1:W4:Y:S01]  /*37a0*/  LDG.E.U16 R62, desc[UR60][R62.64] ;  /* 0x0000003c3e3e7981 */ /* 0x000322000c1e1500 */
[----:B------:R-:W0:Y:S01]  /*37b0*/  LDC R71, c[0x0][0x248] ;  /* 0x00009200ff477b82 */ /* 0x000e220000000800 */
[----:B------:R-:W-:Y:S02]  /*37c0*/  IMAD R57, R96, 0x3b0, RZ ;  /* 0x000003b060397824 */ /* 0x000fe400078e02ff */
[----:B------:R1:W4:Y:S02]  /*37d0*/  LDG.E.U16 R55, desc[UR60][R72.64] ;  /* 0x0000003c48377981 */ /* 0x000324000c1e1500 */
[----:B-1----:R-:W-:-:S02]  /*37e0*/  IADD3 R90, P0, R3, R122, RZ ;  /* 0x0000007a035a7210 */ /* 0x002fc40007f1e0ff */
[-C--:B------:R-:W-:Y:S01]  /*37f0*/  LEA.HI.X.SX32 R93, R216, R123.reuse, 0x1, P2 ;  /* 0x0000007bd85d7211 */ /* 0x080fe200010f0eff */
[----:B------:R1:W4:Y:S01]  /*3800*/  LDG.E.U16 R52, desc[UR60][R94.64] ;  /* 0x0000003c5e347981 */ /* 0x000322000c1e1500 */
[----:B------:R-:W-:Y:S01]  /*3810*/  IMAD R63, R68, 0x1e0, RZ ;  /* 0x000001e0443f7824 */ /* 0x000fe200078e02ff */
[----:B------:R-:W3:Y:S01]  /*3820*/  LDC R96, c[0x0][0x248] ;  /* 0x00009200ff607b82 */ /* 0x000ee20000000800 */
[-C--:B------:R-:W-:Y:S01]  /*3830*/  IADD3 R72, P1, R57, R122.reuse, RZ ;  /* 0x0000007a39487210 */ /* 0x080fe20007f3e0ff */
[----:B-----5:R-:W-:Y:S01]  /*3840*/  IMAD R97, R97, 0x1f0, RZ ;  /* 0x000001f061617824 */ /* 0x020fe200078e02ff */
[-C--:B------:R-:W-:Y:S01]  /*3850*/  LEA.HI.X.SX32 R91, R58, R123.reuse, 0x1, P0 ;  /* 0x0000007b3a5b7211 */ /* 0x080fe200000f0eff */
[----:B------:R5:W4:Y:S01]  /*3860*/  LDG.E.U16 R3, desc[UR60][R92.64] ;  /* 0x0000003c5c037981 */ /* 0x000b22000c1e1500 */
[----:B------:R-:W-:Y:S01]  /*3870*/  LEA.HI.X.SX32 R73, R225, R123, 0x1, P1 ;  /* 0x0000007be1497211 */ /* 0x000fe200008f0eff */
[----:B-1----:R-:W-:Y:S01]  /*3880*/  IMAD R95, R98, 0x3c0, RZ ;  /* 0x000003c0625f7824 */ /* 0x002fe200078e02ff */
[-C--:B------:R-:W-:Y:S01]  /*3890*/  IADD3 R94, P0, R63, R122.reuse, RZ ;  /* 0x0000007a3f5e7210 */ /* 0x080fe20007f1e0ff */
[----:B------:R1:W4:Y:S01]  /*38a0*/  LDG.E.U16 R58, desc[UR60][R90.64] ;  /* 0x0000003c5a3a7981 */ /* 0x000322000c1e1500 */
[----:B0-----:R-:W-:Y:S01]  /*38b0*/  IMAD R99, R99, 0x3e0, RZ ;  /* 0x000003e063637824 */ /* 0x001fe200078e02ff */
[----:B------:R-:W0:Y:S02]  /*38c0*/  LDC R98, c[0x0][0x248] ;  /* 0x00009200ff627b82 */ /* 0x000e240000000800 */
[----:B------:R1:W4:Y:S01]  /*38d0*/  LDG.E.U16 R57, desc[UR60][R72.64] ;  /* 0x0000003c48397981 */ /* 0x000322000c1e1500 */
[----:B-----5:R-:W-:-:S02]  /*38e0*/  IADD3 R92, P1, R95, R122, RZ ;  /* 0x0000007a5f5c7210 */ /* 0x020fc40007f3e0ff */
[-C--:B------:R-:W-:Y:S01]  /*38f0*/  LEA.HI.X.SX32 R95, R60, R123.reuse, 0x1, P0 ;  /* 0x0000007b3c5f7211 */ /* 0x080fe200000f0eff */
[----:B------:R5:W-:Y:S01]  /*3900*/  STS.U16 [R132], R101 ;  /* 0x0000006584007388 */ /* 0x000be20000000400 */
[----:B-1----:R-:W-:Y:S01]  /*3910*/  IMAD R91, R74, 0x3d0, RZ ;  /* 0x000003d04a5b7824 */ /* 0x002fe200078e02ff */
[-C--:B------:R-:W-:Y:S01]  /*3920*/  LEA.HI.X.SX32 R93, R63, R123.reuse, 0x1, P1 ;  /* 0x0000007b3f5d7211 */ /* 0x080fe200008f0eff */
[----:B------:R-:W1:Y:S01]  /*3930*/  LDC R74, c[0x0][0x248] ;  /* 0x00009200ff4a7b82 */ /* 0x000e620000000800 */
[----:B------:R5:W4:Y:S01]  /*3940*/  LDG.E.U16 R121, desc[UR60][R94.64] ;  /* 0x0000003c5e797981 */ /* 0x000b22000c1e1500 */
[-C--:B------:R-:W-:Y:S01]  /*3950*/  IADD3 R72, P0, R97, R122.reuse, RZ ;  /* 0x0000007a61487210 */ /* 0x080fe20007f1e0ff */
[----:B------:R-:W-:Y:S01]  /*3960*/  IMAD R215, R215, 0x1e8, RZ ;  /* 0x000001e8d7d77824 */ /* 0x000fe200078e02ff */
[----:B------:R-:W-:Y:S01]  /*3970*/  IADD3 R90, P2, R91, R122, RZ ;  /* 0x0000007a5b5a7210 */ /* 0x000fe20007f5e0ff */
[----:B------:R5:W-:Y:S01]  /*3980*/  STS.U16 [R132+0x1000], R103 ;  /* 0x0010006784007388 */ /* 0x000be20000000400 */
[----:B------:R-:W-:-:S02]  /*3990*/  LEA.HI.X.SX32 R73, R8, R123, 0x1, P0 ;  /* 0x0000007b08497211 */ /* 0x000fc400000f0eff */
[----:B-----5:R-:W5:Y:S01]  /*39a0*/  LDC R101, c[0x0][0x248] ;  /* 0x00009200ff657b82 */ /* 0x020f620000000800 */
[----:B------:R3:W4:Y:S01]  /*39b0*/  LDG.E.U16 R63, desc[UR60][R92.64] ;  /* 0x0000003c5c3f7981 */ /* 0x000722000c1e1500 */
[----:B------:R-:W-:-:S03]  /*39c0*/  IMAD R95, R71, 0x202, RZ ;  /* 0x00000202475f7824 */ /* 0x000fc600078e02ff */
[----:B------:R3:W4:Y:S03]  /*39d0*/  LDG.E.U16 R60, desc[UR60][R72.64] ;  /* 0x0000003c483c7981 */ /* 0x000726000c1e1500 */
[----:B------:R-:W0:Y:S01]  /*39e0*/  LDC R103, c[0x0][0x248] ;  /* 0x00009200ff677b82 */ /* 0x000e220000000800 */
[-C--:B---3--:R-:W-:Y:S01]  /*39f0*/  IADD3 R92, P1, R99, R122.reuse, RZ ;  /* 0x0000007a635c7210 */ /* 0x088fe20007f3e0ff */
[----:B------:R3:W-:Y:S01]  /*3a00*/  STS.U16 [R132+0x400], R105 ;  /* 0x0004006984007388 */ /* 0x0007e20000000400 */
[----:B------:R-:W-:Y:S01]  /*3a10*/  IADD3 R72, P0, R95, R122, RZ ;  /* 0x0000007a5f487210 */ /* 0x000fe20007f1e0ff */
[----:B------:R-:W-:-:S04]  /*3a20*/  IMAD R224, R224, 0x1f8, RZ ;  /* 0x000001f8e0e07824 */ /* 0x000fc800078e02ff */
[----:B------:R-:W0:Y:S01]  /*3a30*/  LDC R95, c[0x0][0x248] ;  /* 0x00009200ff5f7b82 */ /* 0x000e220000000800 */
[-C--:B------:R-:W-:Y:S02]  /*3a40*/  LEA.HI.X.SX32 R91, R215, R123.reuse, 0x1, P2 ;  /* 0x0000007bd75b7211 */ /* 0x080fe400010f0eff */
[----:B------:R-:W-:Y:S01]  /*3a50*/  LEA.HI.X.SX32 R93, R97, R123, 0x1, P1 ;  /* 0x0000007b615d7211 */ /* 0x000fe200008f0eff */
[----:B---3--:R-:W-:Y:S02]  /*3a60*/  IMAD R105, R100, 0x3f0, RZ ;  /* 0x000003f064697824 */ /* 0x008fe400078e02ff */
[----:B------:R3:W4:Y:S02]  /*3a70*/  LDG.E.U16 R8, desc[UR60][R90.64] ;  /* 0x0000003c5a087981 */ /* 0x000724000c1e1500 */
[----:B------:R-:W2:Y:S01]  /*3a80*/  LDC R97, c[0x0][0x248] ;  /* 0x00009200ff617b82 */ /* 0x000ea20000000800 */
[----:B------:R-:W-:Y:S01]  /*3a90*/  LEA R71, R0, R0, 0x8 ;  /* 0x0000000000477211 */ /* 0x000fe200078e40ff */
[----:B-----5:R-:W-:Y:S01]  /*3aa0*/  IMAD R101, R101, 0x212, RZ ;  /* 0x0000021265657824 */ /* 0x020fe200078e02ff */
[----:B------:R5:W4:Y:S01]  /*3ab0*/  LDG.E.U16 R68, desc[UR60][R92.64] ;  /* 0x0000003c5c447981 */ /* 0x000b22000c1e1500 */
[----:B---3--:R-:W-:-:S04]  /*3ac0*/  IADD3 R90, P2, R105, R122, RZ ;  /* 0x0000007a695a7210 */ /* 0x008fc80007f5e0ff */
[----:B------:R-:W3:Y:S01]  /*3ad0*/  LDC R100, c[0x0][0x248] ;  /* 0x00009200ff647b82 */ /* 0x000ee20000000800 */
[-C--:B------:R-:W-:Y:S02]  /*3ae0*/  LEA.HI.X.SX32 R91, R224, R123.reuse, 0x1, P2 ;  /* 0x0000007be05b7211 */ /* 0x080fe400010f0eff */
[----:B------:R-:W-:-:S05]  /*3af0*/  LEA.HI.X.SX32 R73, R71, R123, 0x1, P0 ;  /* 0x0000007b47497211 */ /* 0x000fca00000f0eff */
[----:B------:R-:W3:Y:S01]  /*3b00*/  LDC R105, c[0x0][0x248] ;  /* 0x00009200ff697b82 */ /* 0x000ee20000000800 */
[----:B------:R1:W4:Y:S01]  /*3b10*/  LDG.E.U16 R71, desc[UR60][R90.64] ;  /* 0x0000003c5a477981 */ /* 0x000322000c1e1500 */
[----:B-----5:R-:W-:Y:S01]  /*3b20*/  IMAD R93, R0, 0x109, RZ ;  /* 0x00000109005d7824 */ /* 0x020fe200078e02ff */
[----:B------:R-:W-:Y:S01]  /*3b30*/  IADD3 R94, P0, R101, R122, RZ ;  /* 0x0000007a655e7210 */ /* 0x000fe20007f1e0ff */
[----:B------:R-:W-:Y:S01]  /*3b40*/  IMAD R109, R102, 0x222, RZ ;  /* 0x00000222666d7824 */ /* 0x000fe200078e02ff */
[----:B------:R5:W4:Y:S03]  /*3b50*/  LDG.E.U16 R120, desc[UR60][R72.64] ;  /* 0x0000003c48787981 */ /* 0x000b26000c1e1500 */
[----:B------:R-:W3:Y:S01]  /*3b60*/  LDC R99, c[0x0][0x248] ;  /* 0x00009200ff637b82 */ /* 0x000ee20000000800 */
[----:B-1----:R-:W-:-:S07]  /*3b70*/  IMAD R91, R74, 0x111, RZ ;  /* 0x000001114a5b7824 */ /* 0x002fce00078e02ff */
[----:B------:R-:W1:Y:S01]  /*3b80*/  LDC R74, c[0x0][0x248] ;  /* 0x00009200ff4a7b82 */ /* 0x000e620000000800 */
[----:B0-----:R-:W-:Y:S02]  /*3b90*/  IMAD R103, R103, 0x232, RZ ;  /* 0x0000023267677824 */ /* 0x001fe400078e02ff */
[----:B------:R-:W-:Y:S01]  /*3ba0*/  IMAD R101, R95, 0x242, RZ ;  /* 0x000002425f657824 */ /* 0x000fe200078e02ff */
[-C--:B------:R-:W-:Y:S01]  /*3bb0*/  IADD3 R92, P1, R109, R122.reuse, RZ ;  /* 0x0000007a6d5c7210 */ /* 0x080fe20007f3e0ff */
[----:B-----5:R-:W-:Y:S01]  /*3bc0*/  IMAD R73, R96, 0x119, RZ ;  /* 0x0000011960497824 */ /* 0x020fe200078e02ff */
[-C--:B------:R-:W-:Y:S01]  /*3bd0*/  LEA.HI.X.SX32 R95, R93, R123.reuse, 0x1, P0 ;  /* 0x0000007b5d5f7211 */ /* 0x080fe200000f0eff */
[----:B--2---:R-:W-:Y:S01]  /*3be0*/  IMAD R97, R97, 0x121, RZ ;  /* 0x0000012161617824 */ /* 0x004fe200078e02ff */
[-C--:B------:R-:W-:Y:S01]  /*3bf0*/  IADD3 R90, P0, R103, R122.reuse, RZ ;  /* 0x0000007a675a7210 */ /* 0x080fe20007f1e0ff */
[----:B------:R-:W0:Y:S01]  /*3c00*/  LDC R96, c[0x0][0x248] ;  /* 0x00009200ff607b82 */ /* 0x000e220000000800 */
[----:B------:R-:W-:Y:S01]  /*3c10*/  IADD3 R72, P2, R101, R122, RZ ;  /* 0x0000007a65487210 */ /* 0x000fe20007f5e0ff */
[----:B------:R2:W5:Y:S01]  /*3c20*/  LDG.E.U16 R119, desc[UR60][R94.64] ;  /* 0x0000003c5e777981 */ /* 0x000562000c1e1500 */
[----:B------:R-:W-:-:S02]  /*3c30*/  LEA.HI.X.SX32 R93, R91, R123, 0x1, P1 ;  /* 0x0000007b5b5d7211 */ /* 0x000fc400008f0eff */
[-C--:B------:R-:W-:Y:S02]  /*3c40*/  LEA.HI.X.SX32 R91, R73, R123.reuse, 0x1, P0 ;  /* 0x0000007b495b7211 */ /* 0x080fe400000f0eff */
[----:B------:R-:W-:Y:S01]  /*3c50*/  LEA.HI.X.SX32 R73, R97, R123, 0x1, P2 ;  /* 0x0000007b61497211 */ /* 0x000fe200010f0eff */
[----:B------:R-:W-:Y:S01]  /*3c60*/  IMAD R97, R104, 0x252, RZ ;  /* 0x0000025268617824 */ /* 0x000fe200078e02ff */
[----:B------:R-:W0:Y:S01]  /*3c70*/  LDC R109, c[0x0][0x248] ;  /* 0x00009200ff6d7b82 */ /* 0x000e220000000800 */
[----:B------:R2:W5:Y:S01]  /*3c80*/  LDG.E.U16 R117, desc[UR60][R90.64] ;  /* 0x0000003c5a757981 */ /* 0x000562000c1e1500 */
[----:B---3--:R-:W-:Y:S02]  /*3c90*/  IMAD R105, R105, 0x262, RZ ;  /* 0x0000026269697824 */ /* 0x008fe400078e02ff */
[----:B--2---:R-:W-:Y:S01]  /*3ca0*/  IMAD R95, R98, 0x129, RZ ;  /* 0x00000129625f7824 */ /* 0x004fe200078e02ff */
[----:B------:R-:W-:Y:S01]  /*3cb0*/  IADD3 R94, P0, R97, R122, RZ ;  /* 0x0000007a615e7210 */ /* 0x000fe20007f1e0ff */
[----:B------:R-:W-:Y:S01]  /*3cc0*/  IMAD R107, R107, 0x282, RZ ;  /* 0x000002826b6b7824 */ /* 0x000fe200078e02ff */
[----:B------:R2:W3:Y:S01]  /*3cd0*/  LDG.E.U16 R116, desc[UR60][R72.64] ;  /* 0x0000003c48747981 */ /* 0x0004e2000c1e1500 */
[----:B------:R-:W0:Y:S01]  /*3ce0*/  LDC R101, c[0x0][0x248] ;  /* 0x00009200ff657b82 */ /* 0x000e220000000800 */
[----:B------:R-:W-:-:S02]  /*3cf0*/  IMAD R91, R106, 0x272, RZ ;  /* 0x000002726a5b7824 */ /* 0x000fc400078e02ff */
[----:B------:R2:W3:Y:S01]  /*3d00*/  LDG.E.U16 R118, desc[UR60][R92.64] ;  /* 0x0000003c5c767981 */ /* 0x0004e2000c1e1500 */
[----:B------:R-:W-:Y:S01]  /*3d10*/  LEA.HI.X.SX32 R95, R95, R123, 0x1, P0 ;  /* 0x0000007b5f5f7211 */ /* 0x000fe200000f0eff */
[----:B-1----:R-:W-:-:S03]  /*3d20*/  IMAD R97, R74, 0x141, RZ ;  /* 0x000001414a617824 */ /* 0x002fc600078e02ff */
[----:B------:R-:W1:Y:S01]  /*3d30*/  LDC R102, c[0x0][0x248] ;  /* 0x00009200ff667b82 */ /* 0x000e620000000800 */
[----:B--2---:R-:W-:Y:S01]  /*3d40*/  IMAD R73, R100, 0x139, RZ ;  /* 0x0000013964497824 */ /* 0x004fe200078e02ff */
[-C--:B------:R-:W-:Y:S01]  /*3d50*/  IADD3 R90, P2, R91, R122.reuse, RZ ;  /* 0x0000007a5b5a7210 */ /* 0x080fe20007f5e0ff */
[----:B------:R0:W2:Y:S01]  /*3d60*/  LDG.E.U16 R115, desc[UR60][R94.64] ;  /* 0x0000003c5e737981 */ /* 0x0000a2000c1e1500 */
[-C--:B------:R-:W-:Y:S01]  /*3d70*/  IADD3 R72, P0, R107, R122.reuse, RZ ;  /* 0x0000007a6b487210 */ /* 0x080fe20007f1e0ff */
[----:B------:R-:W-:Y:S01]  /*3d80*/  IMAD R93, R99, 0x131, RZ ;  /* 0x00000131635d7824 */ /* 0x000fe200078e02ff */
[----:B------:R-:W-:Y:S02]  /*3d90*/  IADD3 R92, P1, R105, R122, RZ ;  /* 0x0000007a695c7210 */ /* 0x000fe40007f3e0ff */
[----:B------:R-:W1:Y:S01]  /*3da0*/  LDC R106, c[0x0][0x248] ;  /* 0x00009200ff6a7b82 */ /* 0x000e620000000800 */
[-C--:B------:R-:W-:Y:S02]  /*3db0*/  LEA.HI.X.SX32 R91, R73, R123.reuse, 0x1, P2 ;  /* 0x0000007b495b7211 */ /* 0x080fe400010f0eff */
[----:B------:R-:W-:-:S02]  /*3dc0*/  LEA.HI.X.SX32 R93, R93, R123, 0x1, P1 ;  /* 0x0000007b5d5d7211 */ /* 0x000fc400008f0eff */
[----:B------:R-:W-:Y:S01]  /*3dd0*/  LEA.HI.X.SX32 R73, R97, R123, 0x1, P0 ;  /* 0x0000007b61497211 */ /* 0x000fe200000f0eff */
[----:B------:R-:W-:Y:S01]  /*3de0*/  IMAD R97, R108, 0x292, RZ ;  /* 0x000002926c617824 */ /* 0x000fe200078e02ff */
[----:B------:R-:W2:Y:S01]  /*3df0*/  LDG.E.U16 R113, desc[UR60][R90.64] ;  /* 0x0000003c5a717981 */ /* 0x000ea2000c1e1500 */
[----:B------:R-:W1:Y:S01]  /*3e00*/  LDC R104, c[0x0][0x248] ;  /* 0x00009200ff687b82 */ /* 0x000e620000000800 */
[----:B0-----:R-:W-:Y:S02]  /*3e10*/  IMAD R95, R96, 0x149, RZ ;  /* 0x00000149605f7824 */ /* 0x001fe400078e02ff */
[----:B------:R0:W2:Y:S01]  /*3e20*/  LDG.E.U16 R114, desc[UR60][R92.64] ;  /* 0x0000003c5c727981 */ /* 0x0000a2000c1e1500 */
[----:B------:R-:W-:-:S03]  /*3e30*/  IMAD R109, R109, 0x2a2, RZ ;  /* 0x000002a26d6d7824 */ /* 0x000fc600078e02ff */
[----:B------:R0:W2:Y:S01]  /*3e40*/  LDG.E.U16 R112, desc[UR60][R72.64] ;  /* 0x0000003c48707981 */ /* 0x0000a2000c1e1500 */
[----:B------:R-:W1:Y:S01]  /*3e50*/  LDC R74, c[0x0][0x248] ;  /* 0x00009200ff4a7b82 */ /* 0x000e620000000800 */
[----:B0-----:R-:W-:-:S07]  /*3e60*/  IADD3 R92, P0, R97, R122, RZ ;  /* 0x0000007a615c7210 */ /* 0x001fce0007f1e0ff */
[----:B------:R-:W0:Y:S01]  /*3e70*/  LDC R107, c[0x0][0x248] ;  /* 0x00009200ff6b7b82 */ /* 0x000e220000000800 */
[----:B------:R-:W-:Y:S01]  /*3e80*/  LEA.HI.X.SX32 R93, R95, R123, 0x1, P0 ;  /* 0x0000007b5f5d7211 */ /* 0x000fe200000f0eff */
[----:B------:R-:W-:Y:S01]  /*3e90*/  IMAD R91, R110, 0x2b2, RZ ;  /* 0x000002b26e5b7824 */ /* 0x000fe200078e02ff */
[----:B------:R-:W-:Y:S01]  /*3ea0*/  IADD3 R90, P1, R109, R122, RZ ;  /* 0x0000007a6d5a7210 */ /* 0x000fe20007f3e0ff */
[----:B------:R-:W-:-:S04]  /*3eb0*/  IMAD R73, R101, 0x151, RZ ;  /* 0x0000015165497824 */ /* 0x000fc800078e02ff */
[----:B------:R-:W0:Y:S01]  /*3ec0*/  LDC R103, c[0x0][0x248] ;  /* 0x00009200ff677b82 */ /* 0x000e220000000800 */
[----:B-1----:R-:W-:-:S07]  /*3ed0*/  IMAD R97, R102, 0x159, RZ ;  /* 0x0000015966617824 */ /* 0x002fce00078e02ff */
[----:B------:R-:W1:Y:S01]  /*3ee0*/  LDC R95, c[0x0][0x248] ;  /* 0x00009200ff5f7b82 */ /* 0x000e620000000800 */
[----:B------:R-:W-:-:S07]  /*3ef0*/  IADD3 R72, P2, R91, R122, RZ ;  /* 0x0000007a5b487210 */ /* 0x000fce0007f5e0ff */
[----:B------:R-:W1:Y:S01]  /*3f00*/  LDC R105, c[0x0][0x248] ;  /* 0x00009200ff697b82 */ /* 0x000e620000000800 */
[----:B------:R-:W-:-:S07]  /*3f10*/  LEA.HI.X.SX32 R91, R73, R123, 0x1, P1 ;  /* 0x0000007b495b7211 */ /* 0x000fce00008f0eff */
[----:B------:R-:W1:Y:S01]  /*3f20*/  LDC R100, c[0x0][0x248] ;  /* 0x00009200ff647b82 */ /* 0x000e620000000800 */
[----:B------:R-:W-:Y:S01]  /*3f30*/  LEA.HI.X.SX32 R73, R97, R123, 0x1, P2 ;  /* 0x0000007b61497211 */ /* 0x000fe200010f0eff */
[----:B------:R-:W-:Y:S01]  /*3f40*/  IMAD R125, R106, 0x2c2, RZ ;  /* 0x000002c26a7d7824 */ /* 0x000fe200078e02ff */
[----:B------:R-:W2:Y:S04]  /*3f50*/  LDG.E.U16 R111, desc[UR60][R92.64] ;  /* 0x0000003c5c6f7981 */ /* 0x000ea8000c1e1500 */
[----:B------:R0:W2:Y:S01]  /*3f60*/  LDG.E.U16 R109, desc[UR60][R72.64] ;  /* 0x0000003c486d7981 */ /* 0x0000a2000c1e1500 */
[----:B------:R-:W1:Y:S01]  /*3f70*/  LDC R102, c[0x0][0x248] ;  /* 0x00009200ff667b82 */ /* 0x000e620000000800 */
[----:B0-----:R-:W-:-:S07]  /*3f80*/  IMAD R107, R107, 0x2d2, RZ ;  /* 0x000002d26b6b7824 */ /* 0x001fce00078e02ff */
[----:B------:R-:W0:Y:S01]  /*3f90*/  LDC R96, c[0x0][0x248] ;  /* 0x00009200ff607b82 */ /* 0x000e220000000800 */
[----:B------:R-:W-:Y:S01]  /*3fa0*/  IMAD R73, R104, 0x171, RZ ;  /* 0x0000017168497824 */ /* 0x000fe200078e02ff */
[----:B------:R-:W-:Y:S01]  /*3fb0*/  IADD3 R94, P0, R125, R122, RZ ;  /* 0x0000007a7d5e7210 */ /* 0x000fe20007f1e0ff */
[----:B------:R-:W-:Y:S01]  /*3fc0*/  IMAD R93, R74, 0x161, RZ ;  /* 0x000001614a5d7824 */ /* 0x000fe200078e02ff */
[----:B------:R1:W2:Y:S04]  /*3fd0*/  LDG.E.U16 R110, desc[UR60][R90.64] ;  /* 0x0000003c5a6e7981 */ /* 0x0002a8000c1e1500 */
[----:B------:R-:W0:Y:S01]  /*3fe0*/  LDC R98, c[0x0][0x248] ;  /* 0x00009200ff627b82 */ /* 0x000e220000000800 */
[----:B------:R-:W-:Y:S02]  /*3ff0*/  IMAD R125, R124, 0x2e2, RZ ;  /* 0x000002e27c7d7824 */ /* 0x000fe400078e02ff */
[----:B-1----:R-:W-:-:S05]  /*4000*/  IMAD R127, R95, 0x2f2, RZ ;  /* 0x000002f25f7f7824 */ /* 0x002fca00078e02ff */
[----:B------:R-:W1:Y:S01]  /*4010*/  LDC R104, c[0x0][0x248] ;  /* 0x00009200ff687b82 */ /* 0x000e620000000800 */
[----:B------:R-:W-:Y:S01]  /*4020*/  IMAD R91, R103, 0x169, RZ ;  /* 0x00000169675b7824 */ /* 0x000fe200078e02ff */
[----:B------:R-:W-:Y:S01]  /*4030*/  IADD3 R92, P1, R107, R122, RZ ;  /* 0x0000007a6b5c7210 */ /* 0x000fe20007f3e0ff */
[----:B------:R-:W-:Y:S01]  /*4040*/  IMAD R103, R105, 0x179, RZ ;  /* 0x0000017969677824 */ /* 0x000fe200078e02ff */
[----:B------:R-:W-:-:S04]  /*4050*/  LEA.HI.X.SX32 R95, R93, R123, 0x1, P0 ;  /* 0x0000007b5d5f7211 */ /* 0x000fc800000f0eff */
[----:B------:R-:W1:Y:S01]  /*4060*/  LDC R101, c[0x0][0x248] ;  /* 0x00009200ff657b82 */ /* 0x000e620000000800 */
[-C--:B------:R-:W-:Y:S01]  /*4070*/  IADD3 R90, P0, R125, R122.reuse, RZ ;  /* 0x0000007a7d5a7210 */ /* 0x080fe20007f1e0ff */
[----:B------:R0:W2:Y:S01]  /*4080*/  LDG.E.U16 R108, desc[UR60][R94.64] ;  /* 0x0000003c5e6c7981 */ /* 0x0000a2000c1e1500 */
[----:B------:R-:W-:-:S05]  /*4090*/  IADD3 R72, P2, R127, R122, RZ ;  /* 0x0000007a7f487210 */ /* 0x000fca0007f5e0ff */
[----:B------:R-:W1:Y:S01]  /*40a0*/  LDC R99, c[0x0][0x248] ;  /* 0x00009200ff637b82 */ /* 0x000e620000000800 */
[-C--:B------:R-:W-:Y:S02]  /*40b0*/  LEA.HI.X.SX32 R93, R91, R123.reuse, 0x1, P1 ;  /* 0x0000007b5b5d7211 */ /* 0x080fe400008f0eff */
[----:B------:R-:W-:-:S05]  /*40c0*/  LEA.HI.X.SX32 R91, R73, R123, 0x1, P0 ;  /* 0x0000007b495b7211 */ /* 0x000fca00000f0eff */
[----:B------:R-:W1:Y:S01]  /*40d0*/  LDC R97, c[0x0][0x248] ;  /* 0x00009200ff617b82 */ /* 0x000e620000000800 */
[-C--:B------:R-:W-:Y:S01]  /*40e0*/  LEA.HI.X.SX32 R73, R103, R123.reuse, 0x1, P2 ;  /* 0x0000007b67497211 */ /* 0x080fe200010f0eff */
[----:B------:R-:W-:Y:S01]  /*40f0*/  IMAD R103, R100, 0x302, RZ ;  /* 0x0000030264677824 */ /* 0x000fe200078e02ff */
[----:B------:R0:W2:Y:S05]  /*4100*/  LDG.E.U16 R106, desc[UR60][R90.64] ;  /* 0x0000003c5a6a7981 */ /* 0x0000aa000c1e1500 */
[----:B------:R-:W1:Y:S01]  /*4110*/  LDC R74, c[0x0][0x248] ;  /* 0x00009200ff4a7b82 */ /* 0x000e620000000800 */
[----:B0-----:R-:W-:Y:S01]  /*4120*/  IMAD R95, R102, 0x181, RZ ;  /* 0x00000181665f7824 */ /* 0x001fe200078e02ff */
[----:B------:R-:W-:Y:S01]  /*4130*/  IADD3 R94, P0, R103, R122, RZ ;  /* 0x0000007a675e7210 */ /* 0x000fe20007f1e0ff */
[----:B------:R0:W2:Y:S05]  /*4140*/  LDG.E.U16 R107, desc[UR60][R92.64] ;  /* 0x0000003c5c6b7981 */ /* 0x0000aa000c1e1500 */
[----:B------:R-:W1:Y:S01]  /*4150*/  LDC R127, c[0x0][0x248] ;  /* 0x00009200ff7f7b82 */ /* 0x000e620000000800 */
[----:B------:R-:W-:Y:S01]  /*4160*/  IMAD R91, R96, 0x332, RZ ;  /* 0x00000332605b7824 */ /* 0x000fe200078e02ff */
[----:B------:R1:W2:Y:S01]  /*4170*/  LDG.E.U16 R105, desc[UR60][R72.64] ;  /* 0x0000003c48697981 */ /* 0x0002a2000c1e1500 */
[----:B------:R-:W-:Y:S01]  /*4180*/  LEA.HI.X.SX32 R95, R95, R123, 0x1, P0 ;  /* 0x0000007b5f5f7211 */ /* 0x000fe200000f0eff */
[----:B0-----:R-:W-:-:S04]  /*4190*/  IMAD R93, R98, 0x312, RZ ;  /* 0x00000312625d7824 */ /* 0x001fc800078e02ff */
[----:B------:R-:W0:Y:S01]  /*41a0*/  LDC R124, c[0x0][0x248] ;  /* 0x00009200ff7c7b82 */ /* 0x000e220000000800 */
[----:B-1----:R-:W-:Y:S01]  /*41b0*/  IMAD R73, R104, 0x199, RZ ;  /* 0x0000019968497824 */ /* 0x002fe200078e02ff */
[----:B------:R-:W-:-:S06]  /*41c0*/  IADD3 R72, P0, R91, R122, RZ ;  /* 0x0000007a5b487210 */ /* 0x000fcc0007f1e0ff */
[----:B------:R-:W1:Y:S01]  /*41d0*/  LDC R125, c[0x0][0x248] ;  /* 0x00009200ff7d7b82 */ /* 0x000e620000000800 */
[----:B------:R-:W-:Y:S01]  /*41e0*/  IMAD R101, R101, 0x189, RZ ;  /* 0x0000018965657824 */ /* 0x000fe200078e02ff */
[-C--:B------:R-:W-:Y:S01]  /*41f0*/  IADD3 R92, P1, R93, R122.reuse, RZ ;  /* 0x0000007a5d5c7210 */ /* 0x080fe20007f3e0ff */
[----:B------:R-:W-:Y:S01]  /*4200*/  IMAD R99, R99, 0x322, RZ ;  /* 0x0000032263637824 */ /* 0x000fe200078e02ff */
[-C--:B------:R-:W-:Y:S01]  /*4210*/  LEA.HI.X.SX32 R73, R73, R123.reuse, 0x1, P0 ;  /* 0x0000007b49497211 */ /* 0x080fe200000f0eff */
[----:B------:R-:W-:Y:S01]  /*4220*/  IMAD R97, R97, 0x191, RZ ;  /* 0x0000019161617824 */ /* 0x000fe200078e02ff */
[-C--:B------:R-:W-:Y:S01]  /*4230*/  LEA.HI.X.SX32 R93, R101, R123.reuse, 0x1, P1 ;  /* 0x0000007b655d7211 */ /* 0x080fe200008f0eff */
[----:B------:R0:W2:Y:S01]  /*4240*/  LDG.E.U16 R104, desc[UR60][R94.64] ;  /* 0x0000003c5e687981 */ /* 0x0000a2000c1e1500 */
[----:B------:R-:W-:Y:S01]  /*4250*/  IADD3 R90, P2, R99, R122, RZ ;  /* 0x0000007a635a7210 */ /* 0x000fe20007f5e0ff */
[----:B------:R-:W4:Y:S02]  /*4260*/  LDC R96, c[0x0][0x248] ;  /* 0x00009200ff607b82 */ /* 0x000f240000000800 */
[----:B------:R0:W2:Y:S01]  /*4270*/  LDG.E.U16 R101, desc[UR60][R72.64] ;  /* 0x0000003c48657981 */ /* 0x0000a2000c1e1500 */
[----:B------:R-:W-:Y:S01]  /*4280*/  IMAD R99, R128, 0x342, RZ ;  /* 0x0000034280637824 */ /* 0x000fe200078e02ff */
[----:B------:R-:W-:Y:S01]  /*4290*/  LEA.HI.X.SX32 R91, R97, R123, 0x1, P2 ;  /* 0x0000007b615b7211 */ /* 0x000fe200010f0eff */
[----:B------:R-:W-:Y:S01]  /*42a0*/  IMAD R127, R127, 0x1a1, RZ ;  /* 0x000001a17f7f7824 */ /* 0x000fe200078e02ff */
[----:B------:R1:W2:Y:S02]  /*42b0*/  LDG.E.U16 R103, desc[UR60][R92.64] ;  /* 0x0000003c5c677981 */ /* 0x0002a4000c1e1500 */
[----:B0-----:R-:W0:Y:S01]  /*42c0*/  LDC R94, c[0x0][0x248] ;  /* 0x00009200ff5e7b82 */ /* 0x001e220000000800 */
[----:B------:R-:W-:Y:S01]  /*42d0*/  IMAD R95, R126, 0x352, RZ ;  /* 0x000003527e5f7824 */ /* 0x000fe200078e02ff */
[----:B------:R1:W2:Y:S01]  /*42e0*/  LDG.E.U16 R102, desc[UR60][R90.64] ;  /* 0x0000003c5a667981 */ /* 0x0002a2000c1e1500 */
[----:B------:R-:W-:-:S05]  /*42f0*/  IMAD R73, R74, 0x1b1, RZ ;  /* 0x000001b14a497824 */ /* 0x000fca00078e02ff */
[----:B------:R-:W0:Y:S01]  /*4300*/  LDC R74, c[0x0][0x248] ;  /* 0x00009200ff4a7b82 */ /* 0x000e220000000800 */
[----:B-1----:R-:W-:-:S07]  /*4310*/  IADD3 R92, P0, R99, R122, RZ ;  /* 0x0000007a635c7210 */ /* 0x002fce0007f1e0ff */
[----:B------:R-:W1:Y:S01]  /*4320*/  LDC R97, c[0x0][0x248] ;  /* 0x00009200ff617b82 */ /* 0x000e620000000800 */
[-C--:B------:R-:W-:Y:S01]  /*4330*/  LEA.HI.X.SX32 R93, R127, R123.reuse, 0x1, P0 ;  /* 0x0000007b7f5d7211 */ /* 0x080fe200000f0eff */
[----:B------:R-:W-:Y:S01]  /*4340*/  IMAD R91, R124, 0x1a9, RZ ;  /* 0x000001a97c5b7824 */ /* 0x000fe200078e02ff */
[-C--:B------:R-:W-:Y:S01]  /*4350*/  IADD3 R90, P1, R95, R122.reuse, RZ ;  /* 0x0000007a5f5a7210 */ /* 0x080fe20007f3e0ff */
[----:B------:R-:W-:Y:S02]  /*4360*/  IMAD R125, R125, 0x362, RZ ;  /* 0x000003627d7d7824 */ /* 0x000fe400078e02ff */
[----:B------:R-:W-:Y:S02]  /*4370*/  IMAD R135, R135, 0x372, RZ ;  /* 0x0000037287877824 */ /* 0x000fe400078e02ff */
[----:B------:R-:W5:Y:S01]  /*4380*/  LDC R127, c[0x0][0x248] ;  /* 0x00009200ff7f7b82 */ /* 0x000f620000000800 */
[----:B------:R-:W-:Y:S01]  /*4390*/  LEA.HI.X.SX32 R91, R91, R123, 0x1, P1 ;  /* 0x0000007b5b5b7211 */ /* 0x000fe200008f0eff */
[----:B------:R4:W2:Y:S01]  /*43a0*/  LDG.E.U16 R100, desc[UR60][R92.64] ;  /* 0x0000003c5c647981 */ /* 0x0008a2000c1e1500 */
[----:B------:R-:W-:-:S05]  /*43b0*/  IADD3 R72, P2, R125, R122, RZ ;  /* 0x0000007a7d487210 */ /* 0x000fca0007f5e0ff */
[----:B------:R-:W5:Y:S01]  /*43c0*/  LDC R126, c[0x0][0x248] ;  /* 0x00009200ff7e7b82 */ /* 0x000f620000000800 */
[----:B------:R-:W-:Y:S01]  /*43d0*/  LEA.HI.X.SX32 R73, R73, R123, 0x1, P2 ;  /* 0x0000007b49497211 */ /* 0x000fe200010f0eff */
[----:B------:R0:W2:Y:S06]  /*43e0*/  LDG.E.U16 R99, desc[UR60][R90.64] ;  /* 0x0000003c5a637981 */ /* 0x0000ac000c1e1500 */
[----:B------:R-:W3:Y:S01]  /*43f0*/  LDC R124, c[0x0][0x248] ;  /* 0x00009200ff7c7b82 */ /* 0x000ee20000000800 */
[----:B----4-:R-:W-:Y:S01]  /*4400*/  IMAD R95, R96, 0x382, RZ ;  /* 0x00000382605f7824 */ /* 0x010fe200078e02ff */
[----:B------:R4:W2:Y:S01]  /*4410*/  LDG.E.U16 R98, desc[UR60][R72.64] ;  /* 0x0000003c48627981 */ /* 0x0008a2000c1e1500 */
[----:B------:R-:W-:-:S02]  /*4420*/  IMAD R93, R136, 0x1b9, RZ ;  /* 0x000001b9885d7824 */ /* 0x000fc400078e02ff */
[----:B0-----:R-:W-:-:S03]  /*4430*/  IMAD R91, R94, 0x1c9, RZ ;  /* 0x000001c95e5b7824 */ /* 0x001fc600078e02ff */
[----:B------:R-:W0:Y:S01]  /*4440*/  LDC R128, c[0x0][0x248] ;  /* 0x00009200ff807b82 */ /* 0x000e220000000800 */
[----:B------:R-:W-:Y:S01]  /*4450*/  IADD3 R94, P0, R135, R122, RZ ;  /* 0x0000007a875e7210 */ /* 0x000fe20007f1e0ff */
[----:B------:R-:W-:-:S06]  /*4460*/  IMAD R135, R74, 0x3a2, RZ ;  /* 0x000003a24a877824 */ /* 0x000fcc00078e02ff */
[----:B------:R-:W3:Y:S01]  /*4470*/  LDC R125, c[0x0][0x248] ;  /* 0x00009200ff7d7b82 */ /* 0x000ee20000000800 */
[----:B----4-:R-:W-:Y:S01]  /*4480*/  IMAD R73, R134, 0x1c1, RZ ;  /* 0x000001c186497824 */ /* 0x010fe200078e02ff */
[-C--:B------:R-:W-:Y:S01]  /*4490*/  IADD3 R92, P1, R95, R122.reuse, RZ ;  /* 0x0000007a5f5c7210 */ /* 0x080fe20007f3e0ff */
[----:B-1----:R-:W-:Y:S01]  /*44a0*/  IMAD R97, R97, 0x392, RZ ;  /* 0x0000039261617824 */ /* 0x002fe200078e02ff */
[-C--:B------:R-:W-:Y:S01]  /*44b0*/  LEA.HI.X.SX32 R95, R93, R123.reuse, 0x1, P0 ;  /* 0x0000007b5d5f7211 */ /* 0x080fe200000f0eff */
[----:B------:R-:W-:Y:S01]  /*44c0*/  IMAD R137, R137, 0x1d1, RZ ;  /* 0x000001d189897824 */ /* 0x000fe200078e02ff */
[-C--:B------:R-:W-:Y:S02]  /*44d0*/  IADD3 R72, P0, R135, R122.reuse, RZ ;  /* 0x0000007a87487210 */ /* 0x080fe40007f1e0ff */
[----:B------:R-:W-:Y:S01]  /*44e0*/  IADD3 R90, P2, R97, R122, RZ ;  /* 0x0000007a615a7210 */ /* 0x000fe20007f5e0ff */
[----:B------:R-:W1:Y:S01]  /*44f0*/  LDC R74, c[0x0][0x248] ;  /* 0x00009200ff4a7b82 */ /* 0x000e620000000800 */
[-C--:B------:R-:W-:Y:S01]  /*4500*/  LEA.HI.X.SX32 R93, R73, R123.reuse, 0x1, P1 ;  /* 0x0000007b495d7211 */ /* 0x080fe200008f0eff */
[----:B------:R-:W-:Y:S01]  /*4510*/  IMAD R131, R131, 0x3d2, RZ ;  /* 0x000003d283837824 */ /* 0x000fe200078e02ff */
[-C--:B------:R-:W-:Y:S01]  /*4520*/  LEA.HI.X.SX32 R73, R137, R123.reuse, 0x1, P0 ;  /* 0x0000007b89497211 */ /* 0x080fe200000f0eff */
[----:B-----5:R-:W-:Y:S01]  /*4530*/  IMAD R137, R127, 0x3b2, RZ ;  /* 0x000003b27f897824 */ /* 0x020fe200078e02ff */
[----:B------:R-:W-:Y:S01]  /*4540*/  LEA.HI.X.SX32 R91, R91, R123, 0x1, P2 ;  /* 0x0000007b5b5b7211 */ /* 0x000fe200010f0eff */
[----:B------:R4:W5:Y:S01]  /*4550*/  LDG.E.U16 R96, desc[UR60][R92.64] ;  /* 0x0000003c5c607981 */ /* 0x000962000c1e1500 */
[----:B------:R-:W-:-:S02]  /*4560*/  IMAD R135, R126, 0x1d9, RZ ;  /* 0x000001d97e877824 */ /* 0x000fc400078e02ff */
[----:B------:R-:W-:Y:S01]  /*4570*/  IMAD R129, R129, 0x3c2, RZ ;  /* 0x000003c281817824 */ /* 0x000fe200078e02ff */
[----:B------:R-:W5:Y:S01]  /*4580*/  LDG.E.U16 R97, desc[UR60][R94.64] ;  /* 0x0000003c5e617981 */ /* 0x000f62000c1e1500 */
[----:B0-----:R-:W-:Y:S01]  /*4590*/  IMAD R127, R128, 0x1e1, RZ ;  /* 0x000001e1807f7824 */ /* 0x001fe200078e02ff */
[-C--:B----4-:R-:W-:Y:S01]  /*45a0*/  IADD3 R92, P0, R137, R122.reuse, RZ ;  /* 0x0000007a895c7210 */ /* 0x090fe20007f1e0ff */
[----:B---3--:R-:W-:Y:S01]  /*45b0*/  IMAD R137, R124, 0x3e2, RZ ;  /* 0x000003e27c897824 */ /* 0x008fe200078e02ff */
[----:B------:R0:W3:Y:S01]  /*45c0*/  LDG.E.U16 R95, desc[UR60][R90.64] ;  /* 0x0000003c5a5f7981 */ /* 0x0000e2000c1e1500 */
[----:B------:R-:W-:Y:S02]  /*45d0*/  IADD3 R124, P1, R129, R122, RZ ;  /* 0x0000007a817c7210 */ /* 0x000fe40007f3e0ff */
[----:B------:R-:W-:Y:S01]  /*45e0*/  LEA.HI.X.SX32 R93, R135, R123, 0x1, P0 ;  /* 0x0000007b875d7211 */ /* 0x000fe200000f0eff */
[----:B------:R4:W3:Y:S01]  /*45f0*/  LDG.E.U16 R94, desc[UR60][R72.64] ;  /* 0x0000003c485e7981 */ /* 0x0008e2000c1e1500 */
[----:B------:R-:W-:Y:S01]  /*4600*/  SHF.L.U32 R148, R0, 0x1, RZ ;  /* 0x0000000100947819 */ /* 0x000fe200000006ff */
[----:B------:R-:W-:-:S02]  /*4610*/  IMAD R152, R152, 0x122, RZ ;  /* 0x0000012298987824 */ /* 0x000fc400078e02ff */
[----:B------:R-:W-:Y:S01]  /*4620*/  IMAD R154, R154, 0x132, RZ ;  /* 0x000001329a9a7824 */ /* 0x000fe200078e02ff */
[----:B------:R-:W3:Y:S01]  /*4630*/  LDG.E.U16 R93, desc[UR60][R92.64] ;  /* 0x0000003c5c5d7981 */ /* 0x000ee2000c1e1500 */
[----:B0-----:R-:W-:Y:S01]  /*4640*/  IMAD R91, R130, 0x1e9, RZ ;  /* 0x000001e9825b7824 */ /* 0x001fe200078e02ff */
[-C--:B------:R-:W-:Y:S01]  /*4650*/  IADD3 R90, P2, R131, R122.reuse, RZ ;  /* 0x0000007a835a7210 */ /* 0x080fe20007f5e0ff */
[----:B----4-:R-:W-:Y:S01]  /*4660*/  IMAD R73, R125, 0x1f1, RZ ;  /* 0x000001f17d497824 */ /* 0x010fe200078e02ff */
[----:B------:R-:W-:Y:S02]  /*4670*/  IADD3 R72, P0, R137, R122, RZ ;  /* 0x0000007a89487210 */ /* 0x000fe40007f1e0ff */
[-C--:B------:R-:W-:Y:S02]  /*4680*/  LEA.HI.X.SX32 R91, R91, R123.reuse, 0x1, P2 ;  /* 0x0000007b5b5b7211 */ /* 0x080fe400010f0eff */
[-C--:B------:R-:W-:Y:S02]  /*4690*/  LEA.HI.X.SX32 R125, R127, R123.reuse, 0x1, P1 ;  /* 0x0000007b7f7d7211 */ /* 0x080fe400008f0eff */
[----:B------:R-:W-:-:S02]  /*46a0*/  LEA.HI.X.SX32 R73, R73, R123, 0x1, P0 ;  /* 0x0000007b49497211 */ /* 0x000fc400000f0eff */
[----:B------:R-:W-:Y:S01]  /*46b0*/  IADD3 R128, P0, R148, R122, RZ ;  /* 0x0000007a94807210 */ /* 0x000fe20007f1e0ff */
[----:B------:R0:W4:Y:S01]  /*46c0*/  LDG.E.U16 R92, desc[UR60][R124.64] ;  /* 0x0000003c7c5c7981 */ /* 0x000122000c1e1500 */
[----:B------:R-:W-:-:S03]  /*46d0*/  IMAD R131, R0, 0x99, RZ ;  /* 0x0000009900837824 */ /* 0x000fc600078e02ff */
[----:B------:R-:W4:Y:S01]  /*46e0*/  LDG.E.U16 R91, desc[UR60][R90.64] ;  /* 0x0000003c5a5b7981 */ /* 0x000f22000c1e1500 */
[----:B-1----:R-:W-:Y:S01]  /*46f0*/  LEA.HI.X.SX32 R129, R74, R123, 0x1, P0 ;  /* 0x0000007b4a817211 */ /* 0x002fe200000f0eff */
[----:B------:R-:W-:Y:S02]  /*4700*/  IMAD R149, R149, 0x112, RZ ;  /* 0x0000011295957824 */ /* 0x000fe400078e02ff */
[----:B0-----:R-:W-:Y:S01]  /*4710*/  IMAD R125, R0, 0x91, RZ ;  /* 0x00000091007d7824 */ /* 0x001fe200078e02ff */
[-C--:B------:R-:W-:Y:S01]  /*4720*/  IADD3 R124, P0, R154, R122.reuse, RZ ;  /* 0x0000007a9a7c7210 */ /* 0x080fe20007f1e0ff */
[----:B------:R-:W-:Y:S01]  /*4730*/  IMAD R165, R165, 0x162, RZ ;  /* 0x00000162a5a57824 */ /* 0x000fe200078e02ff */
[----:B------:R-:W4:Y:S04]  /*4740*/  LDG.E.U16 R137, desc[UR60][R128.64] ;  /* 0x0000003c80897981 */ /* 0x000f28000c1e1500 */
[----:B------:R0:W4:Y:S01]  /*4750*/  LDG.E.U16 R90, desc[UR60][R72.64] ;  /* 0x0000003c485a7981 */ /* 0x000122000c1e1500 */
[----:B------:R-:W-:Y:S01]  /*4760*/  IMAD R127, R0, 0x89, RZ ;  /* 0x00000089007f7824 */ /* 0x000fe200078e02ff */
[----:B------:R-:W-:-:S02]  /*4770*/  IADD3 R126, P1, R149, R122, RZ ;  /* 0x0000007a957e7210 */ /* 0x000fc40007f3e0ff */
[----:B0-----:R-:W-:Y:S01]  /*4780*/  IADD3 R72, P2, R152, R122, RZ ;  /* 0x0000007a98487210 */ /* 0x001fe20007f5e0ff */
[----:B------:R-:W-:-:S03]  /*4790*/  IMAD R129, R0, 0xb1, RZ ;  /* 0x000000b100817824 */ /* 0x000fc600078e02ff */
[-C--:B------:R-:W-:Y:S02]  /*47a0*/  LEA.HI.X.SX32 R73, R125, R123.reuse, 0x1, P2 ;  /* 0x0000007b7d497211 */ /* 0x080fe400010f0eff */
[-C--:B------:R-:W-:Y:S01]  /*47b0*/  LEA.HI.X.SX32 R125, R131, R123.reuse, 0x1, P0 ;  /* 0x0000007b837d7211 */ /* 0x080fe200000f0eff */
[----:B------:R-:W-:Y:S01]  /*47c0*/  IMAD R158, R158, 0x142, RZ ;  /* 0x000001429e9e7824 */ /* 0x000fe200078e02ff */
[----:B------:R-:W-:Y:S02]  /*47d0*/  IADD3 R128, P2, R165, R122, RZ ;  /* 0x0000007aa5807210 */ /* 0x000fe40007f5e0ff */
[----:B------:R-:W4:Y:S01]  /*47e0*/  LDG.E.U16 R73, desc[UR60][R72.64] ;  /* 0x0000003c48497981 */ /* 0x000f22000c1e1500 */
[-C--:B------:R-:W-:Y:S01]  /*47f0*/  LEA.HI.X.SX32 R127, R127, R123.reuse, 0x1, P1 ;  /* 0x0000007b7f7f7211 */ /* 0x080fe200008f0eff */
[----:B------:R-:W-:Y:S01]  /*4800*/  IMAD R166, R166, 0x172, RZ ;  /* 0x00000172a6a67824 */ /* 0x000fe200078e02ff */
[----:B------:R-:W-:Y:S01]  /*4810*/  LEA.HI.X.SX32 R129, R129, R123, 0x1, P2 ;  /* 0x0000007b81817211 */ /* 0x000fe200010f0eff */
[----:B------:R-:W-:-:S02]  /*4820*/  IMAD R160, R160, 0x152, RZ ;  /* 0x00000152a0a07824 */ /* 0x000fc400078e02ff */
[----:B------:R-:W-:Y:S01]  /*4830*/  IMAD R173, R173, 0x1a2, RZ ;  /* 0x000001a2adad7824 */ /* 0x000fe200078e02ff */
[----:B------:R-:W4:Y:S04]  /*4840*/  LDG.E.U16 R74, desc[UR60][R126.64] ;  /* 0x0000003c7e4a7981 */ /* 0x000f28000c1e1500 */
[----:B------:R0:W4:Y:S01]  /*4850*/  LDG.E.U16 R72, desc[UR60][R124.64] ;  /* 0x0000003c7c487981 */ /* 0x000122000c1e1500 */
[----:B------:R-:W-:-:S03]  /*4860*/  IMAD R131, R0, 0xb9, RZ ;  /* 0x000000b900837824 */ /* 0x000fc600078e02ff */
[----:B------:R1:W4:Y:S01]  /*4870*/  LDG.E.U16 R136, desc[UR60][R128.64] ;  /* 0x0000003c80887981 */ /* 0x000322000c1e1500 */
[----:B0-----:R-:W-:Y:S01]  /*4880*/  IMAD R125, R0, 0xa1, RZ ;  /* 0x000000a1007d7824 */ /* 0x001fe200078e02ff */
[-C--:B------:R-:W-:Y:S01]  /*4890*/  IADD3 R124, P0, R158, R122.reuse, RZ ;  /* 0x0000007a9e7c7210 */ /* 0x080fe20007f1e0ff */
[----:B------:R-:W-:Y:S01]  /*48a0*/  IMAD R127, R0, 0xa9, RZ ;  /* 0x000000a9007f7824 */ /* 0x000fe200078e02ff */
[-C--:B------:R-:W-:Y:S01]  /*48b0*/  IADD3 R126, P1, R160, R122.reuse, RZ ;  /* 0x0000007aa07e7210 */ /* 0x080fe20007f3e0ff */
[----:B-1----:R-:W-:Y:S01]  /*48c0*/  IMAD R129, R0, 0xd1, RZ ;  /* 0x000000d100817824 */ /* 0x002fe200078e02ff */
[-C--:B------:R-:W-:Y:S01]  /*48d0*/  LEA.HI.X.SX32 R125, R125, R123.reuse, 0x1, P0 ;  /* 0x0000007b7d7d7211 */ /* 0x080fe200000f0eff */
[----:B------:R-:W-:Y:S01]  /*48e0*/  IMAD R169, R169, 0x182, RZ ;  /* 0x00000182a9a97824 */ /* 0x000fe200078e02ff */
[-C--:B------:R-:W-:Y:S02]  /*48f0*/  IADD3 R130, P0, R166, R122.reuse, RZ ;  /* 0x0000007aa6827210 */ /* 0x080fe40007f1e0ff */
[----:B------:R-:W-:Y:S01]  /*4900*/  IADD3 R128, P2, R173, R122, RZ ;  /* 0x0000007aad807210 */ /* 0x000fe20007f5e0ff */
[----:B------:R0:W4:Y:S01]  /*4910*/  LDG.E.U16 R134, desc[UR60][R124.64] ;  /* 0x0000003c7c867981 */ /* 0x000122000c1e1500 */
[-C--:B------:R-:W-:Y:S01]  /*4920*/  LEA.HI.X.SX32 R131, R131, R123.reuse, 0x1, P0 ;  /* 0x0000007b83837211 */ /* 0x080fe200000f0eff */
[----:B------:R-:W-:Y:S01]  /*4930*/  IMAD R174, R174, 0x1b2, RZ ;  /* 0x000001b2aeae7824 */ /* 0x000fe200078e02ff */
[----:B------:R-:W-:-:S02]  /*4940*/  LEA.HI.X.SX32 R127, R127, R123, 0x1, P1 ;  /* 0x0000007b7f7f7211 */ /* 0x000fc400008f0eff */
[-C--:B------:R-:W-:Y:S01]  /*4950*/  LEA.HI.X.SX32 R129, R129, R123.reuse, 0x1, P2 ;  /* 0x0000007b81817211 */ /* 0x080fe200010f0eff */
[----:B------:R-:W-:Y:S01]  /*4960*/  IMAD R170, R170, 0x192, RZ ;  /* 0x00000192aaaa7824 */ /* 0x000fe200078e02ff */
[----:B------:R1:W4:Y:S01]  /*4970*/  LDG.E.U16 R138, desc[UR60][R130.64] ;  /* 0x0000003c828a7981 */ /* 0x000322000c1e1500 */
[----:B------:R-:W-:Y:S02]  /*4980*/  IMAD R181, R181, 0x1e2, RZ ;  /* 0x000001e2b5b57824 */ /* 0x000fe400078e02ff */
[----:B0-----:R-:W-:Y:S01]  /*4990*/  IMAD R125, R0, 0xc1, RZ ;  /* 0x000000c1007d7824 */ /* 0x001fe200078e02ff */
[-C--:B------:R-:W-:Y:S01]  /*49a0*/  IADD3 R124, P0, R169, R122.reuse, RZ ;  /* 0x0000007aa97c7210 */ /* 0x080fe20007f1e0ff */
[----:B------:R0:W4:Y:S01]  /*49b0*/  LDG.E.U16 R135, desc[UR60][R126.64] ;  /* 0x0000003c7e877981 */ /* 0x000122000c1e1500 */
[----:B------:R-:W-:Y:S02]  /*49c0*/  IMAD R176, R176, 0x1c2, RZ ;  /* 0x000001c2b0b07824 */ /* 0x000fe400078e02ff */
[----:B------:R-:W-:Y:S01]  /*49d0*/  LEA.HI.X.SX32 R125, R125, R123, 0x1, P0 ;  /* 0x0000007b7d7d7211 */ /* 0x000fe200000f0eff */
[----:B------:R0:W4:Y:S01]  /*49e0*/  LDG.E.U16 R141, desc[UR60][R128.64] ;  /* 0x0000003c808d7981 */ /* 0x000122000c1e1500 */
[----:B-1----:R-:W-:Y:S01]  /*49f0*/  IMAD R131, R0, 0xd9, RZ ;  /* 0x000000d900837824 */ /* 0x002fe200078e02ff */
[----:B------:R-:W-:-:S02]  /*4a00*/  IADD3 R130, P0, R174, R122, RZ ;  /* 0x0000007aae827210 */ /* 0x000fc40007f1e0ff */
[----:B------:R1:W4:Y:S01]  /*4a10*/  LDG.E.U16 R139, desc[UR60][R124.64] ;  /* 0x0000003c7c8b7981 */ /* 0x000322000c1e1500 */
[----:B0-----:R-:W-:Y:S01]  /*4a20*/  IMAD R127, R0, 0xc9, RZ ;  /* 0x000000c9007f7824 */ /* 0x001fe200078e02ff */
[-C--:B------:R-:W-:Y:S01]  /*4a30*/  IADD3 R126, P1, R170, R122.reuse, RZ ;  /* 0x0000007aaa7e7210 */ /* 0x080fe20007f3e0ff */
[C---:B------:R-:W-:Y:S01]  /*4a40*/  IMAD R129, R0.reuse, 0xf1, RZ ;  /* 0x000000f100817824 */ /* 0x040fe200078e02ff */
[-C--:B------:R-:W-:Y:S02]  /*4a50*/  IADD3 R128, P2, R181, R122.reuse, RZ ;  /* 0x0000007ab5807210 */ /* 0x080fe40007f5e0ff */
[-C--:B------:R-:W-:Y:S01]  /*4a60*/  LEA.HI.X.SX32 R131, R131, R123.reuse, 0x1, P0 ;  /* 0x0000007b83837211 */ /* 0x080fe200000f0eff */
[----:B-1----:R-:W-:Y:S01]  /*4a70*/  IMAD R125, R0, 0xe1, RZ ;  /* 0x000000e1007d7824 */ /* 0x002fe200078e02ff */
[-C--:B------:R-:W-:Y:S01]  /*4a80*/  LEA.HI.X.SX32 R127, R127, R123.reuse, 0x1, P1 ;  /* 0x0000007b7f7f7211 */ /* 0x080fe200008f0eff */
[----:B------:R-:W-:Y:S01]  /*4a90*/  IMAD R180, R180, 0x1f2, RZ ;  /* 0x000001f2b4b47824 */ /* 0x000fe200078e02ff */
[-C--:B------:R-:W-:Y:S01]  /*4aa0*/  LEA.HI.X.SX32 R129, R129, R123.reuse, 0x1, P2 ;  /* 0x0000007b81817211 */ /* 0x080fe200010f0eff */
[----:B------:R-:W-:Y:S01]  /*4ab0*/  IMAD R177, R177, 0x1d2, RZ ;  /* 0x000001d2b1b17824 */ /* 0x000fe200078e02ff */
[-C--:B------:R-:W-:Y:S01]  /*4ac0*/  IADD3 R124, P0, R176, R122.reuse, RZ ;  /* 0x0000007ab07c7210 */ /* 0x080fe20007f1e0ff */
[----:B------:R0:W4:Y:S03]  /*4ad0*/  LDG.E.U16 R142, desc[UR60][R130.64] ;  /* 0x0000003c828e7981 */ /* 0x000126000c1e1500 */
[----:B------:R-:W-:Y:S01]  /*4ae0*/  LEA.HI.X.SX32 R125, R125, R123, 0x1, P0 ;  /* 0x0000007b7d7d7211 */ /* 0x000fe200000f0eff */
[----:B------:R1:W4:Y:S04]  /*4af0*/  LDG.E.U16 R140, desc[UR60][R126.64] ;  /* 0x0000003c7e8c7981 */ /* 0x000328000c1e1500 */
[----:B------:R1:W4:Y:S01]  /*4b00*/  LDG.E.U16 R145, desc[UR60][R128.64] ;  /* 0x0000003c80917981 */ /* 0x000322000c1e1500 */
[----:B0-----:R-:W-:Y:S01]  /*4b10*/  IMAD R131, R0, 0xf9, RZ ;  /* 0x000000f900837824 */ /* 0x001fe200078e02ff */
[----:B------:R-:W-:-:S02]  /*4b20*/  IADD3 R130, P0, R180, R122, RZ ;  /* 0x0000007ab4827210 */ /* 0x000fc40007f1e0ff */
[----:B------:R0:W4:Y:S01]  /*4b30*/  LDG.E.U16 R143, desc[UR60][R124.64] ;  /* 0x0000003c7c8f7981 */ /* 0x000122000c1e1500 */
[----:B-1----:R-:W-:Y:S01]  /*4b40*/  IMAD R127, R0, 0xe9, RZ ;  /* 0x000000e9007f7824 */ /* 0x002fe200078e02ff */
[-C--:B------:R-:W-:Y:S01]  /*4b50*/  IADD3 R126, P1, R177, R122.reuse, RZ ;  /* 0x0000007ab17e7210 */ /* 0x080fe20007f3e0ff */
[----:B------:R-:W-:Y:S02]  /*4b60*/  IMAD R128, R156, 0x204, RZ ;  /* 0x000002049c807824 */ /* 0x000fe400078e02ff */
[----:B------:R-:W1:Y:S01]  /*4b70*/  LDC R156, c[0x0][0x248] ;  /* 0x00009200ff9c7b82 */ /* 0x000e620000000800 */
[-C--:B------:R-:W-:Y:S01]  /*4b80*/  LEA.HI.X.SX32 R131, R131, R123.reuse, 0x1, P0 ;  /* 0x0000007b83837211 */ /* 0x080fe200000f0eff */
[----:B0-----:R-:W-:Y:S01]  /*4b90*/  IMAD R124, R151, 0x3f2, RZ ;  /* 0x000003f2977c7824 */ /* 0x001fe200078e02ff */
[-C--:B------:R-:W-:Y:S01]  /*4ba0*/  LEA.HI.X.SX32 R127, R127, R123.reuse, 0x1, P1 ;  /* 0x0000007b7f7f7211 */ /* 0x080fe200008f0eff */
[----:B------:R-:W-:Y:S01]  /*4bb0*/  IMAD R125, R162, 0x1f9, RZ ;  /* 0x000001f9a27d7824 */ /* 0x000fe200078e02ff */
[-C--:B------:R-:W-:Y:S01]  /*4bc0*/  IADD3 R128, P1, R128, R122.reuse, RZ ;  /* 0x0000007a80807210 */ /* 0x080fe20007f3e0ff */
[----:B------:R0:W4:Y:S01]  /*4bd0*/  LDG.E.U16 R146, desc[UR60][R130.64] ;  /* 0x0000003c82927981 */ /* 0x000122000c1e1500 */
[----:B------:R-:W-:Y:S01]  /*4be0*/  IADD3 R124, P2, R124, R122, RZ ;  /* 0x0000007a7c7c7210 */ /* 0x000fe20007f5e0ff */
[----:B------:R-:W1:Y:S02]  /*4bf0*/  LDC R162, c[0x0][0x248] ;  /* 0x00009200ffa27b82 */ /* 0x000e640000000800 */
[----:B------:R0:W4:Y:S01]  /*4c00*/  LDG.E.U16 R144, desc[UR60][R126.64] ;  /* 0x0000003c7e907981 */ /* 0x000122000c1e1500 */
[-C--:B------:R-:W-:Y:S01]  /*4c10*/  LEA.HI.X.SX32 R129, R150, R123.reuse, 0x1, P1 ;  /* 0x0000007b96817211 */ /* 0x080fe200008f0eff */
[----:B0-----:R-:W-:Y:S01]  /*4c20*/  IMAD R130, R168, 0x224, RZ ;  /* 0x00000224a8827824 */ /* 0x001fe200078e02ff */
[----:B------:R-:W-:-:S03]  /*4c30*/  LEA.HI.X.SX32 R125, R125, R123, 0x1, P2 ;  /* 0x0000007b7d7d7211 */ /* 0x000fc600010f0eff */
[----:B------:R-:W0:Y:S01]  /*4c40*/  LDC R168, c[0x0][0x248] ;  /* 0x00009200ffa87b82 */ /* 0x000e220000000800 */
[----:B------:R1:W4:Y:S01]  /*4c50*/  LDG.E.U16 R150, desc[UR60][R128.64] ;  /* 0x0000003c80967981 */ /* 0x000322000c1e1500 */
[-C--:B------:R-:W-:Y:S02]  /*4c60*/  LEA R126, P0, R171, R122.reuse, 0x2 ;  /* 0x0000007aab7e7211 */ /* 0x080fe400078010ff */
[----:B------:R-:W-:Y:S02]  /*4c70*/  IADD3 R130, P2, R130, R122, RZ ;  /* 0x0000007a82827210 */ /* 0x000fe40007f5e0ff */
[-C--:B------:R-:W-:Y:S02]  /*4c80*/  LEA.HI.X.SX32 R127, R148, R123.reuse, 0x1, P0 ;  /* 0x0000007b947f7211 */ /* 0x080fe400000f0eff */
[----:B------:R1:W4:Y:S01]  /*4c90*/  LDG.E.U16 R148, desc[UR60][R124.64] ;  /* 0x0000003c7c947981 */ /* 0x000322000c1e1500 */
[----:B------:R-:W-:Y:S01]  /*4ca0*/  LEA.HI.X.SX32 R131, R149, R123, 0x1, P2 ;  /* 0x0000007b95837211 */ /* 0x000fe200010f0eff */
[----:B------:R-:W-:Y:S01]  /*4cb0*/  IMAD R213, R213, 0x11a, RZ ;  /* 0x0000011ad5d57824 */ /* 0x000fe200078e02ff */
[----:B------:R-:W2:Y:S01]  /*4cc0*/  LDC R171, c[0x0][0x248] ;  /* 0x00009200ffab7b82 */ /* 0x000ea20000000800 */
[----:B-1----:R-:W-:Y:S01]  /*4cd0*/  IMAD R128, R164, 0x254, RZ ;  /* 0x00000254a4807824 */ /* 0x002fe200078e02ff */
[----:B------:R1:W4:Y:S04]  /*4ce0*/  LDG.E.U16 R149, desc[UR60][R126.64] ;  /* 0x0000003c7e957981 */ /* 0x000328000c1e1500 */
[----:B------:R1:W4:Y:S01]  /*4cf0*/  LDG.E.U16 R151, desc[UR60][R130.64] ;  /* 0x0000003c82977981 */ /* 0x000322000c1e1500 */
[----:B------:R-:W-:Y:S01]  /*4d00*/  IMAD R124, R155, 0x234, RZ ;  /* 0x000002349b7c7824 */ /* 0x000fe200078e02ff */
[----:B------:R-:W2:Y:S01]  /*4d10*/  LDC R164, c[0x0][0x248] ;  /* 0x00009200ffa47b82 */ /* 0x000ea20000000800 */
[----:B-1----:R-:W-:-:S03]  /*4d20*/  IMAD R126, R167, 0x244, RZ ;  /* 0x00000244a77e7824 */ /* 0x002fc600078e02ff */
[-C--:B------:R-:W-:Y:S01]  /*4d30*/  IADD3 R124, P0, R124, R122.reuse, RZ ;  /* 0x0000007a7c7c7210 */ /* 0x080fe20007f1e0ff */
[----:B------:R-:W-:Y:S01]  /*4d40*/  IMAD R130, R156, 0x264, RZ ;  /* 0x000002649c827824 */ /* 0x000fe200078e02ff */
[-C--:B------:R-:W-:Y:S02]  /*4d50*/  IADD3 R126, P1, R126, R122.reuse, RZ ;  /* 0x0000007a7e7e7210 */ /* 0x080fe40007f3e0ff */
[----:B------:R-:W1:Y:S01]  /*4d60*/  LDC R167, c[0x0][0x248] ;  /* 0x00009200ffa77b82 */ /* 0x000e620000000800 */
[-C--:B------:R-:W-:Y:S02]  /*4d70*/  LEA.HI.X.SX32 R125, R213, R123.reuse, 0x1, P0 ;  /* 0x0000007bd57d7211 */ /* 0x080fe400000f0eff */
[-C--:B------:R-:W-:Y:S02]  /*4d80*/  IADD3 R130, P0, R130, R122.reuse, RZ ;  /* 0x0000007a82827210 */ /* 0x080fe40007f1e0ff */
[-C--:B------:R-:W-:Y:S01]  /*4d90*/  LEA.HI.X.SX32 R127, R152, R123.reuse, 0x1, P1 ;  /* 0x0000007b987f7211 */ /* 0x080fe200008f0eff */
[----:B------:R-:W-:Y:S01]  /*4da0*/  IMAD R214, R214, 0x12a, RZ ;  /* 0x0000012ad6d67824 */ /* 0x000fe200078e02ff */
[----:B------:R-:W-:Y:S01]  /*4db0*/  LEA.HI.X.SX32 R131, R154, R123, 0x1, P0 ;  /* 0x0000007b9a837211 */ /* 0x000fe200000f0eff */
[----:B------:R0:W4:Y:S01]  /*4dc0*/  LDG.E.U16 R152, desc[UR60][R124.64] ;  /* 0x0000003c7c987981 */ /* 0x000122000c1e1500 */
[----:B------:R-:W-:-:S03]  /*4dd0*/  IADD3 R128, P2, R128, R122, RZ ;  /* 0x0000007a80807210 */ /* 0x000fc60007f5e0ff */
[----:B------:R0:W4:Y:S01]  /*4de0*/  LDG.E.U16 R154, desc[UR60][R126.64] ;  /* 0x0000003c7e9a7981 */ /* 0x000122000c1e1500 */
[----:B------:R-:W-:Y:S01]  /*4df0*/  LEA.HI.X.SX32 R129, R214, R123, 0x1, P2 ;  /* 0x0000007bd6817211 */ /* 0x000fe200010f0eff */
[----:B------:R-:W-:Y:S02]  /*4e00*/  IMAD R211, R211, 0x13a, RZ ;  /* 0x0000013ad3d37824 */ /* 0x000fe400078e02ff */
[----:B------:R2:W4:Y:S01]  /*4e10*/  LDG.E.U16 R156, desc[UR60][R130.64] ;  /* 0x0000003c829c7981 */ /* 0x000522000c1e1500 */
[----:B0-----:R-:W-:-:S03]  /*4e20*/  IMAD R124, R162, 0x274, RZ ;  /* 0x00000274a27c7824 */ /* 0x001fc600078e02ff */
[----:B------:R0:W4:Y:S01]  /*4e30*/  LDG.E.U16 R155, desc[UR60][R128.64] ;  /* 0x0000003c809b7981 */ /* 0x000122000c1e1500 */
[----:B------:R-:W-:Y:S02]  /*4e40*/  IMAD R126, R168, 0x284, RZ ;  /* 0x00000284a87e7824 */ /* 0x000fe400078e02ff */
[----:B------:R-:W5:Y:S01]  /*4e50*/  LDC R168, c[0x0][0x248] ;  /* 0x00009200ffa87b82 */ /* 0x000f620000000800 */
[-C--:B------:R-:W-:Y:S01]  /*4e60*/  IADD3 R124, P0, R124, R122.reuse, RZ ;  /* 0x0000007a7c7c7210 */ /* 0x080fe20007f1e0ff */
[----:B--2---:R-:W-:Y:S01]  /*4e70*/  IMAD R130, R164, 0x2a4, RZ ;  /* 0x000002a4a4827824 */ /* 0x004fe200078e02ff */
[-C--:B------:R-:W-:Y:S01]  /*4e80*/  IADD3 R126, P1, R126, R122.reuse, RZ ;  /* 0x0000007a7e7e7210 */ /* 0x080fe20007f3e0ff */
[----:B0-----:R-:W-:Y:S01]  /*4e90*/  IMAD R128, R172, 0x294, RZ ;  /* 0x00000294ac807824 */ /* 0x001fe200078e02ff */
[-C--:B------:R-:W-:Y:S01]  /*4ea0*/  LEA.HI.X.SX32 R125, R211, R123.reuse, 0x1, P0 ;  /* 0x0000007bd37d7211 */ /* 0x080fe200000f0eff */
[----:B------:R-:W-:Y:S01]  /*4eb0*/  IMAD R212, R212, 0x14a, RZ ;  /* 0x0000014ad4d47824 */ /* 0x000fe200078e02ff */
[----:B------:R-:W-:Y:S01]  /*4ec0*/  IADD3 R130, P0, R130, R122, RZ ;  /* 0x0000007a82827210 */ /* 0x000fe20007f1e0ff */
[----:B------:R-:W0:Y:S01]  /*4ed0*/  LDC R172, c[0x0][0x248] ;  /* 0x00009200ffac7b82 */ /* 0x000e220000000800 */
[----:B------:R-:W-:-:S02]  /*4ee0*/  LEA.HI.X.SX32 R127, R158, R123, 0x1, P1 ;  /* 0x0000007b9e7f7211 */ /* 0x000fc400008f0eff */
[----:B------:R-:W-:Y:S01]  /*4ef0*/  IADD3 R128, P2, R128, R122, RZ ;  /* 0x0000007a80807210 */ /* 0x000fe20007f5e0ff */
[----:B------:R1:W2:Y:S01]  /*4f00*/  LDG.E.U16 R158, desc[UR60][R124.64] ;  /* 0x0000003c7c9e7981 */ /* 0x0002a2000c1e1500 */
[-C--:B------:R-:W-:Y:S02]  /*4f10*/  LEA.HI.X.SX32 R131, R160, R123.reuse, 0x1, P0 ;  /* 0x0000007ba0837211 */ /* 0x080fe400000f0eff */
[----:B------:R-:W-:Y:S01]  /*4f20*/  LEA.HI.X.SX32 R129, R212, R123, 0x1, P2 ;  /* 0x0000007bd4817211 */ /* 0x000fe200010f0eff */
[----:B------:R1:W2:Y:S01]  /*4f30*/  LDG.E.U16 R160, desc[UR60][R126.64] ;  /* 0x0000003c7ea07981 */ /* 0x0002a2000c1e1500 */
[----:B------:R-:W-:-:S03]  /*4f40*/  IMAD R209, R209, 0x15a, RZ ;  /* 0x0000015ad1d17824 */ /* 0x000fc600078e02ff */
[----:B------:R5:W2:Y:S01]  /*4f50*/  LDG.E.U16 R162, desc[UR60][R128.64] ;  /* 0x0000003c80a27981 */ /* 0x000aa2000c1e1500 */
[----:B-1----:R-:W-:-:S03]  /*4f60*/  IMAD R124, R167, 0x2b4, RZ ;  /* 0x000002b4a77c7824 */ /* 0x002fc600078e02ff */
[----:B------:R1:W2:Y:S01]  /*4f70*/  LDG.E.U16 R164, desc[UR60][R130.64] ;  /* 0x0000003c82a47981 */ /* 0x0002a2000c1e1500 */
[----:B------:R-:W-:Y:S02]  /*4f80*/  IMAD R126, R171, 0x2c4, RZ ;  /* 0x000002c4ab7e7824 */ /* 0x000fe400078e02ff */
[----:B------:R-:W3:Y:S01]  /*4f90*/  LDC R171, c[0x0][0x248] ;  /* 0x00009200ffab7b82 */ /* 0x000ee20000000800 */
[-C--:B------:R-:W-:Y:S01]  /*4fa0*/  IADD3 R124, P0, R124, R122.reuse, RZ ;  /* 0x0000007a7c7c7210 */ /* 0x080fe20007f1e0ff */
[----:B-----5:R-:W-:Y:S01]  /*4fb0*/  IMAD R128, R175, 0x2d4, RZ ;  /* 0x000002d4af807824 */ /* 0x020fe200078e02ff */
[-C--:B------:R-:W-:Y:S01]  /*4fc0*/  IADD3 R126, P1, R126, R122.reuse, RZ ;  /* 0x0000007a7e7e7210 */ /* 0x080fe20007f3e0ff */
[----:B-1----:R-:W-:Y:S01]  /*4fd0*/  IMAD R130, R168, 0x2e4, RZ ;  /* 0x000002e4a8827824 */ /* 0x002fe200078e02ff */
[----:B------:R-:W-:Y:S01]  /*4fe0*/  LEA.HI.X.SX32 R125, R209, R123, 0x1, P0 ;  /* 0x0000007bd17d7211 */ /* 0x000fe200000f0eff */
[----:B------:R-:W-:Y:S01]  /*4ff0*/  IMAD R210, R210, 0x16a, RZ ;  /* 0x0000016ad2d27824 */ /* 0x000fe200078e02ff */
[-C--:B------:R-:W-:Y:S01]  /*5000*/  IADD3 R128, P2, R128, R122.reuse, RZ ;  /* 0x0000007a80807210 */ /* 0x080fe20007f5e0ff */
[----:B------:R-:W1:Y:S01]  /*5010*/  LDC R175, c[0x0][0x248] ;  /* 0x00009200ffaf7b82 */ /* 0x000e620000000800 */
[----:B------:R-:W-:-:S02]  /*5020*/  IADD3 R130, P0, R130, R122, RZ ;  /* 0x0000007a82827210 */ /* 0x000fc40007f1e0ff */
[-C--:B------:R-:W-:Y:S02]  /*5030*/  LEA.HI.X.SX32 R127, R165, R123.reuse, 0x1, P1 ;  /* 0x0000007ba57f7211 */ /* 0x080fe400008f0eff */
[-C--:B------:R-:W-:Y:S01]  /*5040*/  LEA.HI.X.SX32 R129, R210, R123.reuse, 0x1, P2 ;  /* 0x0000007bd2817211 */ /* 0x080fe200010f0eff */
[----:B------:R0:W5:Y:S01]  /*5050*/  LDG.E.U16 R165, desc[UR60][R124.64] ;  /* 0x0000003c7ca57981 */ /* 0x000162000c1e1500 */
[----:B------:R-:W-:-:S03]  /*5060*/  LEA.HI.X.SX32 R131, R166, R123, 0x1, P0 ;  /* 0x0000007ba6837211 */ /* 0x000fc600000f0eff */
[----:B------:R0:W5:Y:S04]  /*5070*/  LDG.E.U16 R166, desc[UR60][R126.64] ;  /* 0x0000003c7ea67981 */ /* 0x000168000c1e1500 */
[----:B------:R0:W5:Y:S02]  /*5080*/  LDG.E.U16 R167, desc[UR60][R128.64] ;  /* 0x0000003c80a77981 */ /* 0x000164000c1e1500 */
[----:B0-----:R-:W-:Y:S02]  /*5090*/  IMAD R124, R172, 0x2f4, RZ ;  /* 0x000002f4ac7c7824 */ /* 0x001fe400078e02ff */
[----:B------:R3:W5:Y:S01]  /*50a0*/  LDG.E.U16 R168, desc[UR60][R130.64] ;  /* 0x0000003c82a87981 */ /* 0x000762000c1e1500 */
[----:B------:R-:W-:Y:S02]  /*50b0*/  IMAD R126, R178, 0x304, RZ ;  /* 0x00000304b27e7824 */ /* 0x000fe400078e02ff */
[----:B------:R-:W0:Y:S01]  /*50c0*/  LDC R178, c[0x0][0x248] ;  /* 0x00009200ffb27b82 */ /* 0x000e220000000800 */
[----:B------:R-:W-:Y:S01]  /*50d0*/  IMAD R128, R179, 0x314, RZ ;  /* 0x00000314b3807824 */ /* 0x000fe200078e02ff */
[-C--:B------:R-:W-:Y:S01]  /*50e0*/  IADD3 R124, P0, R124, R122.reuse, RZ ;  /* 0x0000007a7c7c7210 */ /* 0x080fe20007f1e0ff */
[----:B------:R-:W-:Y:S01]  /*50f0*/  IMAD R207, R207, 0x17a, RZ ;  /* 0x0000017acfcf7824 */ /* 0x000fe200078e02ff */
[-C--:B------:R-:W-:Y:S01]  /*5100*/  IADD3 R126, P1, R126, R122.reuse, RZ ;  /* 0x0000007a7e7e7210 */ /* 0x080fe20007f3e0ff */
[----:B------:R-:W-:Y:S01]  /*5110*/  IMAD R208, R208, 0x18a, RZ ;  /* 0x0000018ad0d07824 */ /* 0x000fe200078e02ff */
[----:B------:R-:W-:Y:S01]  /*5120*/  IADD3 R128, P2, R128, R122, RZ ;  /* 0x0000007a80807210 */ /* 0x000fe20007f5e0ff */
[----:B---3--:R-:W-:Y:S01]  /*5130*/  IMAD R130, R171, 0x324, RZ ;  /* 0x00000324ab827824 */ /* 0x008fe200078e02ff */
[----:B------:R-:W3:Y:S01]  /*5140*/  LDC R179, c[0x0][0x248] ;  /* 0x00009200ffb37b82 */ /* 0x000ee20000000800 */
[----:B------:R-:W-:-:S02]  /*5150*/  LEA.HI.X.SX32 R125, R207, R123, 0x1, P0 ;  /* 0x0000007bcf7d7211 */ /* 0x000fc400000f0eff */
[-C--:B------:R-:W-:Y:S02]  /*5160*/  LEA.HI.X.SX32 R127, R169, R123.reuse, 0x1, P1 ;  /* 0x0000007ba97f7211 */ /* 0x080fe400008f0eff */
[----:B------:R-:W-:Y:S01]  /*5170*/  IADD3 R130, P0, R130, R122, RZ ;  /* 0x0000007a82827210 */ /* 0x000fe20007f1e0ff */
[----:B------:R1:W5:Y:S01]  /*5180*/  LDG.E.U16 R169, desc[UR60][R124.64] ;  /* 0x0000003c7ca97981 */ /* 0x000362000c1e1500 */
[-C--:B------:R-:W-:Y:S02]  /*5190*/  LEA.HI.X.SX32 R129, R208, R123.reuse, 0x1, P2 ;  /* 0x0000007bd0817211 */ /* 0x080fe400010f0eff */
[----:B------:R-:W-:Y:S02]  /*51a0*/  LEA.HI.X.SX32 R131, R170, R123, 0x1, P0 ;  /* 0x0000007baa837211 */ /* 0x000fe400000f0eff */
[----:B------:R1:W5:Y:S04]  /*51b0*/  LDG.E.U16 R170, desc[UR60][R126.64] ;  /* 0x0000003c7eaa7981 */ /* 0x000368000c1e1500 */
[----:B------:R0:W5:Y:S01]  /*51c0*/  LDG.E.U16 R171, desc[UR60][R128.64] ;  /* 0x0000003c80ab7981 */ /* 0x000162000c1e1500 */
[----:B-1----:R-:W-:-:S02]  /*51d0*/  IMAD R124, R175, 0x334, RZ ;  /* 0x00000334af7c7824 */ /* 0x002fc400078e02ff */
[----:B------:R-:W-:Y:S01]  /*51e0*/  IMAD R206, R206, 0x1aa, RZ ;  /* 0x000001aacece7824 */ /* 0x000fe200078e02ff */
[----:B------:R1:W5:Y:S01]  /*51f0*/  LDG.E.U16 R172, desc[UR60][R130.64] ;  /* 0x0000003c82ac7981 */ /* 0x000362000c1e1500 */
[----:B------:R-:W-:Y:S02]  /*5200*/  IMAD R126, R182, 0x344, RZ ;  /* 0x00000344b67e7824 */ /* 0x000fe400078e02ff */
[----:B------:R-:W3:Y:S01]  /*5210*/  LDC R182, c[0x0][0x248] ;  /* 0x00009200ffb67b82 */ /* 0x000ee20000000800 */
[----:B0-----:R-:W-:Y:S01]  /*5220*/  IMAD R128, R201, 0x354, RZ ;  /* 0x00000354c9807824 */ /* 0x001fe200078e02ff */
[-C--:B------:R-:W-:Y:S01]  /*5230*/  IADD3 R124, P0, R124, R122.reuse, RZ ;  /* 0x0000007a7c7c7210 */ /* 0x080fe20007f1e0ff */
[----:B------:R-:W-:Y:S01]  /*5240*/  IMAD R205, R205, 0x19a, RZ ;  /* 0x0000019acdcd7824 */ /* 0x000fe200078e02ff */
[-C--:B------:R-:W-:Y:S01]  /*5250*/  IADD3 R126, P1, R126, R122.reuse, RZ ;  /* 0x0000007a7e7e7210 */ /* 0x080fe20007f3e0ff */
[----:B-1----:R-:W-:Y:S01]  /*5260*/  IMAD R130, R178, 0x364, RZ ;  /* 0x00000364b2827824 */ /* 0x002fe200078e02ff */
[----:B------:R-:W-:-:S02]  /*5270*/  IADD3 R128, P2, R128, R122, RZ ;  /* 0x0000007a80807210 */ /* 0x000fc40007f5e0ff */
[----:B------:R-:W0:Y:S01]  /*5280*/  LDC R178, c[0x0][0x248] ;  /* 0x00009200ffb27b82 */ /* 0x000e220000000800 */
[-C--:B------:R-:W-:Y:S02]  /*5290*/  LEA.HI.X.SX32 R125, R205, R123.reuse, 0x1, P0 ;  /* 0x0000007bcd7d7211 */ /* 0x080fe400000f0eff */
[-C--:B------:R-:W-:Y:S02]  /*52a0*/  LEA.HI.X.SX32 R129, R206, R123.reuse, 0x1, P2 ;  /* 0x0000007bce817211 */ /* 0x080fe400010f0eff */
[----:B------:R-:W-:Y:S02]  /*52b0*/  IADD3 R130, P0, R130, R122, RZ ;  /* 0x0000007a82827210 */ /* 0x000fe40007f1e0ff */
[-C--:B------:R-:W-:Y:S01]  /*52c0*/  LEA.HI.X.SX32 R127, R173, R123.reuse, 0x1, P1 ;  /* 0x0000007bad7f7211 */ /* 0x080fe200008f0eff */
[----:B------:R3:W5:Y:S01]  /*52d0*/  LDG.E.U16 R175, desc[UR60][R128.64] ;  /* 0x0000003c80af7981 */ /* 0x000762000c1e1500 */
[----:B------:R-:W-:Y:S01]  /*52e0*/  LEA.HI.X.SX32 R131, R174, R123, 0x1, P0 ;  /* 0x0000007bae837211 */ /* 0x000fe200000f0eff */
[----:B------:R-:W-:Y:S01]  /*52f0*/  IMAD R203, R203, 0x1ba, RZ ;  /* 0x000001bacbcb7824 */ /* 0x000fe200078e02ff */
[----:B------:R-:W1:Y:S01]  /*5300*/  LDC R201, c[0x0][0x248] ;  /* 0x00009200ffc97b82 */ /* 0x000e620000000800 */
[----:B------:R3:W5:Y:S04]  /*5310*/  LDG.E.U16 R174, desc[UR60][R126.64] ;  /* 0x0000003c7eae7981 */ /* 0x000768000c1e1500 */
[----:B------:R3:W5:Y:S02]  /*5320*/  LDG.E.U16 R173, desc[UR60][R124.64] ;  /* 0x0000003c7cad7981 */ /* 0x000764000c1e1500 */
[----:B---3--:R-:W-:-:S02]  /*5330*/  IMAD R128, R179, 0x374, RZ ;  /* 0x00000374b3807824 */ /* 0x008fc400078e02ff */
[----:B------:R-:W3:Y:S01]  /*5340*/  LDC R179, c[0x0][0x248] ;  /* 0x00009200ffb37b82 */ /* 0x000ee20000000800 */
[----:B------:R-:W5:Y:S01]  /*5350*/  LDG.E.U16 R130, desc[UR60][R130.64] ;  /* 0x0000003c82827981 */ /* 0x000f62000c1e1500 */
[----:B------:R-:W-:Y:S01]  /*5360*/  IMAD R126, R200, 0x384, RZ ;  /* 0x00000384c87e7824 */ /* 0x000fe200078e02ff */
[----:B------:R-:W-:Y:S01]  /*5370*/  IADD3 R128, P0, R128, R122, RZ ;  /* 0x0000007a80807210 */ /* 0x000fe20007f1e0ff */
[----:B------:R-:W-:-:S03]  /*5380*/  IMAD R124, R204, 0x394, RZ ;  /* 0x00000394cc7c7824 */ /* 0x000fc600078e02ff */
[-C--:B------:R-:W-:Y:S01]  /*5390*/  IADD3 R126, P1, R126, R122.reuse, RZ ;  /* 0x0000007a7e7e7210 */ /* 0x080fe20007f3e0ff */
[----:B------:R-:W-:Y:S01]  /*53a0*/  IMAD R125, R182, 0x3a4, RZ ;  /* 0x000003a4b67d7824 */ /* 0x000fe200078e02ff */
[-C--:B------:R-:W-:Y:S01]  /*53b0*/  LEA.HI.X.SX32 R129, R203, R123.reuse, 0x1, P0 ;  /* 0x0000007bcb817211 */ /* 0x080fe200000f0eff */
[----:B------:R-:W-:Y:S01]  /*53c0*/  IMAD R204, R226, 0x1ca, RZ ;  /* 0x000001cae2cc7824 */ /* 0x000fe200078e02ff */
[----:B------:R-:W-:Y:S01]  /*53d0*/  LEA.HI.X.SX32 R127, R176, R123, 0x1, P1 ;  /* 0x0000007bb07f7211 */ /* 0x000fe200008f0eff */
[----:B------:R-:W1:Y:S01]  /*53e0*/  LDC R182, c[0x0][0x248] ;  /* 0x00009200ffb67b82 */ /* 0x000e620000000800 */
[-C--:B------:R-:W-:Y:S01]  /*53f0*/  IADD3 R124, P0, R124, R122.reuse, RZ ;  /* 0x0000007a7c7c7210 */ /* 0x080fe20007f1e0ff */
[----:B------:R0:W5:Y:S04]  /*5400*/  LDG.E.U16 R131, desc[UR60][R128.64] ;  /* 0x0000003c80837981 */ /* 0x000168000c1e1500 */
[----:B------:R0:W5:Y:S02]  /*5410*/  LDG.E.U16 R176, desc[UR60][R126.64] ;  /* 0x0000003c7eb07981 */ /* 0x000164000c1e1500 */
[----:B------:R-:W1:Y:S01]  /*5420*/  LDC R226, c[0x0][0x248] ;  /* 0x00009200ffe27b82 */ /* 0x000e620000000800 */
[----:B0-----:R-:W-:-:S02]  /*5430*/  IADD3 R128, P1, R125, R122, RZ ;  /* 0x0000007a7d807210 */ /* 0x001fc40007f3e0ff */
[-C--:B------:R-:W-:Y:S01]  /*5440*/  LEA.HI.X.SX32 R125, R204, R123.reuse, 0x1, P0 ;  /* 0x0000007bcc7d7211 */ /* 0x080fe200000f0eff */
[----:B------:R-:W-:Y:S01]  /*5450*/  IMAD R126, R178, 0x3b4, RZ ;  /* 0x000003b4b27e7824 */ /* 0x000fe200078e02ff */
[----:B------:R-:W-:Y:S01]  /*5460*/  LEA.HI.X.SX32 R129, R177, R123, 0x1, P1 ;  /* 0x0000007bb1817211 */ /* 0x000fe200008f0eff */
[----:B------:R-:W-:Y:S02]  /*5470*/  IMAD R202, R202, 0x1da, RZ ;  /* 0x000001dacaca7824 */ /* 0x000fe400078e02ff */
[----:B------:R0:W5:Y:S01]  /*5480*/  LDG.E.U16 R177, desc[UR60][R124.64] ;  /* 0x0000003c7cb17981 */ /* 0x000162000c1e1500 */
[----:B------:R-:W1:Y:S03]  /*5490*/  LDC R200, c[0x0][0x248] ;  /* 0x00009200ffc87b82 */ /* 0x000e660000000800 */
[----:B------:R3:W5:Y:S01]  /*54a0*/  LDG.E.U16 R178, desc[UR60][R128.64] ;  /* 0x0000003c80b27981 */ /* 0x000762000c1e1500 */
[----:B0-----:R-:W-:Y:S01]  /*54b0*/  IADD3 R124, P0, R126, R122, RZ ;  /* 0x0000007a7e7c7210 */ /* 0x001fe20007f1e0ff */
[----:B------:R-:W-:-:S03]  /*54c0*/  IMAD R126, R234, 0x3c4, RZ ;  /* 0x000003c4ea7e7824 */ /* 0x000fc600078e02ff */
[----:B------:R-:W-:Y:S01]  /*54d0*/  LEA.HI.X.SX32 R125, R202, R123, 0x1, P0 ;  /* 0x0000007bca7d7211 */ /* 0x000fe200000f0eff */
[----:B---3--:R-:W-:-:S04]  /*54e0*/  IMAD R128, R179, 0x3e4, RZ ;  /* 0x000003e4b3807824 */ /* 0x008fc800078e02ff */
[----:B------:R0:W3:Y:S01]  /*54f0*/  LDG.E.U16 R179, desc[UR60][R124.64] ;  /* 0x0000003c7cb37981 */ /* 0x0000e2000c1e1500 */
[-C--:B------:R-:W-:Y:S01]  /*5500*/  IADD3 R128, P2, R128, R122.reuse, RZ ;  /* 0x0000007a80807210 */ /* 0x080fe20007f5e0ff */
[----:B-1----:R-:W-:Y:S01]  /*5510*/  IMAD R182, R182, 0x214, RZ ;  /* 0x00000214b6b67824 */ /* 0x002fe200078e02ff */
[----:B0-----:R-:W-:-:S04]  /*5520*/  IADD3 R124, P0, R126, R122, RZ ;  /* 0x0000007a7e7c7210 */ /* 0x001fc80007f1e0ff */
[-C--:B------:R-:W-:Y:S02]  /*5530*/  LEA.HI.X.SX32 R125, R181, R123.reuse, 0x1, P0 ;  /* 0x0000007bb57d7211 */ /* 0x080fe400000f0eff */
[-C--:B------:R-:W-:Y:S01]  /*5540*/  LEA.HI.X.SX32 R129, R180, R123.reuse, 0x1, P2 ;  /* 0x0000007bb4817211 */ /* 0x080fe200010f0eff */
[----:B------:R-:W-:Y:S02]  /*5550*/  IMAD R226, R226, 0x114, RZ ;  /* 0x00000114e2e27824 */ /* 0x000fe400078e02ff */
[----:B------:R0:W3:Y:S01]  /*5560*/  LDG.E.U16 R180, desc[UR60][R124.64] ;  /* 0x0000003c7cb47981 */ /* 0x0000e2000c1e1500 */
[----:B------:R-:W-:Y:S02]  /*5570*/  IMAD R127, R240, 0x3d4, RZ ;  /* 0x000003d4f07f7824 */ /* 0x000fe400078e02ff */
[----:B------:R-:W-:Y:S02]  /*5580*/  IMAD R240, R241, 0x134, RZ ;  /* 0x00000134f1f07824 */ /* 0x000fe400078e02ff */
[----:B------:R-:W-:Y:S01]  /*5590*/  IMAD R234, R200, 0x124, RZ ;  /* 0x00000124c8ea7824 */ /* 0x000fe200078e02ff */
[-C--:B0-----:R-:W-:Y:S01]  /*55a0*/  IADD3 R124, P0, R182, R122.reuse, RZ ;  /* 0x0000007ab67c7210 */ /* 0x081fe20007f1e0ff */
[----:B------:R-:W0:Y:S01]  /*55b0*/  LDC R200, c[0x0][0x248] ;  /* 0x00009200ffc87b82 */ /* 0x000e220000000800 */
[----:B------:R1:W3:Y:S02]  /*55c0*/  LDG.E.U16 R182, desc[UR60][R128.64] ;  /* 0x0000003c80b67981 */ /* 0x0002e4000c1e1500 */
[----:B------:R-:W-:Y:S01]  /*55d0*/  LEA.HI.X.SX32 R125, R183, R123, 0x1, P0 ;  /* 0x0000007bb77d7211 */ /* 0x000fe200000f0eff */
[----:B------:R-:W-:Y:S01]  /*55e0*/  IMAD R201, R201, 0x1ea, RZ ;  /* 0x000001eac9c97824 */ /* 0x000fe200078e02ff */
[----:B------:R-:W-:Y:S01]  /*55f0*/  IADD3 R126, P1, R127, R122, RZ ;  /* 0x0000007a7f7e7210 */ /* 0x000fe20007f3e0ff */
[----:B------:R-:W-:-:S02]  /*5600*/  IMAD R244, R244, 0x144, RZ ;  /* 0x00000144f4f47824 */ /* 0x000fc400078e02ff */
[----:B------:R1:W3:Y:S01]  /*5610*/  LDG.E.U16 R183, desc[UR60][R124.64] ;  /* 0x0000003c7cb77981 */ /* 0x0002e2000c1e1500 */
[----:B------:R-:W-:Y:S01]  /*5620*/  IMAD R246, R246, 0x154, RZ ;  /* 0x00000154f6f67824 */ /* 0x000fe200078e02ff */
[----:B------:R-:W4:Y:S01]  /*5630*/  LDC R241, c[0x0][0x248] ;  /* 0x00009200fff17b82 */ /* 0x000f220000000800 */
[----:B-1----:R-:W-:-:S04]  /*5640*/  IADD3 R128, P0, R226, R122, RZ ;  /* 0x0000007ae2807210 */ /* 0x002fc80007f1e0ff */
[-C--:B------:R-:W-:Y:S02]  /*5650*/  LEA.HI.X.SX32 R129, R186, R123.reuse, 0x1, P0 ;  /* 0x0000007bba817211 */ /* 0x080fe400000f0eff */
[----:B------:R-:W-:Y:S02]  /*5660*/  IADD3 R124, P2, R240, R122, RZ ;  /* 0x0000007af07c7210 */ /* 0x000fe40007f5e0ff */
[-C--:B------:R-:W-:Y:S02]  /*5670*/  LEA.HI.X.SX32 R127, R201, R123.reuse, 0x1, P1 ;  /* 0x0000007bc97f7211 */ /* 0x080fe400008f0eff */
[----:B------:R-:W-:Y:S02]  /*5680*/  LEA.HI.X.SX32 R125, R184, R123, 0x1, P2 ;  /* 0x0000007bb87d7211 */ /* 0x000fe400010f0eff */
[----:B------:R1:W3:Y:S04]  /*5690*/  LDG.E.U16 R184, desc[UR60][R128.64] ;  /* 0x0000003c80b87981 */ /* 0x0002e8000c1e1500 */
[----:B------:R1:W3:Y:S01]  /*56a0*/  LDG.E.U16 R181, desc[UR60][R126.64] ;  /* 0x0000003c7eb57981 */ /* 0x0002e2000c1e1500 */
[----:B------:R-:W-:-:S02]  /*56b0*/  IMAD R248, R248, 0x164, RZ ;  /* 0x00000164f8f87824 */ /* 0x000fc400078e02ff */
[----:B0-----:R-:W-:Y:S01]  /*56c0*/  IMAD R247, R200, 0x174, RZ ;  /* 0x00000174c8f77824 */ /* 0x001fe200078e02ff */
[----:B------:R-:W3:Y:S01]  /*56d0*/  LDG.E.U16 R186, desc[UR60][R124.64] ;  /* 0x0000003c7cba7981 */ /* 0x000ee2000c1e1500 */
[----:B-1----:R-:W-:-:S04]  /*56e0*/  IADD3 R128, P0, R244, R122, RZ ;  /* 0x0000007af4807210 */ /* 0x002fc80007f1e0ff */
[----:B------:R-:W-:Y:S02]  /*56f0*/  LEA.HI.X.SX32 R129, R187, R123, 0x1, P0 ;  /* 0x0000007bbb817211 */ /* 0x000fe400000f0eff */
[----:B------:R-:W-:-:S03]  /*5700*/  IADD3 R126, P1, R234, R122, RZ ;  /* 0x0000007aea7e7210 */ /* 0x000fc60007f3e0ff */
[----:B------:R0:W3:Y:S01]  /*5710*/  LDG.E.U16 R187, desc[UR60][R128.64] ;  /* 0x0000003c80bb7981 */ /* 0x0000e2000c1e1500 */
[----:B------:R-:W-:Y:S01]  /*5720*/  LEA.HI.X.SX32 R127, R185, R123, 0x1, P1 ;  /* 0x0000007bb97f7211 */ /* 0x000fe200008f0eff */
[----:B------:R-:W-:Y:S02]  /*5730*/  IMAD R251, R245, 0x184, RZ ;  /* 0x00000184f5fb7824 */ /* 0x000fe400078e02ff */
[----:B------:R-:W-:Y:S01]  /*5740*/  IMAD R200, R243, 0x194, RZ ;  /* 0x00000194f3c87824 */ /* 0x000fe200078e02ff */
[----:B------:R-:W1:Y:S01]  /*5750*/  LDC R245, c[0x0][0x248] ;  /* 0x00009200fff57b82 */ /* 0x000e620000000800 */
[----:B------:R4:W3:Y:S01]  /*5760*/  LDG.E.U16 R185, desc[UR60][R126.64] ;  /* 0x0000003c7eb97981 */ /* 0x0008e2000c1e1500 */
[----:B0-----:R-:W-:-:S06]  /*5770*/  IADD3 R128, P0, R246, R122, RZ ;  /* 0x0000007af6807210 */ /* 0x001fcc0007f1e0ff */
[----:B------:R-:W0:Y:S01]  /*5780*/  LDC R243, c[0x0][0x248] ;  /* 0x00009200fff37b82 */ /* 0x000e220000000800 */
[-C--:B------:R-:W-:Y:S02]  /*5790*/  LEA.HI.X.SX32 R129, R188, R123.reuse, 0x1, P0 ;  /* 0x0000007bbc817211 */ /* 0x080fe400000f0eff */
[-C--:B----4-:R-:W-:Y:S02]  /*57a0*/  IADD3 R126, P1, R248, R122.reuse, RZ ;  /* 0x0000007af87e7210 */ /* 0x090fe40007f3e0ff */
[----:B------:R-:W-:Y:S01]  /*57b0*/  IADD3 R124, P0, R247, R122, RZ ;  /* 0x0000007af77c7210 */ /* 0x000fe20007f1e0ff */
[----:B------:R4:W3:Y:S01]  /*57c0*/  LDG.E.U16 R188, desc[UR60][R128.64] ;  /* 0x0000003c80bc7981 */ /* 0x0008e2000c1e1500 */
[-C--:B------:R-:W-:Y:S01]  /*57d0*/  LEA.HI.X.SX32 R127, R189, R123.reuse, 0x1, P1 ;  /* 0x0000007bbd7f7211 */ /* 0x080fe200008f0eff */
[----:B------:R-:W2:Y:S01]  /*57e0*/  LDC R247, c[0x0][0x248] ;  /* 0x00009200fff77b82 */ /* 0x000ea20000000800 */
[----:B------:R-:W-:Y:S01]  /*57f0*/  LEA.HI.X.SX32 R125, R190, R123, 0x1, P0 ;  /* 0x0000007bbe7d7211 */ /* 0x000fe200000f0eff */
[----:B------:R-:W-:-:S02]  /*5800*/  IMAD R241, R241, 0x1a4, RZ ;  /* 0x000001a4f1f17824 */ /* 0x000fc400078e02ff */
[----:B------:R4:W3:Y:S02]  /*5810*/  LDG.E.U16 R189, desc[UR60][R126.64] ;  /* 0x0000003c7ebd7981 */ /* 0x0008e4000c1e1500 */
[----:B----4-:R-:W-:Y:S02]  /*5820*/  IADD3 R128, P1, R251, R122, RZ ;  /* 0x0000007afb807210 */ /* 0x010fe40007f3e0ff */
[----:B------:R-:W4:Y:S02]  /*5830*/  LDG.E.U16 R190, desc[UR60][R124.64] ;  /* 0x0000003c7cbe7981 */ /* 0x000f24000c1e1500 */
[----:B------:R-:W-:-:S05]  /*5840*/  LEA.HI.X.SX32 R129, R191, R123, 0x1, P1 ;  /* 0x0000007bbf817211 */ /* 0x000fca00008f0eff */
[----:B------:R1:W4:Y:S01]  /*5850*/  LDG.E.U16 R191, desc[UR60][R128.64] ;  /* 0x0000003c80bf7981 */ /* 0x000322000c1e1500 */
[-C--:B------:R-:W-:Y:S02]  /*5860*/  IADD3 R126, P1, R241, R122.reuse, RZ ;  /* 0x0000007af17e7210 */ /* 0x080fe40007f3e0ff */
[----:B------:R-:W0:Y:S01]  /*5870*/  LDC R241, c[0x0][0x248] ;  /* 0x00009200fff17b82 */ /* 0x000e220000000800 */
[----:B-1----:R-:W-:-:S07]  /*5880*/  IADD3 R128, P0, R200, R122, RZ ;  /* 0x0000007ac8807210 */ /* 0x002fce0007f1e0ff */
[----:B------:R-:W1:Y:S01]  /*5890*/  LDC R200, c[0x0][0x248] ;  /* 0x00009200ffc87b82 */ /* 0x000e620000000800 */
[----:B------:R-:W-:Y:S01]  /*58a0*/  IMAD R124, R249, 0x1b4, RZ ;  /* 0x000001b4f97c7824 */ /* 0x000fe200078e02ff */
[-C--:B------:R-:W-:Y:S01]  /*58b0*/  LEA.HI.X.SX32 R129, R192, R123.reuse, 0x1, P0 ;  /* 0x0000007bc0817211 */ /* 0x080fe200000f0eff */
[----:B------:R-:W-:Y:S01]  /*58c0*/  IMAD R249, R250, 0x1c4, RZ ;  /* 0x000001c4faf97824 */ /* 0x000fe200078e02ff */
[-C--:B------:R-:W-:Y:S01]  /*58d0*/  LEA.HI.X.SX32 R127, R193, R123.reuse, 0x1, P1 ;  /* 0x0000007bc17f7211 */ /* 0x080fe200008f0eff */
[----:B--2---:R-:W-:Y:S01]  /*58e0*/  IMAD R247, R247, 0x1d4, RZ ;  /* 0x000001d4f7f77824 */ /* 0x004fe200078e02ff */
[----:B------:R-:W-:Y:S01]  /*58f0*/  IADD3 R124, P0, R124, R122, RZ ;  /* 0x0000007a7c7c7210 */ /* 0x000fe20007f1e0ff */
[----:B------:R2:W4:Y:S01]  /*5900*/  LDG.E.U16 R192, desc[UR60][R128.64] ;  /* 0x0000003c80c07981 */ /* 0x000522000c1e1500 */
[----:B------:R-:W-:Y:S01]  /*5910*/  IMAD R245, R245, 0x1e4, RZ ;  /* 0x000001e4f5f57824 */ /* 0x000fe200078e02ff */
[----:B------:R-:W5:Y:S01]  /*5920*/  LDC R250, c[0x0][0x248] ;  /* 0x00009200fffa7b82 */ /* 0x000f620000000800 */
[----:B------:R-:W-:Y:S01]  /*5930*/  LEA.HI.X.SX32 R125, R194, R123, 0x1, P0 ;  /* 0x0000007bc27d7211 */ /* 0x000fe200000f0eff */
[----:B------:R2:W4:Y:S01]  /*5940*/  LDG.E.U16 R193, desc[UR60][R126.64] ;  /* 0x0000003c7ec17981 */ /* 0x000522000c1e1500 */
[----:B0-----:R-:W-:-:S03]  /*5950*/  IMAD R243, R243, 0x1f4, RZ ;  /* 0x000001f4f3f37824 */ /* 0x001fc600078e02ff */
[----:B------:R0:W4:Y:S01]  /*5960*/  LDG.E.U16 R194, desc[UR60][R124.64] ;  /* 0x0000003c7cc27981 */ /* 0x000122000c1e1500 */
[----:B--2---:R-:W-:-:S04]  /*5970*/  IADD3 R128, P1, R249, R122, RZ ;  /* 0x0000007af9807210 */ /* 0x004fc80007f3e0ff */
[-C--:B------:R-:W-:Y:S02]  /*5980*/  LEA.HI.X.SX32 R129, R195, R123.reuse, 0x1, P1 ;  /* 0x0000007bc3817211 */ /* 0x080fe400008f0eff */
[-C--:B------:R-:W-:Y:S02]  /*5990*/  IADD3 R126, P0, R247, R122.reuse, RZ ;  /* 0x0000007af77e7210 */ /* 0x080fe40007f1e0ff */
[----:B0-----:R-:W-:Y:S01]  /*59a0*/  IADD3 R124, P1, R245, R122, RZ ;  /* 0x0000007af57c7210 */ /* 0x001fe20007f3e0ff */
[----:B------:R1:W2:Y:S01]  /*59b0*/  LDG.E.U16 R195, desc[UR60][R128.64] ;  /* 0x0000003c80c37981 */ /* 0x0002a2000c1e1500 */
[-C--:B------:R-:W-:Y:S02]  /*59c0*/  LEA.HI.X.SX32 R127, R196, R123.reuse, 0x1, P0 ;  /* 0x0000007bc47f7211 */ /* 0x080fe400000f0eff */
[----:B------:R-:W-:-:S03]  /*59d0*/  LEA.HI.X.SX32 R125, R197, R123, 0x1, P1 ;  /* 0x0000007bc57d7211 */ /* 0x000fc600008f0eff */
[----:B------:R0:W2:Y:S01]  /*59e0*/  LDG.E.U16 R196, desc[UR60][R126.64] ;  /* 0x0000003c7ec47981 */ /* 0x0000a2000c1e1500 */
[----:B-1----:R-:W-:Y:S01]  /*59f0*/  IMAD R129, R200, 0x3f4, RZ ;  /* 0x000003f4c8817824 */ /* 0x002fe200078e02ff */
[-C--:B------:R-:W-:Y:S01]  /*5a00*/  IADD3 R128, P0, R243, R122.reuse, RZ ;  /* 0x0000007af3807210 */ /* 0x080fe20007f1e0ff */
[----:B------:R-:W-:Y:S01]  /*5a10*/  IMAD R200, R241, 0x1fa, RZ ;  /* 0x000001faf1c87824 */ /* 0x000fe200078e02ff */
[----:B------:R1:W2:Y:S02]  /*5a20*/  LDG.E.U16 R197, desc[UR60][R124.64] ;  /* 0x0000003c7cc57981 */ /* 0x0002a4000c1e1500 */
[----:B0-----:R-:W-:Y:S02]  /*5a30*/  IADD3 R126, P1, R129, R122, RZ ;  /* 0x0000007a817e7210 */ /* 0x001fe40007f3e0ff */
[-C--:B------:R-:W-:Y:S02]  /*5a40*/  LEA.HI.X.SX32 R129, R227, R123.reuse, 0x1, P0 ;  /* 0x0000007be3817211 */ /* 0x080fe400000f0eff */
[----:B------:R-:W-:-:S02]  /*5a50*/  LEA.HI.X.SX32 R127, R200, R123, 0x1, P1 ;  /* 0x0000007bc87f7211 */ /* 0x000fc400008f0eff */
[-C--:B-1----:R-:W-:Y:S02]  /*5a60*/  IADD3 R124, P0, R198, R122.reuse, RZ ;  /* 0x0000007ac67c7210 */ /* 0x082fe40007f1e0ff */
[----:B------:R0:W2:Y:S02]  /*5a70*/  LDG.E.U16 R198, desc[UR60][R128.64] ;  /* 0x0000003c80c67981 */ /* 0x0000a4000c1e1500 */
[-C--:B------:R-:W-:Y:S02]  /*5a80*/  LEA.HI.X.SX32 R125, R228, R123.reuse, 0x1, P0 ;  /* 0x0000007be47d7211 */ /* 0x080fe400000f0eff */
[-C--:B0-----:R-:W-:Y:S01]  /*5a90*/  IADD3 R128, P1, R199, R122.reuse, RZ ;  /* 0x0000007ac7807210 */ /* 0x081fe20007f3e0ff */
[----:B------:R0:W-:Y:S03]  /*5aa0*/  STS.U16 [R132+0x4c00], R15 ;  /* 0x004c000f84007388 */ /* 0x0001e60000000400 */
[----:B------:R-:W-:Y:S01]  /*5ab0*/  LEA.HI.X.SX32 R129, R230, R123, 0x1, P1 ;  /* 0x0000007be6817211 */ /* 0x000fe200008f0eff */
[----:B------:R1:W-:Y:S01]  /*5ac0*/  STS.U16 [R132+0x11c00], R11 ;  /* 0x011c000b84007388 */ /* 0x0003e20000000400 */
[----:B------:R-:W5:Y:S03]  /*5ad0*/  LDC R230, c[0x0][0x248] ;  /* 0x00009200ffe67b82 */ /* 0x000f660000000800 */
[----:B------:R1:W2:Y:S04]  /*5ae0*/  LDG.E.U16 R199, desc[UR60][R126.64] ;  /* 0x0000003c7ec77981 */ /* 0x0002a8000c1e1500 */
[----:B0-----:R0:W3:Y:S04]  /*5af0*/  LDG.E.U16 R15, desc[UR60][R124.64] ;  /* 0x0000003c7c0f7981 */ /* 0x0010e8000c1e1500 */
[----:B-1----:R1:W4:Y:S01]  /*5b00*/  LDG.E.U16 R11, desc[UR60][R128.64] ;  /* 0x0000003c800b7981 */ /* 0x002322000c1e1500 */
[----:B------:R-:W-:-:S02]  /*5b10*/  IADD3 R126, P1, R221, R122, RZ ;  /* 0x0000007add7e7210 */ /* 0x000fc40007f3e0ff */
[-C--:B0-----:R-:W-:Y:S02]  /*5b20*/  IADD3 R124, P0, R223, R122.reuse, RZ ;  /* 0x0000007adf7c7210 */ /* 0x081fe40007f1e0ff */
[-C--:B------:R-:W-:Y:S02]  /*5b30*/  LEA.HI.X.SX32 R127, R233, R123.reuse, 0x1, P1 ;  /* 0x0000007be97f7211 */ /* 0x080fe400008f0eff */
[----:B------:R-:W-:Y:S01]  /*5b40*/  LEA.HI.X.SX32 R125, R229, R123, 0x1, P0 ;  /* 0x0000007be57d7211 */ /* 0x000fe200000f0eff */
[----:B------:R0:W-:Y:S04]  /*5b50*/  STS.U16 [R132+0x5400], R4 ;  /* 0x0054000484007388 */ /* 0x0001e80000000400 */
[----:B------:R0:W-:Y:S04]  /*5b60*/  STS.U16 [R132+0x12400], R28 ;  /* 0x0124001c84007388 */ /* 0x0001e80000000400 */
[----:B------:R3:W-:Y:S04]  /*5b70*/  STS.U16 [R132+0x12800], R29 ;  /* 0x0128001d84007388 */ /* 0x0007e80000000400 */
[----:B------:R-:W-:Y:S04]  /*5b80*/  STS.U16 [R132+0x11800], R27 ;  /* 0x0118001b84007388 */ /* 0x000fe80000000400 */
        /* <DEDUP_REMOVED lines=39> */
[----:B------:R3:W-:Y:S04]  /*5e00*/  STS.U16 [R132+0x1c00], R46 ;  /* 0x001c002e84007388 */ /* 0x0007e80000000400 */
[----:B------:R-:W-:Y:S04]  /*5e10*/  STS.U16 [R132+0x3800], R66 ;  /* 0x0038004284007388 */ /* 0x000fe80000000400 */
[----:B------:R-:W-:Y:S04]  /*5e20*/  STS.U16 [R132+0x7000], R62 ;  /* 0x0070003e84007388 */ /* 0x000fe80000000400 */
[----:B------:R-:W-:Y:S04]  /*5e30*/  STS.U16 [R132+0x17c00], R71 ;  /* 0x017c004784007388 */ /* 0x000fe80000000400 */
[----:B------:R-:W-:Y:S04]  /*5e40*/  STS.U16 [R132+0x3c00], R133 ;  /* 0x003c008584007388 */ /* 0x000fe80000000400 */
[----:B------:R-:W-:Y:S01]  /*5e50*/  STS.U16 [R132+0x7800], R121 ;  /* 0x0078007984007388 */ /* 0x000fe20000000400 */
[----:B-----5:R-:W-:Y:S01]  /*5e60*/  IMAD R230, R230, 0x1c6, RZ ;  /* 0x000001c6e6e67824 */ /* 0x020fe200078e02ff */
[----:B-1----:R-:W1:Y:S02]  /*5e70*/  LDC R129, c[0x0][0x248] ;  /* 0x00009200ff817b82 */ /* 0x002e640000000800 */
[----:B------:R5:W2:Y:S04]  /*5e80*/  LDG.E.U16 R128, desc[UR60][R124.64] ;  /* 0x0000003c7c807981 */ /* 0x000aa8000c1e1500 */
[----:B0-----:R-:W2:Y:S01]  /*5e90*/  LDG.E.U16 R4, desc[UR60][R126.64] ;  /* 0x0000003c7e047981 */ /* 0x001ea2000c1e1500 */
[----:B------:R-:W-:-:S03]  /*5ea0*/  IADD3 R28, P0, R222, R122, RZ ;  /* 0x0000007ade1c7210 */ /* 0x000fc60007f1e0ff */
[----:B---3--:R-:W-:Y:S01]  /*5eb0*/  STL [R1+0x2c], R15 ;  /* 0x00002c0f01007387 */ /* 0x008fe20000100800 */
[-C--:B------:R-:W-:Y:S02]  /*5ec0*/  LEA.HI.X.SX32 R29, R232, R123.reuse, 0x1, P0 ;  /* 0x0000007be81d7211 */ /* 0x080fe400000f0eff */
[----:B------:R-:W-:Y:S01]  /*5ed0*/  LOP3.LUT R5, R12, 0x20, RZ, 0x3c, !PT ;  /* 0x000000200c057812 */ /* 0x000fe200078e3cff */
[----:B------:R-:W-:Y:S01]  /*5ee0*/  IMAD R9, R0, 0xa5, RZ ;  /* 0x000000a500097824 */ /* 0x000fe200078e02ff */
[-C--:B-----5:R-:W-:Y:S01]  /*5ef0*/  IADD3 R124, P1, R220, R122.reuse, RZ ;  /* 0x0000007adc7c7210 */ /* 0x0a0fe20007f3e0ff */
[----:B------:R0:W3:Y:S01]  /*5f00*/  LDG.E.U16 R27, desc[UR60][R28.64] ;  /* 0x0000003c1c1b7981 */ /* 0x0000e2000c1e1500 */
[----:B------:R-:W-:Y:S01]  /*5f10*/  IMAD R47, R0, 0x8e, RZ ;  /* 0x0000008e002f7824 */ /* 0x000fe200078e02ff */
[----:B------:R-:W5:Y:S01]  /*5f20*/  LDC R46, c[0x0][0x248] ;  /* 0x00009200ff2e7b82 */ /* 0x000f620000000800 */
[----:B------:R-:W-:Y:S02]  /*5f30*/  LEA.HI.X.SX32 R125, R236, R123, 0x1, P1 ;  /* 0x0000007bec7d7211 */ /* 0x000fe400008f0eff */
[-C--:B------:R-:W-:Y:S01]  /*5f40*/  IADD3 R48, P1, R219, R122.reuse, RZ ;  /* 0x0000007adb307210 */ /* 0x080fe20007f3e0ff */
[----:B----4-:R4:W-:Y:S01]  /*5f50*/  STL [R1+0x28], R11 ;  /* 0x0000280b01007387 */ /* 0x0109e20000100800 */
[----:B0-----:R-:W-:-:S03]  /*5f60*/  IADD3 R28, P0, R218, R122, RZ ;  /* 0x0000007ada1c7210 */ /* 0x001fc60007f1e0ff */
[----:B------:R-:W3:Y:S01]  /*5f70*/  LDG.E.U16 R19, desc[UR60][R124.64] ;  /* 0x0000003c7c137981 */ /* 0x000ee2000c1e1500 */
[-C--:B------:R-:W-:Y:S01]  /*5f80*/  LEA.HI.X.SX32 R49, R237, R123.reuse, 0x1, P1 ;  /* 0x0000007bed317211 */ /* 0x080fe200008f0eff */
[----:B------:R-:W-:Y:S01]  /*5f90*/  IMAD R21, R0, 0xbe, RZ ;  /* 0x000000be00157824 */ /* 0x000fe200078e02ff */
[-C--:B------:R-:W-:Y:S01]  /*5fa0*/  LEA.HI.X.SX32 R29, R231, R123.reuse, 0x1, P0 ;  /* 0x0000007be71d7211 */ /* 0x080fe200000f0eff */
[----:B------:R-:W0:Y:S01]  /*5fb0*/  LDC R45, c[0x0][0x248] ;  /* 0x00009200ff2d7b82 */ /* 0x000e220000000800 */
[-C--:B------:R-:W-:Y:S01]  /*5fc0*/  IADD3 R10, P0, R217, R122.reuse, RZ ;  /* 0x0000007ad90a7210 */ /* 0x080fe20007f1e0ff */
[----:B------:R1:W3:Y:S01]  /*5fd0*/  LDG.E.U16 R13, desc[UR60][R48.64] ;  /* 0x0000003c300d7981 */ /* 0x0002e2000c1e1500 */
[-C--:B------:R-:W-:Y:S02]  /*5fe0*/  IADD3 R14, P1, R216, R122.reuse, RZ ;  /* 0x0000007ad80e7210 */ /* 0x080fe40007f3e0ff */
[-C--:B----4-:R-:W-:Y:S01]  /*5ff0*/  LEA.HI.X.SX32 R11, R235, R123.reuse, 0x1, P0 ;  /* 0x0000007beb0b7211 */ /* 0x090fe200000f0eff */
[----:B------:R4:W3:Y:S01]  /*6000*/  LDG.E.U16 R16, desc[UR60][R28.64] ;  /* 0x0000003c1c107981 */ /* 0x0008e2000c1e1500 */
[----:B------:R-:W-:Y:S01]  /*6010*/  IADD3 R2, P0, R215, R122, RZ ;  /* 0x0000007ad7027210 */ /* 0x000fe20007f1e0ff */
[----:B------:R-:W0:Y:S01]  /*6020*/  LDC R50, c[0x0][0x248] ;  /* 0x00009200ff327b82 */ /* 0x000e220000000800 */
[-C--:B------:R-:W-:Y:S01]  /*6030*/  LEA.HI.X.SX32 R15, R238, R123.reuse, 0x1, P1 ;  /* 0x0000007bee0f7211 */ /* 0x080fe200008f0eff */
[----:B------:R-:W3:Y:S01]  /*6040*/  LDG.E.U16 R6, desc[UR60][R10.64] ;  /* 0x0000003c0a067981 */ /* 0x000ee2000c1e1500 */
[----:B------:R-:W-:-:S05]  /*6050*/  LEA.HI.X.SX32 R3, R239, R123, 0x1, P0 ;  /* 0x0000007bef037211 */ /* 0x000fca00000f0eff */
[----:B-1----:R-:W1:Y:S01]  /*6060*/  LDC R49, c[0x0][0x248] ;  /* 0x00009200ff317b82 */ /* 0x002e620000000800 */
[----:B------:R4:W3:Y:S01]  /*6070*/  LDG.E.U16 R3, desc[UR60][R2.64] ;  /* 0x0000003c02037981 */ /* 0x0008e2000c1e1500 */
[----:B------:R-:W-:-:S06]  /*6080*/  IMAD R26, R0, 0x106, RZ ;  /* 0x00000106001a7824 */ /* 0x000fcc00078e02ff */
[----:B------:R-:W1:Y:S08]  /*6090*/  LDC R54, c[0x0][0x248] ;  /* 0x00009200ff367b82 */ /* 0x000e700000000800 */
[----:B------:R-:W1:Y:S08]  /*60a0*/  LDC R52, c[0x0][0x248] ;  /* 0x00009200ff347b82 */ /* 0x000e700000000800 */
[----:B------:R-:W1:Y:S08]  /*60b0*/  LDC R51, c[0x0][0x248] ;  /* 0x00009200ff337b82 */ /* 0x000e700000000800 */
[----:B------:R-:W1:Y:S01]  /*60c0*/  LDC R53, c[0x0][0x248] ;  /* 0x00009200ff357b82 */ /* 0x000e620000000800 */
[----:B-----5:R-:W-:-:S07]  /*60d0*/  IMAD R46, R46, 0x126, RZ ;  /* 0x000001262e2e7824 */ /* 0x020fce00078e02ff */
[----:B------:R-:W5:Y:S08]  /*60e0*/  LDC R57, c[0x0][0x248] ;  /* 0x00009200ff397b82 */ /* 0x000f700000000800 */
        /* <DEDUP_REMOVED lines=9> */
[----:B------:R-:W5:Y:S01]  /*6180*/  LDC R236, c[0x0][0x248] ;  /* 0x00009200ffec7b82 */ /* 0x000f620000000800 */
[----:B------:R-:W-:-:S07]  /*6190*/  IMAD R250, R250, 0x1f6, RZ ;  /* 0x000001f6fafa7824 */ /* 0x000fce00078e02ff */
[----:B------:R-:W3:Y:S01]  /*61a0*/  LDC R61, c[0x0][0x248] ;  /* 0x00009200ff3d7b82 */ /* 0x000ee20000000800 */
[----:B------:R-:W-:-:S07]  /*61b0*/  IMAD R228, R0, 0x104, RZ ;  /* 0x0000010400e47824 */ /* 0x000fce00078e02ff */
[----:B------:R-:W3:Y:S08]  /*61c0*/  LDC R64, c[0x0][0x248] ;  /* 0x00009200ff407b82 */ /* 0x000ef00000000800 */
[----:B------:R-:W5:Y:S08]  /*61d0*/  LDC R63, c[0x0][0x248] ;  /* 0x00009200ff3f7b82 */ /* 0x000f700000000800 */
[----:B------:R-:W3:Y:S08]  /*61e0*/  LDC R60, c[0x0][0x248] ;  /* 0x00009200ff3c7b82 */ /* 0x000ef00000000800 */
[----:B------:R-:W5:Y:S08]  /*61f0*/  LDC R59, c[0x0][0x248] ;  /* 0x00009200ff3b7b82 */ /* 0x000f700000000800 */
[----:B------:R-:W3:Y:S01]  /*6200*/  LDC R62, c[0x0][0x248] ;  /* 0x00009200ff3e7b82 */ /* 0x000ee20000000800 */
[----:B--2---:R-:W-:Y:S01]  /*6210*/  STL [R1+0x24], R128 ;  /* 0x0000248001007387 */ /* 0x004fe20000100800 */
[----:B----4-:R-:W-:-:S06]  /*6220*/  IMAD R28, R0, 0xee, RZ ;  /* 0x000000ee001c7824 */ /* 0x010fcc00078e02ff */
[----:B------:R-:W2:Y:S01]  /*6230*/  LDC R125, c[0x0][0x248] ;  /* 0x00009200ff7d7b82 */ /* 0x000ea20000000800 */
[----:B------:R4:W-:Y:S01]  /*6240*/  STL [R1+0x20], R4 ;  /* 0x0000200401007387 */ /* 0x0009e20000100800 */
[----:B------:R-:W-:Y:S01]  /*6250*/  LOP3.LUT R2, R12, 0x10, RZ, 0x3c, !PT ;  /* 0x000000100c027812 */ /* 0x000fe200078e3cff */
[----:B------:R-:W-:Y:S02]  /*6260*/  IMAD R11, R0, 0xbd, RZ ;  /* 0x000000bd000b7824 */ /* 0x000fe400078e02ff */
[----:B0-----:R-:W-:Y:S02]  /*6270*/  IMAD R45, R45, 0x11e, RZ ;  /* 0x0000011e2d2d7824 */ /* 0x001fe400078e02ff */
[----:B------:R-:W-:Y:S01]  /*6280*/  IMAD R50, R50, 0x12c, RZ ;  /* 0x0000012c32327824 */ /* 0x000fe200078e02ff */
[----:B------:R-:W0:Y:S01]  /*6290*/  LDC R124, c[0x0][0x248] ;  /* 0x00009200ff7c7b82 */ /* 0x000e220000000800 */
[----:B----4-:R-:W4:Y:S01]  /*62a0*/  LDG.E.U16 R4, desc[UR60][R14.64] ;  /* 0x0000003c0e047981 */ /* 0x010f22000c1e1500 */
[----:B------:R-:W-:-:S02]  /*62b0*/  IADD3 R7, R18, R2, RZ ;  /* 0x0000000212077210 */ /* 0x000fc40007ffe0ff */
[----:B------:R-:W-:Y:S01]  /*62c0*/  IADD3 R2, P0, R213, R122, RZ ;  /* 0x0000007ad5027210 */ /* 0x000fe20007f1e0ff */
[----:B-1----:R-:W-:-:S03]  /*62d0*/  IMAD R54, R54, 0x13c, RZ ;  /* 0x0000013c36367824 */ /* 0x002fc600078e02ff */
[----:B------:R-:W1:Y:S01]  /*62e0*/  LDC R238, c[0x0][0x248] ;  /* 0x00009200ffee7b82 */ /* 0x000e620000000800 */
[----:B------:R-:W-:Y:S02]  /*62f0*/  IMAD R52, R52, 0x136, RZ ;  /* 0x0000013634347824 */ /* 0x000fe400078e02ff */
[----:B------:R-:W-:Y:S02]  /*6300*/  IMAD R51, R51, 0x12e, RZ ;  /* 0x0000012e33337824 */ /* 0x000fe400078e02ff */
[----:B------:R-:W-:Y:S02]  /*6310*/  IMAD R53, R53, 0x13e, RZ ;  /* 0x0000013e35357824 */ /* 0x000fe400078e02ff */
[----:B-----5:R-:W-:Y:S01]  /*6320*/  IMAD R57, R57, 0x14e, RZ ;  /* 0x0000014e39397824 */ /* 0x020fe200078e02ff */
[----:B------:R-:W5:Y:S01]  /*6330*/  LDC R68, c[0x0][0x248] ;  /* 0x00009200ff447b82 */ /* 0x000f620000000800 */
[----:B------:R-:W-:Y:S02]  /*6340*/  IMAD R55, R55, 0x146, RZ ;  /* 0x0000014637377824 */ /* 0x000fe400078e02ff */
[----:B------:R-:W-:-:S02]  /*6350*/  IMAD R56, R56, 0x14c, RZ ;  /* 0x0000014c38387824 */ /* 0x000fc400078e02ff */
[----:B------:R-:W-:Y:S02]  /*6360*/  IMAD R58, R58, 0x156, RZ ;  /* 0x000001563a3a7824 */ /* 0x000fe400078e02ff */
[----:B------:R-:W-:Y:S01]  /*6370*/  IMAD R70, R70, 0x15c, RZ ;  /* 0x0000015c46467824 */ /* 0x000fe200078e02ff */
[----:B------:R-:W5:Y:S01]  /*6380*/  LDC R126, c[0x0][0x248] ;  /* 0x00009200ff7e7b82 */ /* 0x000f620000000800 */
[----:B------:R-:W-:Y:S02]  /*6390*/  IMAD R71, R71, 0x15e, RZ ;  /* 0x0000015e47477824 */ /* 0x000fe400078e02ff */
[----:B------:R-:W-:Y:S02]  /*63a0*/  IMAD R132, R132, 0x196, RZ ;  /* 0x0000019684847824 */ /* 0x000fe400078e02ff */
[----:B------:R-:W-:Y:S02]  /*63b0*/  IMAD R222, R222, 0x1be, RZ ;  /* 0x000001bedede7824 */ /* 0x000fe400078e02ff */
[----:B------:R-:W-:Y:S01]  /*63c0*/  IMAD R48, R20, 0x1d6, RZ ;  /* 0x000001d614307824 */ /* 0x000fe200078e02ff */
[----:B------:R-:W5:Y:S01]  /*63d0*/  LDC R127, c[0x0][0x248] ;  /* 0x00009200ff7f7b82 */ /* 0x000f620000000800 */
[----:B------:R-:W-:-:S02]  /*63e0*/  IMAD R232, R232, 0x1de, RZ ;  /* 0x000001dee8e87824 */ /* 0x000fc400078e02ff */
[----:B------:R-:W-:Y:S02]  /*63f0*/  IMAD R236, R236, 0x1e6, RZ ;  /* 0x000001e6ecec7824 */ /* 0x000fe400078e02ff */
[----:B------:R-:W-:Y:S02]  /*6400*/  IMAD R63, R63, 0x21c, RZ ;  /* 0x0000021c3f3f7824 */ /* 0x000fe400078e02ff */
[----:B------:R-:W-:Y:S01]  /*6410*/  IMAD R59, R59, 0x113, RZ ;  /* 0x000001133b3b7824 */ /* 0x000fe200078e02ff */
[----:B------:R-:W5:Y:S08]  /*6420*/  LDC R128, c[0x0][0x248] ;  /* 0x00009200ff807b82 */ /* 0x000f700000000800 */
[----:B------:R-:W5:Y:S08]  /*6430*/  LDC R133, c[0x0][0x248] ;  /* 0x00009200ff857b82 */ /* 0x000f700000000800 */
[----:B------:R-:W5:Y:S08]  /*6440*/  LDC R216, c[0x0][0x248] ;  /* 0x00009200ffd87b82 */ /* 0x000f700000000800 */
[----:B------:R-:W5:Y:S08]  /*6450*/  LDC R218, c[0x0][0x248] ;  /* 0x00009200ffda7b82 */ /* 0x000f700000000800 */
[----:B------:R-:W5:Y:S01]  /*6460*/  LDC R220, c[0x0][0x248] ;  /* 0x00009200ffdc7b82 */ /* 0x000f620000000800 */
[----:B---3--:R-:W-:Y:S04]  /*6470*/  STL [R1+0x1c], R27 ;  /* 0x00001c1b01007387 */ /* 0x008fe80000100800 */
[----:B------:R-:W-:Y:S04]  /*6480*/  STL [R1+0x18], R19 ;  /* 0x0000181301007387 */ /* 0x000fe80000100800 */
[----:B------:R-:W-:Y:S04]  /*6490*/  STL [R1+0x14], R16 ;  /* 0x0000141001007387 */ /* 0x000fe80000100800 */
[----:B------:R-:W-:Y:S04]  /*64a0*/  STL [R1+0x10], R13 ;  /* 0x0000100d01007387 */ /* 0x000fe80000100800 */
[----:B------:R-:W-:Y:S04]  /*64b0*/  STL [R1+0xc], R6 ;  /* 0x00000c0601007387 */ /* 0x000fe80000100800 */
[----:B----4-:R-:W-:Y:S04]  /*64c0*/  STL [R1+0x8], R4 ;  /* 0x0000080401007387 */ /* 0x010fe80000100800 */
[----:B------:R3:W-:Y:S02]  /*64d0*/  STL [R1+0x4], R3 ;  /* 0x0000040301007387 */ /* 0x0007e40000100800 */
[----:B---3--:R-:W-:-:S05]  /*64e0*/  IMAD R3, R0, 0x8d, RZ ;  /* 0x0000008d00037824 */ /* 0x008fca00078e02ff */
[----:B------:R-:W-:-:S05]  /*64f0*/  LEA.HI.X.SX32 R3, R3, R123, 0x1, P0 ;  /* 0x0000007b03037211 */ /* 0x000fca00000f0eff */
[----:B------:R3:W4:Y:S01]  /*6500*/  LDG.E.U16 R8, desc[UR60][R2.64] ;  /* 0x0000003c02087981 */ /* 0x000722000c1e1500 */
[----:B------:R-:W-:Y:S01]  /*6510*/  IADD3 R13, R18, R5, RZ ;  /* 0x00000005120d7210 */ /* 0x000fe20007ffe0ff */
[----:B------:R-:W-:Y:S01]  /*6520*/  IMAD R5, R0, 0x95, RZ ;  /* 0x0000009500057824 */ /* 0x000fe200078e02ff */
[----:B------:R-:W-:Y:S01]  /*6530*/  IADD3 R4, P1, R214, R122, RZ ;  /* 0x0000007ad6047210 */ /* 0x000fe20007f3e0ff */
[----:B------:R-:W-:Y:S04]  /*6540*/  STS.U16 [R7+0x10080], R120 ;  /* 0x0100807807007388 */ /* 0x000fe80000000400 */
[----:B------:R-:W-:Y:S01]  /*6550*/  STS.U16 [R7+0x10480], R119 ;  /* 0x0104807707007388 */ /* 0x000fe20000000400 */
[----:B------:R-:W-:-:S03]  /*6560*/  LEA.HI.X.SX32 R5, R5, R123, 0x1, P1 ;  /* 0x0000007b05057211 */ /* 0x000fc600008f0eff */
[----:B------:R-:W-:Y:S01]  /*6570*/  STS.U16 [R7+0x10880], R118 ;  /* 0x0108807607007388 */ /* 0x000fe20000000400 */
[----:B---3--:R-:W-:-:S03]  /*6580*/  IADD3 R2, P0, R211, R122, RZ ;  /* 0x0000007ad3027210 */ /* 0x008fc60007f1e0ff */
        /* <DEDUP_REMOVED lines=60> */
[----:B------:R2:W-:Y:S01]  /*6950*/  STS.U16 [R7+0x4080], R65 ;  /* 0x0040804107007388 */ /* 0x0005e20000000400 */
[C---:B------:R-:W-:Y:S01]  /*6960*/  IMAD R27, R0.reuse, 0xa6, RZ ;  /* 0x000000a6001b7824 */ /* 0x040fe200078e02ff */
[----:B---3--:R-:W3:Y:S02]  /*6970*/  LDC R72, c[0x0][0x248] ;  /* 0x00009200ff487b82 */ /* 0x008ee40000000800 */
[----:B------:R0:W5:Y:S01]  /*6980*/  LDG.E.U16 R252, desc[UR60][R4.64] ;  /* 0x0000003c04fc7981 */ /* 0x000162000c1e1500 */
[----:B--2---:R-:W-:-:S05]  /*6990*/  IMAD R7, R0, 0x9d, RZ ;  /* 0x0000009d00077824 */ /* 0x004fca00078e02ff */
[----:B------:R-:W2:Y:S01]  /*69a0*/  LDC R74, c[0x0][0x248] ;  /* 0x00009200ff4a7b82 */ /* 0x000ea20000000800 */
[-C--:B0-----:R-:W-:Y:S02]  /*69b0*/  IADD3 R4, P1, R212, R122.reuse, RZ ;  /* 0x0000007ad4047210 */ /* 0x081fe40007f3e0ff */
[-C--:B------:R-:W-:Y:S01]  /*69c0*/  LEA.HI.X.SX32 R3, R7, R123.reuse, 0x1, P0 ;  /* 0x0000007b07037211 */ /* 0x080fe200000f0eff */
[C---:B------:R-:W-:Y:S01]  /*69d0*/  IMAD R7, R0.reuse, 0xad, RZ ;  /* 0x000000ad00077824 */ /* 0x040fe200078e02ff */
[-C--:B------:R-:W-:Y:S01]  /*69e0*/  LEA.HI.X.SX32 R5, R9, R123.reuse, 0x1, P1 ;  /* 0x0000007b09057211 */ /* 0x080fe200008f0eff */
[----:B------:R0:W-:Y:S01]  /*69f0*/  STS.U16 [R13+0x3d00], R30 ;  /* 0x003d001e0d007388 */ /* 0x0001e20000000400 */
[----:B------:R-:W-:Y:S01]  /*6a00*/  IADD3 R6, P0, R209, R122, RZ ;  /* 0x0000007ad1067210 */ /* 0x000fe20007f1e0ff */
[----:B------:R-:W-:Y:S01]  /*6a10*/  IMAD R9, R0, 0xb5, RZ ;  /* 0x000000b500097824 */ /* 0x000fe200078e02ff */
[----:B------:R-:W2:Y:S01]  /*6a20*/  LDC R73, c[0x0][0x248] ;  /* 0x00009200ff497b82 */ /* 0x000ea20000000800 */
[----:B------:R1:W5:Y:S01]  /*6a30*/  LDG.E.U16 R251, desc[UR60][R2.64] ;  /* 0x0000003c02fb7981 */ /* 0x000362000c1e1500 */
[----:B------:R-:W-:-:S03]  /*6a40*/  LEA.HI.X.SX32 R7, R7, R123, 0x1, P0 ;  /* 0x0000007b07077211 */ /* 0x000fc600000f0eff */
[----:B------:R0:W5:Y:S01]  /*6a50*/  LDG.E.U16 R249, desc[UR60][R4.64] ;  /* 0x0000003c04f97981 */ /* 0x000162000c1e1500 */
[----:B------:R-:W-:Y:S02]  /*6a60*/  IMAD R19, R0, 0x6b, RZ ;  /* 0x0000006b00137824 */ /* 0x000fe400078e02ff */
[----:B------:R-:W2:Y:S01]  /*6a70*/  LDC R91, c[0x0][0x248] ;  /* 0x00009200ff5b7b82 */ /* 0x000ea20000000800 */
[----:B------:R4:W5:Y:S01]  /*6a80*/  LDG.E.U16 R247, desc[UR60][R6.64] ;  /* 0x0000003c06f77981 */ /* 0x000962000c1e1500 */
[-C--:B-1----:R-:W-:Y:S02]  /*6a90*/  IADD3 R2, P0, R210, R122.reuse, RZ ;  /* 0x0000007ad2027210 */ /* 0x082fe40007f1e0ff */
[-C--:B0-----:R-:W-:Y:S01]  /*6aa0*/  IADD3 R4, P1, R207, R122.reuse, RZ ;  /* 0x0000007acf047210 */ /* 0x081fe20007f3e0ff */
[----:B------:R0:W-:Y:S01]  /*6ab0*/  STS.U16 [R13+0x1100], R41 ;  /* 0x001100290d007388 */ /* 0x0001e20000000400 */
[-C--:B------:R-:W-:Y:S01]  /*6ac0*/  LEA.HI.X.SX32 R3, R9, R123.reuse, 0x1, P0 ;  /* 0x0000007b09037211 */ /* 0x080fe200000f0eff */
[----:B------:R-:W-:Y:S01]  /*6ad0*/  IMAD R9, R0, 0xc5, RZ ;  /* 0x000000c500097824 */ /* 0x000fe200078e02ff */
[-C--:B------:R-:W-:Y:S01]  /*6ae0*/  LEA.HI.X.SX32 R5, R11, R123.reuse, 0x1, P1 ;  /* 0x0000007b0b057211 */ /* 0x080fe200008f0eff */
[----:B------:R1:W-:Y:S01]  /*6af0*/  STS.U16 [R13+0x3900], R31 ;  /* 0x0039001f0d007388 */ /* 0x0003e20000000400 */
[-C--:B----4-:R-:W-:Y:S01]  /*6b00*/  IADD3 R6, P0, R208, R122.reuse, RZ ;  /* 0x0000007ad0067210 */ /* 0x090fe20007f1e0ff */
[C---:B------:R-:W-:Y:S01]  /*6b10*/  IMAD R11, R0.reuse, 0xd5, RZ ;  /* 0x000000d5000b7824 */ /* 0x040fe200078e02ff */
[-C--:B------:R-:W-:Y:S01]  /*6b20*/  IADD3 R30, P2, R225, R122.reuse, RZ ;  /* 0x0000007ae11e7210 */ /* 0x080fe20007f5e0ff */
[----:B------:R4:W5:Y:S01]  /*6b30*/  LDG.E.U16 R243, desc[UR60][R4.64] ;  /* 0x0000003c04f37981 */ /* 0x000962000c1e1500 */
[----:B------:R-:W-:Y:S01]  /*6b40*/  LEA.HI.X.SX32 R7, R9, R123, 0x1, P0 ;  /* 0x0000007b09077211 */ /* 0x000fe200000f0eff */
[----:B------:R-:W-:Y:S01]  /*6b50*/  IMAD R9, R0, 0xcd, RZ ;  /* 0x000000cd00097824 */ /* 0x000fe200078e02ff */
[----:B------:R-:W2:Y:S01]  /*6b60*/  LDC R92, c[0x0][0x248] ;  /* 0x00009200ff5c7b82 */ /* 0x000ea20000000800 */
[----:B------:R3:W5:Y:S04]  /*6b70*/  LDG.E.U16 R245, desc[UR60][R2.64] ;  /* 0x0000003c02f57981 */ /* 0x000768000c1e1500 */
[----:B------:R1:W5:Y:S01]  /*6b80*/  LDG.E.U16 R241, desc[UR60][R6.64] ;  /* 0x0000003c06f17981 */ /* 0x000362000c1e1500 */
[----:B----4-:R-:W-:Y:S01]  /*6b90*/  IADD3 R4, P1, R206, R122, RZ ;  /* 0x0000007ace047210 */ /* 0x010fe20007f3e0ff */
[----:B0-----:R-:W-:-:S02]  /*6ba0*/  IMAD R41, R0, 0x86, RZ ;  /* 0x0000008600297824 */ /* 0x001fc400078e02ff */
[----:B------:R-:W-:Y:S01]  /*6bb0*/  STS.U16 [R13+0x100], R149 ;  /* 0x000100950d007388 */ /* 0x000fe20000000400 */
[----:B------:R-:W0:Y:S01]  /*6bc0*/  LDC R90, c[0x0][0x248] ;  /* 0x00009200ff5a7b82 */ /* 0x000e220000000800 */
[-C--:B---3--:R-:W-:Y:S02]  /*6bd0*/  IADD3 R2, P0, R205, R122.reuse, RZ ;  /* 0x0000007acd027210 */ /* 0x088fe40007f1e0ff */
[-C--:B------:R-:W-:Y:S02]  /*6be0*/  LEA.HI.X.SX32 R5, R11, R123.reuse, 0x1, P1 ;  /* 0x0000007b0b057211 */ /* 0x080fe400008f0eff */
[-C--:B------:R-:W-:Y:S01]  /*6bf0*/  LEA.HI.X.SX32 R3, R9, R123.reuse, 0x1, P0 ;  /* 0x0000007b09037211 */ /* 0x080fe200000f0eff */
[C---:B------:R-:W-:Y:S01]  /*6c00*/  IMAD R9, R0.reuse, 0xdd, RZ ;  /* 0x000000dd00097824 */ /* 0x040fe200078e02ff */
[----:B-1----:R-:W-:Y:S01]  /*6c10*/  IADD3 R6, P0, R203, R122, RZ ;  /* 0x0000007acb067210 */ /* 0x002fe20007f1e0ff */
[----:B------:R1:W3:Y:S01]  /*6c20*/  LDG.E.U16 R237, desc[UR60][R4.64] ;  /* 0x0000003c04ed7981 */ /* 0x0002e2000c1e1500 */
[C---:B------:R-:W-:Y:S01]  /*6c30*/  IMAD R11, R0.reuse, 0xed, RZ ;  /* 0x000000ed000b7824 */ /* 0x040fe200078e02ff */
[----:B------:R-:W4:Y:S01]  /*6c40*/  LDC R110, c[0x0][0x248] ;  /* 0x00009200ff6e7b82 */ /* 0x000f220000000800 */
[----:B------:R-:W-:Y:S01]  /*6c50*/  LEA.HI.X.SX32 R7, R9, R123, 0x1, P0 ;  /* 0x0000007b09077211 */ /* 0x000fe200000f0eff */
[----:B------:R1:W3:Y:S01]  /*6c60*/  LDG.E.U16 R239, desc[UR60][R2.64] ;  /* 0x0000003c02ef7981 */ /* 0x0002e2000c1e1500 */
[----:B------:R-:W-:-:S03]  /*6c70*/  IMAD R9, R0, 0xe5, RZ ;  /* 0x000000e500097824 */ /* 0x000fc600078e02ff */
[----:B------:R1:W3:Y:S02]  /*6c80*/  LDG.E.U16 R235, desc[UR60][R6.64] ;  /* 0x0000003c06eb7981 */ /* 0x0002e4000c1e1500 */
[-C--:B-1----:R-:W-:Y:S01]  /*6c90*/  IADD3 R4, P1, R202, R122.reuse, RZ ;  /* 0x0000007aca047210 */ /* 0x082fe20007f3e0ff */
[----:B------:R-:W1:Y:S01]  /*6ca0*/  LDC R135, c[0x0][0x248] ;  /* 0x00009200ff877b82 */ /* 0x000e620000000800 */
[-C--:B------:R-:W-:Y:S02]  /*6cb0*/  IADD3 R2, P0, R204, R122.reuse, RZ ;  /* 0x0000007acc027210 */ /* 0x080fe40007f1e0ff */
[-C--:B------:R-:W-:Y:S02]  /*6cc0*/  LEA.HI.X.SX32 R5, R11, R123.reuse, 0x1, P1 ;  /* 0x0000007b0b057211 */ /* 0x080fe400008f0eff */
[-C--:B------:R-:W-:Y:S01]  /*6cd0*/  LEA.HI.X.SX32 R3, R9, R123.reuse, 0x1, P0 ;  /* 0x0000007b09037211 */ /* 0x080fe200000f0eff */
[----:B------:R-:W-:Y:S01]  /*6ce0*/  IMAD R9, R0, 0xf5, RZ ;  /* 0x000000f500097824 */ /* 0x000fe200078e02ff */
[-C--:B------:R-:W-:Y:S01]  /*6cf0*/  IADD3 R6, P0, R201, R122.reuse, RZ ;  /* 0x0000007ac9067210 */ /* 0x080fe20007f1e0ff */
[----:B------:R2:W3:Y:S01]  /*6d00*/  LDG.E.U16 R231, desc[UR60][R4.64] ;  /* 0x0000003c04e77981 */ /* 0x0004e2000c1e1500 */
[----:B------:R-:W1:Y:S02]  /*6d10*/  LDC R138, c[0x0][0x248] ;  /* 0x00009200ff8a7b82 */ /* 0x000e640000000800 */
[----:B------:R-:W-:Y:S01]  /*6d20*/  LEA.HI.X.SX32 R7, R9, R123, 0x1, P0 ;  /* 0x0000007b09077211 */ /* 0x000fe200000f0eff */
[----:B------:R2:W3:Y:S01]  /*6d30*/  LDG.E.U16 R233, desc[UR60][R2.64] ;  /* 0x0000003c02e97981 */ /* 0x0004e2000c1e1500 */
[----:B------:R-:W-:-:S03]  /*6d40*/  IADD3 R200, P0, R200, R122, RZ ;  /* 0x0000007ac8c87210 */ /* 0x000fc60007f1e0ff */
[----:B------:R-:W-:Y:S01]  /*6d50*/  STS.U16 [R13+0x10100], R150 ;  /* 0x010100960d007388 */ /* 0x000fe20000000400 */
[----:B------:R-:W1:Y:S01]  /*6d60*/  LDC R144, c[0x0][0x248] ;  /* 0x00009200ff907b82 */ /* 0x000e620000000800 */
[----:B--2---:R-:W-:Y:S01]  /*6d70*/  LOP3.LUT R5, R12, 0x30, RZ, 0x3c, !PT ;  /* 0x000000300c057812 */ /* 0x004fe200078e3cff */
[C---:B------:R-:W-:Y:S01]  /*6d80*/  IMAD R9, R0.reuse, 0x7e, RZ ;  /* 0x0000007e00097824 */ /* 0x040fe200078e02ff */
[----:B------:R2:W3:Y:S01]  /*6d90*/  LDG.E.U16 R229, desc[UR60][R6.64] ;  /* 0x0000003c06e57981 */ /* 0x0004e2000c1e1500 */
[----:B------:R-:W-:Y:S01]  /*6da0*/  IMAD R3, R0, 0xfd, RZ ;  /* 0x000000fd00037824 */ /* 0x000fe200078e02ff */
[----:B------:R-:W-:Y:S01]  /*6db0*/  IADD3 R2, R18, R5, RZ ;  /* 0x0000000512027210 */ /* 0x000fe20007ffe0ff */
[C---:B------:R-:W-:Y:S01]  /*6dc0*/  IMAD R5, R0.reuse, 0xec, RZ ;  /* 0x000000ec00057824 */ /* 0x040fe200078e02ff */
[----:B------:R-:W-:Y:S01]  /*6dd0*/  STS.U16 [R13+0x10900], R151 ;  /* 0x010900970d007388 */ /* 0x000fe20000000400 */
[----:B------:R-:W-:Y:S01]  /*6de0*/  IMAD R11, R0, 0xfc, RZ ;  /* 0x000000fc000b7824 */ /* 0x000fe200078e02ff */
[-C--:B------:R-:W-:Y:S01]  /*6df0*/  LEA.HI.X.SX32 R201, R3, R123.reuse, 0x1, P0 ;  /* 0x0000007b03c97211 */ /* 0x080fe200000f0eff */
[----:B------:R-:W-:Y:S01]  /*6e00*/  IMAD R125, R125, 0x18e, RZ ;  /* 0x0000018e7d7d7824 */ /* 0x000fe200078e02ff */
[----:B------:R-:W-:Y:S01]  /*6e10*/  STS.U16 [R13+0x10d00], R152 ;  /* 0x010d00980d007388 */ /* 0x000fe20000000400 */
[----:B--2---:R-:W-:Y:S01]  /*6e20*/  IADD3 R6, P0, R5, R122, RZ ;  /* 0x0000007a05067210 */ /* 0x004fe20007f1e0ff */
[----:B------:R-:W-:Y:S01]  /*6e30*/  IMAD R124, R124, 0x18c, RZ ;  /* 0x0000018c7c7c7824 */ /* 0x000fe200078e02ff */
[----:B------:R-:W-:Y:S01]  /*6e40*/  LEA R3, R0, -R0, 0x6 ;  /* 0x8000000000037211 */ /* 0x000fe200078e30ff */
[----:B------:R-:W-:Y:S01]  /*6e50*/  STS.U16 [R13+0x11100], R154 ;  /* 0x0111009a0d007388 */ /* 0x000fe20000000400 */
[-C--:B------:R-:W-:Y:S01]  /*6e60*/  LEA.HI.X.SX32 R7, R242, R123.reuse, 0x1, P0 ;  /* 0x0000007bf2077211 */ /* 0x080fe200000f0eff */
[----:B------:R-:W-:Y:S01]  /*6e70*/  IMAD R238, R238, 0x1ce, RZ ;  /* 0x000001ceeeee7824 */ /* 0x000fe200078e02ff */
[----:B------:R-:W-:Y:S01]  /*6e80*/  IADD3 R4, P0, R9, R122, RZ ;  /* 0x0000007a09047210 */ /* 0x000fe20007f1e0ff */
[----:B------:R-:W-:Y:S01]  /*6e90*/  STS.U16 [R13+0x11500], R155 ;  /* 0x0115009b0d007388 */ /* 0x000fe20000000400 */
[-C--:B------:R-:W-:Y:S01]  /*6ea0*/  LEA.HI.X.SX32 R31, R5, R123.reuse, 0x1, P2 ;  /* 0x0000007b051f7211 */ /* 0x080fe200010f0eff */
[----:B------:R-:W2:Y:S01]  /*6eb0*/  LDC R65, c[0x0][0x248] ;  /* 0x00009200ff417b82 */ /* 0x000ea20000000800 */
[----:B------:R-:W-:Y:S01]  /*6ec0*/  LEA.HI.X.SX32 R5, R3, R123, 0x1, P0 ;  /* 0x0000007b03057211 */ /* 0x000fe200000f0eff */
[----:B------:R-:W-:Y:S01]  /*6ed0*/  STS.U16 [R13+0x11900], R156 ;  /* 0x0119009c0d007388 */ /* 0x000fe20000000400 */
[----:B------:R-:W-:-:S03]  /*6ee0*/  IMAD R3, R0, 0x43, RZ ;  /* 0x0000004300037824 */ /* 0x000fc600078e02ff */
[----:B------:R-:W-:Y:S04]  /*6ef0*/  STS.U16 [R13+0x11d00], R158 ;  /* 0x011d009e0d007388 */ /* 0x000fe80000000400 */
[----:B------:R-:W-:Y:S01]  /*6f00*/  STL [R1], R8 ;  /* 0x0000000801007387 */ /* 0x000fe20000100800 */
[----:B------:R-:W-:Y:S01]  /*6f10*/  IMAD R109, R61, 0x216, RZ ;  /* 0x000002163d6d7824 */ /* 0x000fe200078e02ff */
[----:B------:R-:W2:Y:S02]  /*6f20*/  LDC R76, c[0x0][0x248] ;  /* 0x00009200ff4c7b82 */ /* 0x000ea40000000800 */
[----:B------:R-:W-:Y:S04]  /*6f30*/  STS.U16 [R13+0x12100], R160 ;  /* 0x012100a00d007388 */ /* 0x000fe80000000400 */
[----:B------:R-:W-:Y:S01]  /*6f40*/  STS.U16 [R13+0x12500], R162 ;  /* 0x012500a20d007388 */ /* 0x000fe20000000400 */
[----:B------:R-:W-:Y:S01]  /*6f50*/  IMAD R87, R64, 0x21a, RZ ;  /* 0x0000021a40577824 */ /* 0x000fe200078e02ff */
[----:B------:R-:W2:Y:S02]  /*6f60*/  LDC R77, c[0x0][0x248] ;  /* 0x00009200ff4d7b82 */ /* 0x000ea40000000800 */
[----:B------:R-:W-:Y:S04]  /*6f70*/  STS.U16 [R13+0x12900], R164 ;  /* 0x012900a40d007388 */ /* 0x000fe80000000400 */
[----:B------:R-:W-:Y:S01]  /*6f80*/  STS.U16 [R13+0x12d00], R165 ;  /* 0x012d00a50d007388 */ /* 0x000fe20000000400 */
[----:B------:R-:W-:Y:S01]  /*6f90*/  IMAD R69, R62, 0x228, RZ ;  /* 0x000002283e457824 */ /* 0x000fe200078e02ff */
[----:B------:R-:W2:Y:S02]  /*6fa0*/  LDC R75, c[0x0][0x248] ;  /* 0x00009200ff4b7b82 */ /* 0x000ea40000000800 */
[----:B------:R-:W-:Y:S04]  /*6fb0*/  STS.U16 [R13+0x13100], R166 ;  /* 0x013100a60d007388 */ /* 0x000fe80000000400 */
[----:B------:R-:W-:Y:S02]  /*6fc0*/  STS.U16 [R13+0x13500], R167 ;  /* 0x013500a70d007388 */ /* 0x000fe40000000400 */
[----:B------:R-:W3:Y:S02]  /*6fd0*/  LDC R78, c[0x0][0x248] ;  /* 0x00009200ff4e7b82 */ /* 0x000ee40000000800 */
        /* <DEDUP_REMOVED lines=58> */
[----:B------:R1:W-:Y:S01]  /*7380*/  STS.U16 [R13+0x4100], R25 ;  /* 0x004100190d007388 */ /* 0x0003e20000000400 */
[-C--:B------:R-:W-:Y:S01]  /*7390*/  IADD3 R224, P2, R224, R122.reuse, RZ ;  /* 0x0000007ae0e07210 */ /* 0x080fe20007f5e0ff */
[C---:B0-----:R-:W-:Y:S01]  /*73a0*/  IMAD R33, R0.reuse, 0x96, RZ ;  /* 0x0000009600217824 */ /* 0x041fe200078e02ff */
[CC--:B------:R-:W-:Y:S01]  /*73b0*/  IADD3 R8, P1, R11.reuse, R122.reuse, RZ ;  /* 0x0000007a0b087210 */ /* 0x0c0fe20007f3e0ff */
[----:B------:R-:W-:Y:S01]  /*73c0*/  STS.U16 [R2+0x180], R163 ;  /* 0x000180a302007388 */ /* 0x000fe20000000400 */
[----:B------:R-:W0:Y:S03]  /*73d0*/  LDC R42, c[0x0][0x248] ;  /* 0x00009200ff2a7b82 */ /* 0x000e260000000800 */
[----:B------:R-:W-:Y:S04]  /*73e0*/  STS.U16 [R2+0x580], R161 ;  /* 0x000580a102007388 */ /* 0x000fe80000000400 */
[----:B------:R-:W-:Y:S01]  /*73f0*/  STS.U16 [R2+0x980], R159 ;  /* 0x0009809f02007388 */ /* 0x000fe20000000400 */
[----:B------:R-:W2:Y:S03]  /*7400*/  LDC R43, c[0x0][0x248] ;  /* 0x00009200ff2b7b82 */ /* 0x000ea60000000800 */
[----:B------:R-:W-:Y:S04]  /*7410*/  STS.U16 [R2+0xd80], R157 ;  /* 0x000d809d02007388 */ /* 0x000fe80000000400 */
[----:B------:R-:W-:Y:S01]  /*7420*/  STS.U16 [R2+0x1180], R153 ;  /* 0x0011809902007388 */ /* 0x000fe20000000400 */
[C---:B------:R-:W-:Y:S01]  /*7430*/  IMAD R35, R0.reuse, 0x73, RZ ;  /* 0x0000007300237824 */ /* 0x040fe200078e02ff */
[----:B------:R-:W5:Y:S02]  /*7440*/  LDC R44, c[0x0][0x248] ;  /* 0x00009200ff2c7b82 */ /* 0x000f640000000800 */
[----:B------:R-:W-:Y:S04]  /*7450*/  STS.U16 [R2+0x1580], R147 ;  /* 0x0015809302007388 */ /* 0x000fe80000000400 */
[----:B------:R-:W-:Y:S01]  /*7460*/  STS.U16 [R2+0x1980], R24 ;  /* 0x0019801802007388 */ /* 0x000fe20000000400 */
[C---:B------:R-:W-:Y:S01]  /*7470*/  IMAD R37, R0.reuse, 0x77, RZ ;  /* 0x0000007700257824 */ /* 0x040fe200078e02ff */
[----:B------:R-:W3:Y:S02]  /*7480*/  LDC R154, c[0x0][0x248] ;  /* 0x00009200ff9a7b82 */ /* 0x000ee40000000800 */
[----:B------:R0:W-:Y:S04]  /*7490*/  STS.U16 [R2+0x1d80], R23 ;  /* 0x001d801702007388 */ /* 0x0001e80000000400 */
[----:B----4-:R4:W3:Y:S01]  /*74a0*/  LDG.E.U16 R195, desc[UR60][R6.64] ;  /* 0x0000003c06c37981 */ /* 0x0108e2000c1e1500 */
[C---:B------:R-:W-:Y:S01]  /*74b0*/  IMAD R39, R0.reuse, 0x7b, RZ ;  /* 0x0000007b00277824 */ /* 0x040fe200078e02ff */
[----:B------:R-:W3:Y:S02]  /*74c0*/  LDC R152, c[0x0][0x248] ;  /* 0x00009200ff987b82 */ /* 0x000ee40000000800 */
[----:B------:R0:W3:Y:S01]  /*74d0*/  LDG.E.U16 R30, desc[UR60][R30.64] ;  /* 0x0000003c1e1e7981 */ /* 0x0000e2000c1e1500 */
[-C--:B------:R-:W-:Y:S01]  /*74e0*/  LEA.HI.X.SX32 R225, R11, R123.reuse, 0x1, P2 ;  /* 0x0000007b0be17211 */ /* 0x080fe200010f0eff */
[----:B-1----:R-:W-:Y:S01]  /*74f0*/  IMAD R13, R0, 0x4b, RZ ;  /* 0x0000004b000d7824 */ /* 0x002fe200078e02ff */
[----:B------:R-:W-:Y:S01]  /*7500*/  LEA.HI.X.SX32 R9, R9, R123, 0x1, P1 ;  /* 0x0000007b09097211 */ /* 0x000fe200008f0eff */
[----:B------:R1:W3:Y:S01]  /*7510*/  LDG.E.U16 R223, desc[UR60][R4.64] ;  /* 0x0000003c04df7981 */ /* 0x0002e2000c1e1500 */
[----:B----4-:R-:W-:Y:S01]  /*7520*/  IADD3 R6, P0, R41, R122, RZ ;  /* 0x0000007a29067210 */ /* 0x010fe20007f1e0ff */
[----:B------:R-:W-:-:S02]  /*7530*/  IMAD R72, R72, 0x166, RZ ;  /* 0x0000016648487824 */ /* 0x000fc400078e02ff */
[----:B------:R-:W4:Y:S01]  /*7540*/  LDG.E.U16 R227, desc[UR60][R200.64] ;  /* 0x0000003cc8e37981 */ /* 0x000f22000c1e1500 */
[C---:B------:R-:W-:Y:S01]  /*7550*/  IMAD R194, R0.reuse, 0x10c, RZ ;  /* 0x0000010c00c27824 */ /* 0x040fe200078e02ff */
[----:B------:R-:W3:Y:S01]  /*7560*/  LDC R162, c[0x0][0x248] ;  /* 0x00009200ffa27b82 */ /* 0x000ee20000000800 */
[C---:B0-----:R-:W-:Y:S01]  /*7570*/  IMAD R31, R0.reuse, 0x9e, RZ ;  /* 0x0000009e001f7824 */ /* 0x041fe200078e02ff */
[-C--:B------:R-:W-:Y:S01]  /*7580*/  LEA.HI.X.SX32 R7, R3, R123.reuse, 0x1, P0 ;  /* 0x0000007b03077211 */ /* 0x080fe200000f0eff */
[C---:B------:R-:W-:Y:S01]  /*7590*/  IMAD R3, R0.reuse, 0x4f, RZ ;  /* 0x0000004f00037824 */ /* 0x040fe200078e02ff */
[-C--:B-1----:R-:W-:Y:S01]  /*75a0*/  IADD3 R4, P1, R47, R122.reuse, RZ ;  /* 0x0000007a2f047210 */ /* 0x082fe20007f3e0ff */
        /* <DEDUP_REMOVED lines=8> */
[----:B------:R0:W4:Y:S01]  /*7630*/  LDG.E.U16 R189, desc[UR60][R8.64] ;  /* 0x0000003c08bd7981 */ /* 0x000122000c1e1500 */
[-C--:B------:R-:W-:Y:S01]  /*7640*/  LEA.HI.X.SX32 R15, R13, R123.reuse, 0x1, P2 ;  /* 0x0000007b0d0f7211 */ /* 0x080fe200010f0eff */
[----:B------:R-:W-:Y:S01]  /*7650*/  IMAD R13, R0, 0x5b, RZ ;  /* 0x0000005b000d7824 */ /* 0x000fe200078e02ff */
[-C--:B------:R-:W-:Y:S01]  /*7660*/  IADD3 R10, P0, R27, R122.reuse, RZ ;  /* 0x0000007a1b0a7210 */ /* 0x080fe20007f1e0ff */
[----:B------:R1:W4:Y:S01]  /*7670*/  LDG.E.U16 R221, desc[UR60][R6.64] ;  /* 0x0000003c06dd7981 */ /* 0x000322000c1e1500 */
[----:B------:R-:W-:Y:S01]  /*7680*/  IMAD R42, R42, 0x10e, RZ ;  /* 0x0000010e2a2a7824 */ /* 0x000fe200078e02ff */
[----:B------:R-:W3:Y:S01]  /*7690*/  LDC R168, c[0x0][0x248] ;  /* 0x00009200ffa87b82 */ /* 0x000ee20000000800 */
[----:B------:R-:W-:Y:S01]  /*76a0*/  LEA.HI.X.SX32 R11, R3, R123, 0x1, P0 ;  /* 0x0000007b030b7211 */ /* 0x000fe200000f0eff */
[----:B------:R2:W4:Y:S01]  /*76b0*/  LDG.E.U16 R219, desc[UR60][R4.64] ;  /* 0x0000003c04db7981 */ /* 0x000522000c1e1500 */
[----:B0-----:R-:W-:Y:S01]  /*76c0*/  IMAD R9, R0, 0x57, RZ ;  /* 0x0000005700097824 */ /* 0x001fe200078e02ff */
[----:B------:R-:W-:-:S02]  /*76d0*/  IADD3 R8, P1, R25, R122, RZ ;  /* 0x0000007a19087210 */ /* 0x000fc40007f3e0ff */
[----:B------:R0:W4:Y:S01]  /*76e0*/  LDG.E.U16 R217, desc[UR60][R14.64] ;  /* 0x0000003c0ed97981 */ /* 0x000122000c1e1500 */
[-C--:B-1----:R-:W-:Y:S01]  /*76f0*/  IADD3 R6, P2, R23, R122.reuse, RZ ;  /* 0x0000007a17067210 */ /* 0x082fe20007f5e0ff */
[C---:B------:R-:W-:Y:S01]  /*7700*/  IMAD R3, R0.reuse, 0x5f, RZ ;  /* 0x0000005f00037824 */ /* 0x040fe200078e02ff */
[-C--:B------:R-:W-:Y:S01]  /*7710*/  LEA.HI.X.SX32 R9, R9, R123.reuse, 0x1, P1 ;  /* 0x0000007b09097211 */ /* 0x080fe200008f0eff */
[----:B------:R1:W4:Y:S01]  /*7720*/  LDG.E.U16 R215, desc[UR60][R16.64] ;  /* 0x0000003c10d77981 */ /* 0x000322000c1e1500 */
[-C--:B--2---:R-:W-:Y:S01]  /*7730*/  IADD3 R4, P0, R21, R122.reuse, RZ ;  /* 0x0000007a15047210 */ /* 0x084fe20007f1e0ff */
[----:B------:R-:W-:Y:S01]  /*7740*/  IMAD R43, R43, 0x116, RZ ;  /* 0x000001162b2b7824 */ /* 0x000fe200078e02ff */
[-C--:B------:R-:W-:Y:S01]  /*7750*/  LEA.HI.X.SX32 R7, R13, R123.reuse, 0x1, P2 ;  /* 0x0000007b0d077211 */ /* 0x080fe200010f0eff */
[C---:B------:R-:W-:Y:S01]  /*7760*/  IMAD R13, R0.reuse, 0xc6, RZ ;  /* 0x000000c6000d7824 */ /* 0x040fe200078e02ff */
[----:B------:R2:W4:Y:S01]  /*7770*/  LDG.E.U16 R213, desc[UR60][R10.64] ;  /* 0x0000003c0ad57981 */ /* 0x000522000c1e1500 */
[C---:B0-----:R-:W-:Y:S01]  /*7780*/  IMAD R15, R0.reuse, 0xce, RZ ;  /* 0x000000ce000f7824 */ /* 0x041fe200078e02ff */
[----:B------:R-:W-:Y:S01]  /*7790*/  LEA.HI.X.SX32 R5, R3, R123, 0x1, P0 ;  /* 0x0000007b03057211 */ /* 0x000fe200000f0eff */
[C---:B------:R-:W-:Y:S01]  /*77a0*/  IMAD R3, R0.reuse, 0x63, RZ ;  /* 0x0000006300037824 */ /* 0x040fe200078e02ff */
[----:B------:R0:W4:Y:S01]  /*77b0*/  LDG.E.U16 R211, desc[UR60][R8.64] ;  /* 0x0000003c08d37981 */ /* 0x000122000c1e1500 */
[C---:B-1----:R-:W-:Y:S01]  /*77c0*/  IMAD R17, R0.reuse, 0x67, RZ ;  /* 0x0000006700117824 */ /* 0x042fe200078e02ff */
[----:B------:R-:W1:Y:S01]  /*77d0*/  LDC R190, c[0x0][0x248] ;  /* 0x00009200ffbe7b82 */ /* 0x000e620000000800 */
[C---:B------:R-:W-:Y:S01]  /*77e0*/  IMAD R16, R0.reuse, 0xde, RZ ;  /* 0x000000de00107824 */ /* 0x040fe200078e02ff */
[----:B------:R5:W4:Y:S01]  /*77f0*/  LDG.E.U16 R207, desc[UR60][R4.64] ;  /* 0x0000003c04cf7981 */ /* 0x000b22000c1e1500 */
[----:B--2---:R-:W-:Y:S01]  /*7800*/  IADD3 R10, P0, R13, R122, RZ ;  /* 0x0000007a0d0a7210 */ /* 0x004fe20007f1e0ff */
[----:B------:R-:W-:-:S02]  /*7810*/  IMAD R14, R0, 0xd6, RZ ;  /* 0x000000d6000e7824 */ /* 0x000fc400078e02ff */
[----:B------:R2:W4:Y:S01]  /*7820*/  LDG.E.U16 R209, desc[UR60][R6.64] ;  /* 0x0000003c06d17981 */ /* 0x000522000c1e1500 */
[-C--:B0-----:R-:W-:Y:S01]  /*7830*/  IADD3 R8, P1, R15, R122.reuse, RZ ;  /* 0x0000007a0f087210 */ /* 0x081fe20007f3e0ff */
[----:B-----5:R-:W-:Y:S01]  /*7840*/  IMAD R44, R44, 0x11c, RZ ;  /* 0x0000011c2c2c7824 */ /* 0x020fe200078e02ff */
[-C--:B------:R-:W-:Y:S01]  /*7850*/  LEA.HI.X.SX32 R11, R3, R123.reuse, 0x1, P0 ;  /* 0x0000007b030b7211 */ /* 0x080fe200000f0eff */
[C---:B------:R-:W-:Y:S01]  /*7860*/  IMAD R3, R0.reuse, 0x6f, RZ ;  /* 0x0000006f00037824 */ /* 0x040fe200078e02ff */
[-C--:B------:R-:W-:Y:S01]  /*7870*/  LEA.HI.X.SX32 R9, R17, R123.reuse, 0x1, P1 ;  /* 0x0000007b11097211 */ /* 0x080fe200008f0eff */
[----:B------:R-:W-:Y:S01]  /*7880*/  IMAD R17, R0, 0xe6, RZ ;  /* 0x000000e600117824 */ /* 0x000fe200078e02ff */
[-C--:B------:R-:W-:Y:S01]  /*7890*/  IADD3 R4, P0, R16, R122.reuse, RZ ;  /* 0x0000007a10047210 */ /* 0x080fe20007f1e0ff */
[----:B------:R0:W5:Y:S01]  /*78a0*/  LDG.E.U16 R205, desc[UR60][R10.64] ;  /* 0x0000003c0acd7981 */ /* 0x000162000c1e1500 */
[-C--:B--2---:R-:W-:Y:S01]  /*78b0*/  IADD3 R6, P2, R14, R122.reuse, RZ ;  /* 0x0000007a0e067210 */ /* 0x084fe20007f5e0ff */
[----:B------:R-:W-:Y:S01]  /*78c0*/  IMAD R74, R74, 0x16c, RZ ;  /* 0x0000016c4a4a7824 */ /* 0x000fe200078e02ff */
[-C--:B------:R-:W-:Y:S01]  /*78d0*/  LEA.HI.X.SX32 R5, R3, R123.reuse, 0x1, P0 ;  /* 0x0000007b03057211 */ /* 0x080fe200000f0eff */
[C---:B------:R-:W-:Y:S01]  /*78e0*/  IMAD R3, R0.reuse, 0xfe, RZ ;  /* 0x000000fe00037824 */ /* 0x040fe200078e02ff */
[-C--:B------:R-:W-:Y:S01]  /*78f0*/  LEA.HI.X.SX32 R7, R19, R123.reuse, 0x1, P2 ;  /* 0x0000007b13077211 */ /* 0x080fe200010f0eff */
[----:B------:R-:W-:Y:S01]  /*7900*/  IMAD R19, R0, 0xf6, RZ ;  /* 0x000000f600137824 */ /* 0x000fe200078e02ff */
[----:B------:R2:W5:Y:S01]  /*7910*/  LDG.E.U16 R203, desc[UR60][R8.64] ;  /* 0x0000003c08cb7981 */ /* 0x000562000c1e1500 */
[----:B------:R-:W-:Y:S01]  /*7920*/  IMAD R73, R73, 0x16e, RZ ;  /* 0x0000016e49497824 */ /* 0x000fe200078e02ff */
[----:B------:R-:W1:Y:S01]  /*7930*/  LDC R192, c[0x0][0x248] ;  /* 0x00009200ffc07b82 */ /* 0x000e620000000800 */
[-C--:B0-----:R-:W-:Y:S01]  /*7940*/  IADD3 R10, P0, R17, R122.reuse, RZ ;  /* 0x0000007a110a7210 */ /* 0x081fe20007f1e0ff */
[----:B------:R0:W5:Y:S03]  /*7950*/  LDG.E.U16 R199, desc[UR60][R4.64] ;  /* 0x0000003c04c77981 */ /* 0x000166000c1e1500 */
[----:B------:R-:W-:Y:S01]  /*7960*/  LEA.HI.X.SX32 R11, R35, R123, 0x1, P0 ;  /* 0x0000007b230b7211 */ /* 0x000fe200000f0eff */
[----:B------:R0:W5:Y:S01]  /*7970*/  LDG.E.U16 R201, desc[UR60][R6.64] ;  /* 0x0000003c06c97981 */ /* 0x000162000c1e1500 */
[----:B--2---:R-:W-:Y:S01]  /*7980*/  IADD3 R8, P1, R28, R122, RZ ;  /* 0x0000007a1c087210 */ /* 0x004fe20007f3e0ff */
[----:B------:R-:W-:-:S02]  /*7990*/  IMAD R91, R91, 0x17c, RZ ;  /* 0x0000017c5b5b7824 */ /* 0x000fc400078e02ff */
[----:B------:R2:W5:Y:S01]  /*79a0*/  LDG.E.U16 R197, desc[UR60][R10.64] ;  /* 0x0000003c0ac57981 */ /* 0x000562000c1e1500 */
[----:B------:R-:W-:Y:S01]  /*79b0*/  IMAD R92, R92, 0x17e, RZ ;  /* 0x0000017e5c5c7824 */ /* 0x000fe200078e02ff */
[----:B0-----:R-:W-:Y:S01]  /*79c0*/  LEA R5, R0, -R0, 0x7 ;  /* 0x8000000000057211 */ /* 0x001fe200078e38ff */
[----:B------:R-:W-:Y:S01]  /*79d0*/  IMAD R90, R90, 0x176, RZ ;  /* 0x000001765a5a7824 */ /* 0x000fe200078e02ff */
[-C--:B------:R-:W-:Y:S01]  /*79e0*/  IADD3 R4, P0, R3, R122.reuse, RZ ;  /* 0x0000007a03047210 */ /* 0x080fe20007f1e0ff */
[----:B------:R-:W5:Y:S01]  /*79f0*/  LDG.E.U16 R29, desc[UR60][R224.64] ;  /* 0x0000003ce01d7981 */ /* 0x000f62000c1e1500 */
[-C--:B------:R-:W-:Y:S01]  /*7a00*/  IADD3 R6, P2, R19, R122.reuse, RZ ;  /* 0x0000007a13067210 */ /* 0x080fe20007f5e0ff */
[----:B------:R-:W-:Y:S01]  /*7a10*/  IMAD R110, R110, 0x186, RZ ;  /* 0x000001866e6e7824 */ /* 0x000fe200078e02ff */
[-C--:B------:R-:W-:Y:S01]  /*7a20*/  LEA.HI.X.SX32 R5, R5, R123.reuse, 0x1, P0 ;  /* 0x0000007b05057211 */ /* 0x080fe200000f0eff */
[----:B------:R-:W-:Y:S01]  /*7a30*/  IMAD R135, R135, 0x19c, RZ ;  /* 0x0000019c87877824 */ /* 0x000fe200078e02ff */
[-C--:B------:R-:W-:Y:S01]  /*7a40*/  LEA.HI.X.SX32 R9, R37, R123.reuse, 0x1, P1 ;  /* 0x0000007b25097211 */ /* 0x080fe200008f0eff */
[----:B--2---:R-:W-:Y:S01]  /*7a50*/  IMAD R11, R0, 0x83, RZ ;  /* 0x00000083000b7824 */ /* 0x004fe200078e02ff */
[-C--:B------:R-:W-:Y:S01]  /*7a60*/  LEA.HI.X.SX32 R7, R39, R123.reuse, 0x1, P2 ;  /* 0x0000007b27077211 */ /* 0x080fe200010f0eff */
[----:B------:R0:W2:Y:S01]  /*7a70*/  LDG.E.U16 R187, desc[UR60][R4.64] ;  /* 0x0000003c04bb7981 */ /* 0x0000a2000c1e1500 */
[-C--:B------:R-:W-:Y:S01]  /*7a80*/  IADD3 R10, P1, R26, R122.reuse, RZ ;  /* 0x0000007a1a0a7210 */ /* 0x080fe20007f3e0ff */
[----:B------:R-:W-:Y:S01]  /*7a90*/  IMAD R138, R138, 0x19e, RZ ;  /* 0x0000019e8a8a7824 */ /* 0x000fe200078e02ff */
[C---:B------:R-:W-:Y:S01]  /*7aa0*/  SHF.L.U32 R35, R0.reuse, 0x2, RZ ;  /* 0x0000000200237819 */ /* 0x040fe200000006ff */
[----:B------:R3:W2:Y:S01]  /*7ab0*/  LDG.E.U16 R191, desc[UR60][R6.64] ;  /* 0x0000003c06bf7981 */ /* 0x0006a2000c1e1500 */
[----:B------:R-:W-:Y:S01]  /*7ac0*/  LEA.HI.X.SX32 R11, R11, R123, 0x1, P1 ;  /* 0x0000007b0b0b7211 */ /* 0x000fe200008f0eff */
[C---:B------:R-:W-:Y:S01]  /*7ad0*/  IMAD R37, R0.reuse, 0x8f, RZ ;  /* 0x0000008f00257824 */ /* 0x040fe200078e02ff */
[----:B------:R-:W1:Y:S01]  /*7ae0*/  LDC R34, c[0x0][0x248] ;  /* 0x00009200ff227b82 */ /* 0x000e620000000800 */
[----:B------:R3:W2:Y:S01]  /*7af0*/  LDG.E.U16 R193, desc[UR60][R8.64] ;  /* 0x0000003c08c17981 */ /* 0x0006a2000c1e1500 */
[----:B0-----:R-:W-:Y:S01]  /*7b00*/  IMAD R5, R0, 0x87, RZ ;  /* 0x0000008700057824 */ /* 0x001fe200078e02ff */
[----:B------:R-:W-:-:S02]  /*7b10*/  IADD3 R4, P1, R42, R122, RZ ;  /* 0x0000007a2a047210 */ /* 0x000fc40007f3e0ff */
[----:B------:R0:W2:Y:S01]  /*7b20*/  LDG.E.U16 R185, desc[UR60][R10.64] ;  /* 0x0000003c0ab97981 */ /* 0x0000a2000c1e1500 */
[-C--:B---3--:R-:W-:Y:S01]  /*7b30*/  LEA R6, P0, R49, R122.reuse, 0x3 ;  /* 0x0000007a31067211 */ /* 0x088fe200078018ff */
[----:B------:R-:W-:Y:S01]  /*7b40*/  IMAD R144, R144, 0x1a6, RZ ;  /* 0x000001a690907824 */ /* 0x000fe200078e02ff */
[-C--:B------:R-:W-:Y:S01]  /*7b50*/  LEA.HI.X.SX32 R5, R5, R123.reuse, 0x1, P1 ;  /* 0x0000007b05057211 */ /* 0x080fe200008f0eff */
[----:B------:R-:W-:Y:S01]  /*7b60*/  IMAD R154, R154, 0x1ac, RZ ;  /* 0x000001ac9a9a7824 */ /* 0x000fe200078e02ff */
[-C--:B------:R-:W-:Y:S01]  /*7b70*/  LEA.HI.X.SX32 R7, R35, R123.reuse, 0x1, P0 ;  /* 0x0000007b23077211 */ /* 0x080fe200000f0eff */
[----:B------:R-:W-:Y:S01]  /*7b80*/  IMAD R35, R0, 0x8b, RZ ;  /* 0x0000008b00237824 */ /* 0x000fe200078e02ff */
[-C--:B------:R-:W-:Y:S01]  /*7b90*/  IADD3 R8, P2, R194, R122.reuse, RZ ;  /* 0x0000007ac2087210 */ /* 0x080fe20007f5e0ff */
[----:B------:R3:W2:Y:S01]  /*7ba0*/  LDG.E.U16 R181, desc[UR60][R4.64] ;  /* 0x0000003c04b57981 */ /* 0x0006a2000c1e1500 */
[-C--:B0-----:R-:W-:Y:S01]  /*7bb0*/  IADD3 R10, P0, R43, R122.reuse, RZ ;  /* 0x0000007a2b0a7210 */ /* 0x081fe20007f1e0ff */
[----:B------:R-:W-:Y:S01]  /*7bc0*/  IMAD R152, R152, 0x1ae, RZ ;  /* 0x000001ae98987824 */ /* 0x000fe200078e02ff */
[-C--:B------:R-:W-:Y:S01]  /*7bd0*/  LEA.HI.X.SX32 R9, R41, R123.reuse, 0x1, P2 ;  /* 0x0000007b29097211 */ /* 0x080fe200010f0eff */
[----:B------:R0:W2:Y:S01]  /*7be0*/  LDG.E.U16 R225, desc[UR60][R6.64] ;  /* 0x0000003c06e17981 */ /* 0x0000a2000c1e1500 */
[----:B------:R-:W-:Y:S01]  /*7bf0*/  LEA.HI.X.SX32 R11, R35, R123, 0x1, P0 ;  /* 0x0000007b230b7211 */ /* 0x000fe200000f0eff */
[----:B------:R-:W-:Y:S01]  /*7c00*/  IMAD R162, R162, 0x1b6, RZ ;  /* 0x000001b6a2a27824 */ /* 0x000fe200078e02ff */
[----:B------:R-:W4:Y:S01]  /*7c10*/  LDC R200, c[0x0][0x248] ;  /* 0x00009200ffc87b82 */ /* 0x000f220000000800 */
[----:B------:R1:W2:Y:S01]  /*7c20*/  LDG.E.U16 R183, desc[UR60][R8.64] ;  /* 0x0000003c08b77981 */ /* 0x0002a2000c1e1500 */
[----:B---3--:R-:W-:Y:S01]  /*7c30*/  IMAD R5, R0, 0x93, RZ ;  /* 0x0000009300057824 */ /* 0x008fe200078e02ff */
[----:B------:R-:W-:-:S02]  /*7c40*/  IADD3 R4, P0, R46, R122, RZ ;  /* 0x0000007a2e047210 */ /* 0x000fc40007f1e0ff */
[----:B------:R3:W2:Y:S01]  /*7c50*/  LDG.E.U16 R179, desc[UR60][R10.64] ;  /* 0x0000003c0ab37981 */ /* 0x0006a2000c1e1500 */
[-C--:B0-----:R-:W-:Y:S01]  /*7c60*/  IADD3 R6, P2, R45, R122.reuse, RZ ;  /* 0x0000007a2d067210 */ /* 0x081fe20007f5e0ff */
[----:B------:R-:W-:Y:S01]  /*7c70*/  IMAD R168, R168, 0x1bc, RZ ;  /* 0x000001bca8a87824 */ /* 0x000fe200078e02ff */
[-C--:B------:R-:W-:Y:S01]  /*7c80*/  LEA.HI.X.SX32 R5, R5, R123.reuse, 0x1, P0 ;  /* 0x0000007b05057211 */ /* 0x080fe200000f0eff */
[----:B-1----:R-:W-:Y:S01]  /*7c90*/  IMAD R190, R190, 0x1cc, RZ ;  /* 0x000001ccbebe7824 */ /* 0x002fe200078e02ff */
[-C--:B------:R-:W-:Y:S01]  /*7ca0*/  IADD3 R8, P1, R44, R122.reuse, RZ ;  /* 0x0000007a2c087210 */ /* 0x080fe20007f3e0ff */
[----:B------:R-:W-:Y:S01]  /*7cb0*/  IMAD R192, R192, 0x1dc, RZ ;  /* 0x000001dcc0c07824 */ /* 0x000fe200078e02ff */
[-C--:B------:R-:W-:Y:S01]  /*7cc0*/  LEA.HI.X.SX32 R7, R37, R123.reuse, 0x1, P2 ;  /* 0x0000007b25077211 */ /* 0x080fe200010f0eff */
[----:B------:R0:W2:Y:S01]  /*7cd0*/  LDG.E.U16 R173, desc[UR60][R4.64] ;  /* 0x0000003c04ad7981 */ /* 0x0000a2000c1e1500 */
[----:B---3--:R-:W-:Y:S01]  /*7ce0*/  IADD3 R10, P0, R50, R122, RZ ;  /* 0x0000007a320a7210 */ /* 0x008fe20007f1e0ff */
[----:B------:R-:W1:Y:S01]  /*7cf0*/  LDC R242, c[0x0][0x248] ;  /* 0x00009200fff27b82 */ /* 0x000e620000000800 */
[-C--:B------:R-:W-:Y:S01]  /*7d00*/  LEA.HI.X.SX32 R9, R47, R123.reuse, 0x1, P1 ;  /* 0x0000007b2f097211 */ /* 0x080fe200008f0eff */
[----:B------:R3:W2:Y:S01]  /*7d10*/  LDG.E.U16 R175, desc[UR60][R6.64] ;  /* 0x0000003c06af7981 */ /* 0x0006a2000c1e1500 */
[----:B------:R-:W-:Y:S01]  /*7d20*/  LEA.HI.X.SX32 R11, R33, R123, 0x1, P0 ;  /* 0x0000007b210b7211 */ /* 0x000fe200000f0eff */
[----:B------:R-:W-:-:S02]  /*7d30*/  IMAD R37, R0, 0x9b, RZ ;  /* 0x0000009b00257824 */ /* 0x000fc400078e02ff */
[----:B------:R3:W2:Y:S01]  /*7d40*/  LDG.E.U16 R177, desc[UR60][R8.64] ;  /* 0x0000003c08b17981 */ /* 0x0006a2000c1e1500 */
[-C--:B0-----:R-:W-:Y:S01]  /*7d50*/  IADD3 R4, P0, R54, R122.reuse, RZ ;  /* 0x0000007a36047210 */ /* 0x081fe20007f1e0ff */
[----:B------:R-:W-:Y:S02]  /*7d60*/  IMAD R35, R0, 0x97, RZ ;  /* 0x0000009700237824 */ /* 0x000fe400078e02ff */
[----:B------:R0:W2:Y:S01]  /*7d70*/  LDG.E.U16 R171, desc[UR60][R10.64] ;  /* 0x0000003c0aab7981 */ /* 0x0000a2000c1e1500 */
[----:B------:R-:W1:Y:S01]  /*7d80*/  LDC R202, c[0x0][0x248] ;  /* 0x00009200ffca7b82 */ /* 0x000e620000000800 */
[-C--:B---3--:R-:W-:Y:S02]  /*7d90*/  IADD3 R6, P2, R52, R122.reuse, RZ ;  /* 0x0000007a34067210 */ /* 0x088fe40007f5e0ff */
[----:B------:R-:W-:Y:S02]  /*7da0*/  LEA.HI.X.SX32 R5, R31, R123, 0x1, P0 ;  /* 0x0000007b1f057211 */ /* 0x000fe400000f0eff */
[----:B------:R-:W-:-:S02]  /*7db0*/  IADD3 R8, P1, R51, R122, RZ ;  /* 0x0000007a33087210 */ /* 0x000fc40007f3e0ff */
[-C--:B------:R-:W-:Y:S01]  /*7dc0*/  LEA.HI.X.SX32 R7, R37, R123.reuse, 0x1, P2 ;  /* 0x0000007b25077211 */ /* 0x080fe200010f0eff */
[----:B------:R3:W2:Y:S01]  /*7dd0*/  LDG.E.U16 R165, desc[UR60][R4.64] ;  /* 0x0000003c04a57981 */ /* 0x0006a2000c1e1500 */
[C---:B0-----:R-:W-:Y:S01]  /*7de0*/  IMAD R11, R0.reuse, 0x9f, RZ ;  /* 0x0000009f000b7824 */ /* 0x041fe200078e02ff */
[-C--:B------:R-:W-:Y:S01]  /*7df0*/  IADD3 R10, P0, R53, R122.reuse, RZ ;  /* 0x0000007a350a7210 */ /* 0x080fe20007f1e0ff */
[C---:B------:R-:W-:Y:S01]  /*7e00*/  IMAD R33, R0.reuse, 0xb3, RZ ;  /* 0x000000b300217824 */ /* 0x040fe200078e02ff */
[-C--:B------:R-:W-:Y:S01]  /*7e10*/  LEA.HI.X.SX32 R9, R35, R123.reuse, 0x1, P1 ;  /* 0x0000007b23097211 */ /* 0x080fe200008f0eff */
[----:B------:R0:W2:Y:S01]  /*7e20*/  LDG.E.U16 R167, desc[UR60][R6.64] ;  /* 0x0000003c06a77981 */ /* 0x0000a2000c1e1500 */
[----:B------:R-:W-:Y:S01]  /*7e30*/  LEA.HI.X.SX32 R11, R11, R123, 0x1, P0 ;  /* 0x0000007b0b0b7211 */ /* 0x000fe200000f0eff */
[C---:B------:R-:W-:Y:S01]  /*7e40*/  IMAD R31, R0.reuse, 0xaf, RZ ;  /* 0x000000af001f7824 */ /* 0x040fe200078e02ff */
[----:B------:R-:W1:Y:S01]  /*7e50*/  LDC R37, c[0x0][0x248] ;  /* 0x00009200ff257b82 */ /* 0x000e620000000800 */
[----:B------:R0:W2:Y:S01]  /*7e60*/  LDG.E.U16 R169, desc[UR60][R8.64] ;  /* 0x0000003c08a97981 */ /* 0x0000a2000c1e1500 */
[----:B---3--:R-:W-:Y:S01]  /*7e70*/  IMAD R5, R0, 0xa7, RZ ;  /* 0x000000a700057824 */ /* 0x008fe200078e02ff */
[----:B------:R-:W-:-:S02]  /*7e80*/  IADD3 R4, P0, R57, R122, RZ ;  /* 0x0000007a39047210 */ /* 0x000fc40007f1e0ff */
[----:B------:R3:W2:Y:S01]  /*7e90*/  LDG.E.U16 R163, desc[UR60][R10.64] ;  /* 0x0000003c0aa37981 */ /* 0x0006a2000c1e1500 */
[----:B0-----:R-:W-:Y:S01]  /*7ea0*/  IMAD R7, R0, 0xa3, RZ ;  /* 0x000000a300077824 */ /* 0x001fe200078e02ff */
[-C--:B------:R-:W-:Y:S01]  /*7eb0*/  IADD3 R6, P2, R56, R122.reuse, RZ ;  /* 0x0000007a38067210 */ /* 0x080fe20007f5e0ff */
[----:B------:R-:W0:Y:S01]  /*7ec0*/  LDC R39, c[0x0][0x248] ;  /* 0x00009200ff277b82 */ /* 0x000e220000000800 */
[----:B------:R-:W-:Y:S02]  /*7ed0*/  LEA.HI.X.SX32 R5, R5, R123, 0x1, P0 ;  /* 0x0000007b05057211 */ /* 0x000fe400000f0eff */
[----:B------:R-:W-:-:S03]  /*7ee0*/  IADD3 R8, P1, R55, R122, RZ ;  /* 0x0000007a37087210 */ /* 0x000fc60007f3e0ff */
[----:B------:R3:W2:Y:S01]  /*7ef0*/  LDG.E.U16 R157, desc[UR60][R4.64] ;  /* 0x0000003c049d7981 */ /* 0x0006a2000c1e1500 */
[-C--:B------:R-:W-:Y:S01]  /*7f00*/  LEA.HI.X.SX32 R9, R7, R123.reuse, 0x1, P1 ;  /* 0x0000007b07097211 */ /* 0x080fe200008f0eff */
[----:B------:R-:W0:Y:S01]  /*7f10*/  LDC R40, c[0x0][0x248] ;  /* 0x00009200ff287b82 */ /* 0x000e220000000800 */
[----:B------:R-:W-:Y:S01]  /*7f20*/  LEA.HI.X.SX32 R7, R27, R123, 0x1, P2 ;  /* 0x0000007b1b077211 */ /* 0x000fe200010f0eff */
[----:B------:R-:W-:Y:S01]  /*7f30*/  IMAD R27, R0, 0xab, RZ ;  /* 0x000000ab001b7824 */ /* 0x000fe200078e02ff */
[-C--:B---3--:R-:W-:Y:S01]  /*7f40*/  IADD3 R10, P1, R70, R122.reuse, RZ ;  /* 0x0000007a460a7210 */ /* 0x088fe20007f3e0ff */
[----:B------:R-:W3:Y:S01]  /*7f50*/  LDG.E.U16 R161, desc[UR60][R8.64] ;  /* 0x0000003c08a17981 */ /* 0x000ee2000c1e1500 */
[----:B------:R-:W-:-:S03]  /*7f60*/  IADD3 R4, P0, R58, R122, RZ ;  /* 0x0000007a3a047210 */ /* 0x000fc60007f1e0ff */
[----:B------:R1:W3:Y:S01]  /*7f70*/  LDG.E.U16 R159, desc[UR60][R6.64] ;  /* 0x0000003c069f7981 */ /* 0x0002e2000c1e1500 */
[----:B------:R-:W-:Y:S01]  /*7f80*/  IMAD R36, R34, 0x1ee, RZ ;  /* 0x000001ee22247824 */ /* 0x000fe200078e02ff */
[----:B------:R-:W0:Y:S01]  /*7f90*/  LDC R38, c[0x0][0x248] ;  /* 0x00009200ff267b82 */ /* 0x000e220000000800 */
[-C--:B------:R-:W-:Y:S02]  /*7fa0*/  LEA.HI.X.SX32 R5, R27, R123.reuse, 0x1, P0 ;  /* 0x0000007b1b057211 */ /* 0x080fe400000f0eff */
[----:B------:R-:W-:-:S03]  /*7fb0*/  LEA.HI.X.SX32 R11, R25, R123, 0x1, P1 ;  /* 0x0000007b190b7211 */ /* 0x000fc600008f0eff */
[----:B------:R1:W3:Y:S02]  /*7fc0*/  LDG.E.U16 R155, desc[UR60][R4.64] ;  /* 0x0000003c049b7981 */ /* 0x0002e4000c1e1500 */
[-C--:B-1----:R-:W-:Y:S01]  /*7fd0*/  IADD3 R6, P2, R72, R122.reuse, RZ ;  /* 0x0000007a48067210 */ /* 0x082fe20007f5e0ff */
[----:B------:R-:W1:Y:S01]  /*7fe0*/  LDC R49, c[0x0][0x248] ;  /* 0x00009200ff317b82 */ /* 0x000e620000000800 */
[-C--:B------:R-:W-:Y:S01]  /*7ff0*/  IADD3 R8, P0, R71, R122.reuse, RZ ;  /* 0x0000007a47087210 */ /* 0x080fe20007f1e0ff */
[----:B------:R0:W3:Y:S01]  /*8000*/  LDG.E.U16 R153, desc[UR60][R10.64] ;  /* 0x0000003c0a997981 */ /* 0x0000e2000c1e1500 */
[----:B------:R-:W-:Y:S02]  /*8010*/  LEA.HI.X.SX32 R7, R33, R123, 0x1, P2 ;  /* 0x0000007b21077211 */ /* 0x000fe400010f0eff */
[----:B------:R-:W-:-:S03]  /*8020*/  IADD3 R4, P1, R74, R122, RZ ;  /* 0x0000007a4a047210 */ /* 0x000fc60007f3e0ff */
[----:B------:R0:W3:Y:S01]  /*8030*/  LDG.E.U16 R149, desc[UR60][R6.64] ;  /* 0x0000003c06957981 */ /* 0x0000e2000c1e1500 */
[-C--:B------:R-:W-:Y:S01]  /*8040*/  LEA.HI.X.SX32 R9, R31, R123.reuse, 0x1, P0 ;  /* 0x0000007b1f097211 */ /* 0x080fe200000f0eff */
[C---:B------:R-:W-:Y:S01]  /*8050*/  IMAD R61, R0.reuse, 0x10b, RZ ;  /* 0x0000010b003d7824 */ /* 0x040fe200078e02ff */
[-C--:B------:R-:W-:Y:S01]  /*8060*/  LEA.HI.X.SX32 R5, R23, R123.reuse, 0x1, P1 ;  /* 0x0000007b17057211 */ /* 0x080fe200008f0eff */
[----:B------:R-:W-:Y:S01]  /*8070*/  IMAD R23, R0, 0xb7, RZ ;  /* 0x000000b700177824 */ /* 0x000fe200078e02ff */
[-C--:B0-----:R-:W-:Y:S01]  /*8080*/  IADD3 R10, P0, R73, R122.reuse, RZ ;  /* 0x0000007a490a7210 */ /* 0x081fe20007f1e0ff */
[----:B------:R0:W3:Y:S01]  /*8090*/  LDG.E.U16 R151, desc[UR60][R8.64] ;  /* 0x0000003c08977981 */ /* 0x0000e2000c1e1500 */
[----:B------:R-:W-:Y:S01]  /*80a0*/  IMAD R65, R65, 0x10f, RZ ;  /* 0x0000010f41417824 */ /* 0x000fe200078e02ff */
[----:B------:R-:W5:Y:S01]  /*80b0*/  LDC R64, c[0x0][0x248] ;  /* 0x00009200ff407b82 */ /* 0x000f620000000800 */
[----:B------:R-:W-:Y:S01]  /*80c0*/  IADD3 R6, P2, R91, R122, RZ ;  /* 0x0000007a5b067210 */ /* 0x000fe20007f5e0ff */
[----:B------:R0:W3:Y:S01]  /*80d0*/  LDG.E.U16 R147, desc[UR60][R4.64] ;  /* 0x0000003c04937981 */ /* 0x0000e2000c1e1500 */
[----:B------:R-:W-:-:S02]  /*80e0*/  LEA.HI.X.SX32 R11, R23, R123, 0x1, P0 ;  /* 0x0000007b170b7211 */ /* 0x000fc400000f0eff */
[-C--:B------:R-:W-:Y:S01]  /*80f0*/  LEA.HI.X.SX32 R7, R21, R123.reuse, 0x1, P2 ;  /* 0x0000007b15077211 */ /* 0x080fe200010f0eff */
[----:B0-----:R-:W-:Y:S01]  /*8100*/  IMAD R9, R0, 0xbb, RZ ;  /* 0x000000bb00097824 */ /* 0x001fe200078e02ff */
[-C--:B------:R-:W-:Y:S01]  /*8110*/  IADD3 R8, P1, R90, R122.reuse, RZ ;  /* 0x0000007a5a087210 */ /* 0x080fe20007f3e0ff */
[----:B------:R0:W3:Y:S01]  /*8120*/  LDG.E.U16 R145, desc[UR60][R10.64] ;  /* 0x0000003c0a917981 */ /* 0x0000e2000c1e1500 */
[----:B------:R-:W5:Y:S01]  /*8130*/  LDC R62, c[0x0][0x248] ;  /* 0x00009200ff3e7b82 */ /* 0x000f620000000800 */
[----:B------:R-:W-:Y:S01]  /*8140*/  IMAD R5, R0, 0xbf, RZ ;  /* 0x000000bf00057824 */ /* 0x000fe200078e02ff */
[-C--:B------:R-:W-:Y:S01]  /*8150*/  IADD3 R4, P0, R92, R122.reuse, RZ ;  /* 0x0000007a5c047210 */ /* 0x080fe20007f1e0ff */
[C---:B------:R-:W-:Y:S01]  /*8160*/  IMAD R21, R0.reuse, 0xc3, RZ ;  /* 0x000000c300157824 */ /* 0x040fe200078e02ff */
[-C--:B------:R-:W-:Y:S01]  /*8170*/  LEA.HI.X.SX32 R9, R9, R123.reuse, 0x1, P1 ;  /* 0x0000007b09097211 */ /* 0x080fe200008f0eff */
[----:B------:R1:W3:Y:S01]  /*8180*/  LDG.E.U16 R141, desc[UR60][R6.64] ;  /* 0x0000003c068d7981 */ /* 0x0002e2000c1e1500 */
[-C--:B------:R-:W-:Y:S01]  /*8190*/  LEA.HI.X.SX32 R5, R5, R123.reuse, 0x1, P0 ;  /* 0x0000007b05057211 */ /* 0x080fe200000f0eff */
[----:B------:R-:W-:Y:S01]  /*81a0*/  IMAD R23, R0, 0xc7, RZ ;  /* 0x000000c700177824 */ /* 0x000fe200078e02ff */
[-C--:B0-----:R-:W-:Y:S01]  /*81b0*/  IADD3 R10, P0, R110, R122.reuse, RZ ;  /* 0x0000007a6e0a7210 */ /* 0x081fe20007f1e0ff */
[----:B------:R0:W3:Y:S01]  /*81c0*/  LDG.E.U16 R143, desc[UR60][R8.64] ;  /* 0x0000003c088f7981 */ /* 0x0000e2000c1e1500 */
[----:B------:R-:W-:Y:S01]  /*81d0*/  IMAD R76, R76, 0x137, RZ ;  /* 0x000001374c4c7824 */ /* 0x000fe200078e02ff */
[----:B------:R-:W2:Y:S01]  /*81e0*/  LDC R131, c[0x0][0x248] ;  /* 0x00009200ff837b82 */ /* 0x000ea20000000800 */
[----:B------:R-:W-:Y:S01]  /*81f0*/  LEA.HI.X.SX32 R11, R21, R123, 0x1, P0 ;  /* 0x0000007b150b7211 */ /* 0x000fe200000f0eff */
[----:B------:R0:W3:Y:S01]  /*8200*/  LDG.E.U16 R139, desc[UR60][R4.64] ;  /* 0x0000003c048b7981 */ /* 0x0000e2000c1e1500 */
[----:B-1----:R-:W-:-:S02]  /*8210*/  IADD3 R6, P2, R125, R122, RZ ;  /* 0x0000007a7d067210 */ /* 0x002fc40007f5e0ff */
[-C--:B0-----:R-:W-:Y:S01]  /*8220*/  IADD3 R8, P1, R124, R122.reuse, RZ ;  /* 0x0000007a7c087210 */ /* 0x081fe20007f3e0ff */
[C---:B------:R-:W-:Y:S01]  /*8230*/  IMAD R21, R0.reuse, 0xcf, RZ ;  /* 0x000000cf00157824 */ /* 0x040fe200078e02ff */
[-C--:B------:R-:W-:Y:S01]  /*8240*/  LEA.HI.X.SX32 R7, R23, R123.reuse, 0x1, P2 ;  /* 0x0000007b17077211 */ /* 0x080fe200010f0eff */
[----:B------:R0:W3:Y:S01]  /*8250*/  LDG.E.U16 R137, desc[UR60][R10.64] ;  /* 0x0000003c0a897981 */ /* 0x0000e2000c1e1500 */
[----:B------:R-:W-:Y:S01]  /*8260*/  IMAD R5, R0, 0xcb, RZ ;  /* 0x000000cb00057824 */ /* 0x000fe200078e02ff */
[-C--:B------:R-:W-:Y:S01]  /*8270*/  IADD3 R4, P0, R132, R122.reuse, RZ ;  /* 0x0000007a84047210 */ /* 0x080fe20007f1e0ff */
[----:B------:R-:W-:Y:S01]  /*8280*/  IMAD R77, R77, 0x27a, RZ ;  /* 0x0000027a4d4d7824 */ /* 0x000fe200078e02ff */
[-C--:B------:R-:W-:Y:S01]  /*8290*/  LEA.HI.X.SX32 R9, R13, R123.reuse, 0x1, P1 ;  /* 0x0000007b0d097211 */ /* 0x080fe200008f0eff */
[----:B------:R-:W-:Y:S01]  /*82a0*/  IMAD R75, R75, 0x13b, RZ ;  /* 0x0000013b4b4b7824 */ /* 0x000fe200078e02ff */
[-C--:B------:R-:W-:Y:S01]  /*82b0*/  LEA.HI.X.SX32 R5, R5, R123.reuse, 0x1, P0 ;  /* 0x0000007b05057211 */ /* 0x080fe200000f0eff */
[----:B------:R1:W3:Y:S01]  /*82c0*/  LDG.E.U16 R13, desc[UR60][R6.64] ;  /* 0x0000003c060d7981 */ /* 0x0002e2000c1e1500 */
[----:B------:R-:W-:Y:S01]  /*82d0*/  IADD3 R24, P0, R135, R122, RZ ;  /* 0x0000007a87187210 */ /* 0x000fe20007f1e0ff */
[----:B------:R-:W2:Y:S01]  /*82e0*/  LDC R130, c[0x0][0x248] ;  /* 0x00009200ff827b82 */ /* 0x000ea20000000800 */
[----:B0-----:R-:W-:Y:S01]  /*82f0*/  IMAD R11, R0, 0xd3, RZ ;  /* 0x000000d3000b7824 */ /* 0x001fe200078e02ff */
[----:B------:R0:W3:Y:S01]  /*8300*/  LDG.E.U16 R27, desc[UR60][R4.64] ;  /* 0x0000003c041b7981 */ /* 0x0000e2000c1e1500 */
[----:B------:R-:W-:-:S02]  /*8310*/  LEA.HI.X.SX32 R25, R15, R123, 0x1, P0 ;  /* 0x0000007b0f197211 */ /* 0x000fc400000f0eff */
[-C--:B------:R-:W-:Y:S01]  /*8320*/  IADD3 R32, P2, R144, R122.reuse, RZ ;  /* 0x0000007a90207210 */ /* 0x080fe20007f5e0ff */
[----:B------:R0:W3:Y:S01]  /*8330*/  LDG.E.U16 R136, desc[UR60][R8.64] ;  /* 0x0000003c08887981 */ /* 0x0000e2000c1e1500 */
[-C--:B-1----:R-:W-:Y:S01]  /*8340*/  IADD3 R6, P1, R138, R122.reuse, RZ ;  /* 0x0000007a8a067210 */ /* 0x082fe20007f3e0ff */
[----:B------:R-:W1:Y:S02]  /*8350*/  LDC R150, c[0x0][0x248] ;  /* 0x00009200ff967b82 */ /* 0x000e640000000800 */
[----:B------:R-:W3:Y:S01]  /*8360*/  LDG.E.U16 R24, desc[UR60][R24.64] ;  /* 0x0000003c18187981 */ /* 0x000ee2000c1e1500 */
[-C--:B0-----:R-:W-:Y:S02]  /*8370*/  IADD3 R4, P0, R154, R122.reuse, RZ ;  /* 0x0000007a9a047210 */ /* 0x081fe40007f1e0ff */
[-C--:B------:R-:W-:Y:S02]  /*8380*/  LEA.HI.X.SX32 R7, R21, R123.reuse, 0x1, P1 ;  /* 0x0000007b15077211 */ /* 0x080fe400008f0eff */
[-C--:B------:R-:W-:Y:S01]  /*8390*/  LEA.HI.X.SX32 R33, R11, R123.reuse, 0x1, P2 ;  /* 0x0000007b0b217211 */ /* 0x080fe200010f0eff */
[----:B------:R-:W-:Y:S01]  /*83a0*/  IMAD R9, R0, 0xd7, RZ ;  /* 0x000000d700097824 */ /* 0x000fe200078e02ff */
[-C--:B------:R-:W-:Y:S01]  /*83b0*/  LEA.HI.X.SX32 R5, R14, R123.reuse, 0x1, P0 ;  /* 0x0000007b0e057211 */ /* 0x080fe200000f0eff */
[----:B------:R0:W3:Y:S01]  /*83c0*/  LDG.E.U16 R11, desc[UR60][R6.64] ;  /* 0x0000003c060b7981 */ /* 0x0000e2000c1e1500 */
[-C--:B------:R-:W-:Y:S01]  /*83d0*/  IADD3 R14, P0, R152, R122.reuse, RZ ;  /* 0x0000007a980e7210 */ /* 0x080fe20007f1e0ff */
[----:B------:R-:W1:Y:S01]  /*83e0*/  LDC R158, c[0x0][0x248] ;  /* 0x00009200ff9e7b82 */ /* 0x000e620000000800 */
[----:B------:R-:W-:Y:S01]  /*83f0*/  IADD3 R8, P1, R162, R122, RZ ;  /* 0x0000007aa2087210 */ /* 0x000fe20007f3e0ff */
[----:B------:R0:W3:Y:S01]  /*8400*/  LDG.E.U16 R23, desc[UR60][R4.64] ;  /* 0x0000003c04177981 */ /* 0x0000e2000c1e1500 */
[----:B------:R-:W-:Y:S01]  /*8410*/  LEA.HI.X.SX32 R15, R9, R123, 0x1, P0 ;  /* 0x0000007b090f7211 */ /* 0x000fe200000f0eff */
[----:B------:R-:W-:-:S02]  /*8420*/  IMAD R21, R0, 0xe3, RZ ;  /* 0x000000e300157824 */ /* 0x000fc400078e02ff */
[----:B------:R0:W3:Y:S02]  /*8430*/  LDG.E.U16 R32, desc[UR60][R32.64] ;  /* 0x0000003c20207981 */ /* 0x0000e4000c1e1500 */
[----:B0-----:R-:W-:Y:S01]  /*8440*/  IMAD R7, R0, 0xdb, RZ ;  /* 0x000000db00077824 */ /* 0x001fe200078e02ff */
[-C--:B------:R-:W-:Y:S01]  /*8450*/  IADD3 R6, P2, R168, R122.reuse, RZ ;  /* 0x0000007aa8067210 */ /* 0x080fe20007f5e0ff */
[----:B------:R0:W3:Y:S01]  /*8460*/  LDG.E.U16 R10, desc[UR60][R14.64] ;  /* 0x0000003c0e0a7981 */ /* 0x0000e2000c1e1500 */
[----:B------:R-:W1:Y:S01]  /*8470*/  LDC R166, c[0x0][0x248] ;  /* 0x00009200ffa67b82 */ /* 0x000e620000000800 */
[----:B------:R-:W-:Y:S01]  /*8480*/  IMAD R5, R0, 0xdf, RZ ;  /* 0x000000df00057824 */ /* 0x000fe200078e02ff */
[----:B------:R-:W-:Y:S02]  /*8490*/  IADD3 R4, P0, R222, R122, RZ ;  /* 0x0000007ade047210 */ /* 0x000fe40007f1e0ff */
[-C--:B------:R-:W-:Y:S02]  /*84a0*/  LEA.HI.X.SX32 R9, R7, R123.reuse, 0x1, P1 ;  /* 0x0000007b07097211 */ /* 0x080fe400008f0eff */
[----:B------:R-:W-:-:S02]  /*84b0*/  LEA.HI.X.SX32 R7, R16, R123, 0x1, P2 ;  /* 0x0000007b10077211 */ /* 0x000fc400010f0eff */
[-C--:B------:R-:W-:Y:S01]  /*84c0*/  LEA.HI.X.SX32 R5, R5, R123.reuse, 0x1, P0 ;  /* 0x0000007b05057211 */ /* 0x080fe200000f0eff */
[----:B------:R-:W-:Y:S01]  /*84d0*/  IMAD R33, R0, 0xeb, RZ ;  /* 0x000000eb00217824 */ /* 0x000fe200078e02ff */
[-C--:B0-----:R-:W-:Y:S01]  /*84e0*/  IADD3 R14, P0, R230, R122.reuse, RZ ;  /* 0x0000007ae60e7210 */ /* 0x081fe20007f1e0ff */
[----:B------:R0:W3:Y:S01]  /*84f0*/  LDG.E.U16 R22, desc[UR60][R6.64] ;  /* 0x0000003c06167981 */ /* 0x0000e2000c1e1500 */
[-C--:B------:R-:W-:Y:S01]  /*8500*/  IADD3 R20, P1, R190, R122.reuse, RZ ;  /* 0x0000007abe147210 */ /* 0x080fe20007f3e0ff */
[----:B------:R-:W1:Y:S01]  /*8510*/  LDC R170, c[0x0][0x248] ;  /* 0x00009200ffaa7b82 */ /* 0x000e620000000800 */
[-C--:B------:R-:W-:Y:S01]  /*8520*/  LEA.HI.X.SX32 R15, R21, R123.reuse, 0x1, P0 ;  /* 0x0000007b150f7211 */ /* 0x080fe200000f0eff */
[----:B------:R-:W3:Y:S01]  /*8530*/  LDG.E.U16 R31, desc[UR60][R8.64] ;  /* 0x0000003c081f7981 */ /* 0x000ee2000c1e1500 */
[-C--:B------:R-:W-:Y:S01]  /*8540*/  LEA.HI.X.SX32 R21, R17, R123.reuse, 0x1, P1 ;  /* 0x0000007b11157211 */ /* 0x080fe200008f0eff */
[----:B------:R-:W-:Y:S01]  /*8550*/  IMAD R25, R0, 0xe7, RZ ;  /* 0x000000e700197824 */ /* 0x000fe200078e02ff */
[-C--:B0-----:R-:W-:Y:S01]  /*8560*/  IADD3 R6, P2, R48, R122.reuse, RZ ;  /* 0x0000007a30067210 */ /* 0x081fe20007f5e0ff */
[----:B------:R0:W3:Y:S01]  /*8570*/  LDG.E.U16 R14, desc[UR60][R14.64] ;  /* 0x0000003c0e0e7981 */ /* 0x0000e2000c1e1500 */
[----:B------:R-:W-:Y:S01]  /*8580*/  IADD3 R16, P0, R238, R122, RZ ;  /* 0x0000007aee107210 */ /* 0x000fe20007f1e0ff */
[----:B----4-:R-:W-:Y:S01]  /*8590*/  IMAD R200, R200, 0x1ec, RZ ;  /* 0x000001ecc8c87824 */ /* 0x010fe200078e02ff */
[-C--:B------:R-:W-:Y:S01]  /*85a0*/  LEA.HI.X.SX32 R7, R33, R123.reuse, 0x1, P2 ;  /* 0x0000007b21077211 */ /* 0x080fe200010f0eff */
[----:B------:R4:W3:Y:S01]  /*85b0*/  LDG.E.U16 R9, desc[UR60][R4.64] ;  /* 0x0000003c04097981 */ /* 0x0008e2000c1e1500 */
[----:B------:R-:W-:Y:S01]  /*85c0*/  LEA.HI.X.SX32 R17, R25, R123, 0x1, P0 ;  /* 0x0000007b19117211 */ /* 0x000fe200000f0eff */
[----:B------:R-:W-:Y:S01]  /*85d0*/  IMAD R242, R242, 0x1fe, RZ ;  /* 0x000001fef2f27824 */ /* 0x000fe200078e02ff */
[----:B------:R-:W1:Y:S01]  /*85e0*/  LDC R48, c[0x0][0x248] ;  /* 0x00009200ff307b82 */ /* 0x000e620000000800 */
[----:B------:R4:W3:Y:S01]  /*85f0*/  LDG.E.U16 R33, desc[UR60][R6.64] ;  /* 0x0000003c06217981 */ /* 0x0008e2000c1e1500 */
[----:B0-----:R-:W-:-:S03]  /*8600*/  IMAD R15, R0, 0xef, RZ ;  /* 0x000000ef000f7824 */ /* 0x001fc600078e02ff */
[----:B------:R-:W3:Y:S01]  /*8610*/  LDG.E.U16 R21, desc[UR60][R20.64] ;  /* 0x0000003c14157981 */ /* 0x000ee2000c1e1500 */
[-C--:B----4-:R-:W-:Y:S02]  /*8620*/  IADD3 R4, P1, R192, R122.reuse, RZ ;  /* 0x0000007ac0047210 */ /* 0x090fe40007f3e0ff */
[----:B------:R-:W0:Y:S01]  /*8630*/  LDC R156, c[0x0][0x248] ;  /* 0x00009200ff9c7b82 */ /* 0x000e220000000800 */
[----:B------:R4:W3:Y:S01]  /*8640*/  LDG.E.U16 R8, desc[UR60][R16.64] ;  /* 0x0000003c10087981 */ /* 0x0008e2000c1e1500 */
[----:B------:R-:W-:Y:S02]  /*8650*/  LEA.HI.X.SX32 R5, R28, R123, 0x1, P1 ;  /* 0x0000007b1c057211 */ /* 0x000fe400008f0eff */
[----:B------:R-:W-:-:S03]  /*8660*/  IADD3 R6, P0, R232, R122, RZ ;  /* 0x0000007ae8067210 */ /* 0x000fc60007f1e0ff */
[----:B------:R4:W3:Y:S01]  /*8670*/  LDG.E.U16 R20, desc[UR60][R4.64] ;  /* 0x0000003c04147981 */ /* 0x0008e2000c1e1500 */
[-C--:B------:R-:W-:Y:S01]  /*8680*/  LEA.HI.X.SX32 R7, R15, R123.reuse, 0x1, P0 ;  /* 0x0000007b0f077211 */ /* 0x080fe200000f0eff */
[----:B------:R-:W1:Y:S01]  /*8690*/  LDC R28, c[0x0][0x248] ;  /* 0x00009200ff1c7b82 */ /* 0x000e620000000800 */
[----:B----4-:R-:W-:Y:S01]  /*86a0*/  IMAD R17, R0, 0xf3, RZ ;  /* 0x000000f300117824 */ /* 0x010fe200078e02ff */
[-C--:B------:R-:W-:Y:S01]  /*86b0*/  IADD3 R34, P1, R236, R122.reuse, RZ ;  /* 0x0000007aec227210 */ /* 0x080fe20007f3e0ff */
[----:B------:R-:W-:Y:S01]  /*86c0*/  IMAD R25, R0, 0xfb, RZ ;  /* 0x000000fb00197824 */ /* 0x000fe200078e02ff */
[-C--:B------:R-:W-:Y:S01]  /*86d0*/  IADD3 R16, P2, R200, R122.reuse, RZ ;  /* 0x0000007ac8107210 */ /* 0x080fe20007f5e0ff */
[----:B------:R-:W4:Y:S01]  /*86e0*/  LDG.E.U16 R7, desc[UR60][R6.64] ;  /* 0x0000003c06077981 */ /* 0x000f22000c1e1500 */
[----:B------:R-:W-:Y:S01]  /*86f0*/  IMAD R5, R0, 0xf7, RZ ;  /* 0x000000f700057824 */ /* 0x000fe200078e02ff */
[----:B------:R-:W-:Y:S01]  /*8700*/  IADD3 R4, P0, R36, R122, RZ ;  /* 0x0000007a24047210 */ /* 0x000fe20007f1e0ff */
[----:B------:R-:W0:Y:S03]  /*8710*/  LDC R160, c[0x0][0x248] ;  /* 0x00009200ffa07b82 */ /* 0x000e260000000800 */
[----:B------:R-:W-:-:S02]  /*8720*/  LEA.HI.X.SX32 R5, R5, R123, 0x1, P0 ;  /* 0x0000007b05057211 */ /* 0x000fc400000f0eff */
[-C--:B------:R-:W-:Y:S02]  /*8730*/  LEA.HI.X.SX32 R35, R17, R123.reuse, 0x1, P1 ;  /* 0x0000007b11237211 */ /* 0x080fe400008f0eff */
[-C--:B------:R-:W-:Y:S01]  /*8740*/  IADD3 R36, P0, R250, R122.reuse, RZ ;  /* 0x0000007afa247210 */ /* 0x080fe20007f1e0ff */
[----:B------:R5:W4:Y:S01]  /*8750*/  LDG.E.U16 R6, desc[UR60][R4.64] ;  /* 0x0000003c04067981 */ /* 0x000b22000c1e1500 */
[-C--:B------:R-:W-:Y:S01]  /*8760*/  LEA.HI.X.SX32 R17, R19, R123.reuse, 0x1, P2 ;  /* 0x0000007b13117211 */ /* 0x080fe200010f0eff */
[----:B------:R-:W-:Y:S01]  /*8770*/  IMAD R202, R202, 0x1fc, RZ ;  /* 0x000001fccaca7824 */ /* 0x000fe200078e02ff */
[----:B------:R-:W0:Y:S01]  /*8780*/  LDC R164, c[0x0][0x248] ;  /* 0x00009200ffa47b82 */ /* 0x000e220000000800 */
[----:B------:R5:W4:Y:S01]  /*8790*/  LDG.E.U16 R15, desc[UR60][R34.64] ;  /* 0x0000003c220f7981 */ /* 0x000b22000c1e1500 */
[----:B------:R-:W-:Y:S02]  /*87a0*/  IMAD R39, R39, 0x208, RZ ;  /* 0x0000020827277824 */ /* 0x000fe400078e02ff */
[----:B------:R-:W-:Y:S01]  /*87b0*/  IMAD R41, R40, 0x20a, RZ ;  /* 0x0000020a28297824 */ /* 0x000fe200078e02ff */
[----:B------:R5:W4:Y:S02]  /*87c0*/  LDG.E.U16 R19, desc[UR60][R16.64] ;  /* 0x0000003c10137981 */ /* 0x000b24000c1e1500 */
[----:B-----5:R-:W-:Y:S01]  /*87d0*/  IMAD R5, R37, 0x206, RZ ;  /* 0x0000020625057824 */ /* 0x020fe200078e02ff */
[----:B------:R-:W-:Y:S01]  /*87e0*/  LEA.HI.X.SX32 R37, R25, R123, 0x1, P0 ;  /* 0x0000007b19257211 */ /* 0x000fe200000f0eff */
[----:B------:R-:W-:Y:S01]  /*87f0*/  IMAD R25, R0, 0x103, RZ ;  /* 0x0000010300197824 */ /* 0x000fe200078e02ff */
[----:B------:R-:W-:Y:S01]  /*8800*/  IADD3 R4, P2, R242, R122, RZ ;  /* 0x0000007af2047210 */ /* 0x000fe20007f5e0ff */
[----:B------:R-:W5:Y:S01]  /*8810*/  LDC R172, c[0x0][0x248] ;  /* 0x00009200ffac7b82 */ /* 0x000f620000000800 */
[----:B------:R-:W-:-:S02]  /*8820*/  LEA R35, R0, -R0, 0x8 ;  /* 0x8000000000237211 */ /* 0x000fc400078e40ff */
[-C--:B------:R-:W-:Y:S02]  /*8830*/  IADD3 R34, P0, R5, R122.reuse, RZ ;  /* 0x0000007a05227210 */ /* 0x080fe40007f1e0ff */
[-C--:B------:R-:W-:Y:S02]  /*8840*/  IADD3 R16, P1, R202, R122.reuse, RZ ;  /* 0x0000007aca107210 */ /* 0x080fe40007f3e0ff */
[-C--:B------:R-:W-:Y:S01]  /*8850*/  LEA.HI.X.SX32 R5, R35, R123.reuse, 0x1, P2 ;  /* 0x0000007b23057211 */ /* 0x080fe200010f0eff */
[----:B------:R-:W5:Y:S01]  /*8860*/  LDC R180, c[0x0][0x248] ;  /* 0x00009200ffb47b82 */ /* 0x000f620000000800 */
[-C--:B------:R-:W-:Y:S02]  /*8870*/  LEA.HI.X.SX32 R35, R25, R123.reuse, 0x1, P0 ;  /* 0x0000007b19237211 */ /* 0x080fe400000f0eff */
[-C--:B------:R-:W-:Y:S01]  /*8880*/  IADD3 R40, P0, R39, R122.reuse, RZ ;  /* 0x0000007a27287210 */ /* 0x080fe20007f1e0ff */
[----:B------:R-:W-:Y:S01]  /*8890*/  IMAD R47, R38, 0x20e, RZ ;  /* 0x0000020e262f7824 */ /* 0x000fe200078e02ff */
[-C--:B------:R-:W-:Y:S01]  /*88a0*/  LEA.HI.X.SX32 R17, R3, R123.reuse, 0x1, P1 ;  /* 0x0000007b03117211 */ /* 0x080fe200008f0eff */
[----:B------:R1:W4:Y:S01]  /*88b0*/  LDG.E.U16 R25, desc[UR60][R34.64] ;  /* 0x0000003c22197981 */ /* 0x000322000c1e1500 */
[-C--:B------:R-:W-:Y:S01]  /*88c0*/  IADD3 R38, P1, R41, R122.reuse, RZ ;  /* 0x0000007a29267210 */ /* 0x080fe20007f3e0ff */
[----:B------:R-:W5:Y:S01]  /*88d0*/  LDC R176, c[0x0][0x248] ;  /* 0x00009200ffb07b82 */ /* 0x000f620000000800 */
[----:B------:R-:W-:Y:S01]  /*88e0*/  LEA.HI.X.SX32 R41, R228, R123, 0x1, P0 ;  /* 0x0000007be4297211 */ /* 0x000fe200000f0eff */
[----:B-1----:R-:W-:Y:S01]  /*88f0*/  IMAD R39, R28, 0x20c, RZ ;  /* 0x0000020c1c277824 */ /* 0x002fe200078e02ff */
[----:B------:R1:W4:Y:S04]  /*8900*/  LDG.E.U16 R3, desc[UR60][R36.64] ;  /* 0x0000003c24037981 */ /* 0x000328000c1e1500 */
[----:B------:R0:W4:Y:S01]  /*8910*/  LDG.E.U16 R28, desc[UR60][R40.64] ;  /* 0x0000003c281c7981 */ /* 0x000122000c1e1500 */
[C---:B------:R-:W-:Y:S01]  /*8920*/  IMAD R35, R0.reuse, 0x107, RZ ;  /* 0x0000010700237824 */ /* 0x040fe200078e02ff */
[-C--:B------:R-:W-:Y:S01]  /*8930*/  IADD3 R34, P2, R47, R122.reuse, RZ ;  /* 0x0000007a2f227210 */ /* 0x080fe20007f5e0ff */
[----:B------:R-:W-:Y:S01]  /*8940*/  IMAD R49, R49, 0x21e, RZ ;  /* 0x0000021e31317824 */ /* 0x000fe200078e02ff */
[----:B------:R-:W5:Y:S01]  /*8950*/  LDC R47, c[0x0][0x248] ;  /* 0x00009200ff2f7b82 */ /* 0x000f620000000800 */
[----:B------:R-:W4:Y:S01]  /*8960*/  LDG.E.U16 R5, desc[UR60][R4.64] ;  /* 0x0000003c04057981 */ /* 0x000f22000c1e1500 */
[----:B-1----:R-:W-:Y:S01]  /*8970*/  IMAD R37, R0, 0x105, RZ ;  /* 0x0000010500257824 */ /* 0x002fe200078e02ff */
[----:B------:R-:W-:-:S02]  /*8980*/  IADD3 R36, P0, R39, R122, RZ ;  /* 0x0000007a27247210 */ /* 0x000fc40007f1e0ff */
[----:B------:R-:W4:Y:S03]  /*8990*/  LDG.E.U16 R17, desc[UR60][R16.64] ;  /* 0x0000003c10117981 */ /* 0x000f26000c1e1500 */
[----:B0-----:R-:W0:Y:S01]  /*89a0*/  LDC R41, c[0x0][0x248] ;  /* 0x00009200ff297b82 */ /* 0x001e220000000800 */
[-C--:B------:R-:W-:Y:S02]  /*89b0*/  LEA.HI.X.SX32 R35, R35, R123.reuse, 0x1, P2 ;  /* 0x0000007b23237211 */ /* 0x080fe400010f0eff */
[-C--:B------:R-:W-:Y:S02]  /*89c0*/  LEA.HI.X.SX32 R39, R37, R123.reuse, 0x1, P1 ;  /* 0x0000007b25277211 */ /* 0x080fe400008f0eff */
[-C--:B------:R-:W-:Y:S01]  /*89d0*/  LEA.HI.X.SX32 R37, R26, R123.reuse, 0x1, P0 ;  /* 0x0000007b1a257211 */ /* 0x080fe200000f0eff */
[----:B------:R1:W4:Y:S01]  /*89e0*/  LDG.E.U16 R4, desc[UR60][R34.64] ;  /* 0x0000003c22047981 */ /* 0x000322000c1e1500 */
[-C--:B------:R-:W-:Y:S01]  /*89f0*/  IADD3 R108, P0, R109, R122.reuse, RZ ;  /* 0x0000007a6d6c7210 */ /* 0x080fe20007f1e0ff */
[----:B------:R-:W2:Y:S01]  /*8a00*/  LDC R228, c[0x0][0x248] ;  /* 0x00009200ffe47b82 */ /* 0x000ea20000000800 */
[----:B------:R-:W-:Y:S01]  /*8a10*/  IADD3 R86, P1, R87, R122, RZ ;  /* 0x0000007a57567210 */ /* 0x000fe20007f3e0ff */
[----:B------:R5:W4:Y:S01]  /*8a20*/  LDG.E.U16 R16, desc[UR60][R36.64] ;  /* 0x0000003c24107981 */ /* 0x000b22000c1e1500 */
[----:B------:R-:W-:-:S03]  /*8a30*/  LEA.HI.X.SX32 R109, R61, R123, 0x1, P0 ;  /* 0x0000007b3d6d7211 */ /* 0x000fc600000f0eff */
[----:B------:R5:W4:Y:S01]  /*8a40*/  LDG.E.U16 R26, desc[UR60][R38.64] ;  /* 0x0000003c261a7981 */ /* 0x000b22000c1e1500 */
[----:B-1----:R-:W-:Y:S01]  /*8a50*/  IMAD R35, R0, 0x10d, RZ ;  /* 0x0000010d00237824 */ /* 0x002fe200078e02ff */
[-C--:B------:R-:W-:Y:S01]  /*8a60*/  IADD3 R34, P0, R49, R122.reuse, RZ ;  /* 0x0000007a31227210 */ /* 0x080fe20007f1e0ff */
[----:B------:R-:W1:Y:S01]  /*8a70*/  LDC R61, c[0x0][0x248] ;  /* 0x00009200ff3d7b82 */ /* 0x000e620000000800 */
[----:B-----5:R-:W-:Y:S01]  /*8a80*/  IMAD R47, R47, 0x115, RZ ;  /* 0x000001152f2f7824 */ /* 0x020fe200078e02ff */
[----:B------:R-:W-:Y:S01]  /*8a90*/  IADD3 R36, P2, R63, R122, RZ ;  /* 0x0000007a3f247210 */ /* 0x000fe20007f5e0ff */
[----:B------:R-:W5:Y:S01]  /*8aa0*/  LDG.E.U16 R108, desc[UR60][R108.64] ;  /* 0x0000003c6c6c7981 */ /* 0x000f62000c1e1500 */
[----:B------:R-:W-:-:S04]  /*8ab0*/  LEA.HI.X.SX32 R87, R35, R123, 0x1, P1 ;  /* 0x0000007b23577211 */ /* 0x000fc800008f0eff */
[----:B------:R-:W1:Y:S01]  /*8ac0*/  LDC R63, c[0x0][0x248] ;  /* 0x00009200ff3f7b82 */ /* 0x000e620000000800 */
[-C--:B------:R-:W-:Y:S01]  /*8ad0*/  LEA.HI.X.SX32 R35, R65, R123.reuse, 0x1, P0 ;  /* 0x0000007b41237211 */ /* 0x080fe200000f0eff */
[----:B------:R-:W-:Y:S01]  /*8ae0*/  IMAD R39, R60, 0x226, RZ ;  /* 0x000002263c277824 */ /* 0x000fe200078e02ff */
[----:B------:R-:W-:Y:S01]  /*8af0*/  LEA.HI.X.SX32 R37, R42, R123, 0x1, P2 ;  /* 0x0000007b2a257211 */ /* 0x000fe200010f0eff */
[----:B------:R-:W5:Y:S04]  /*8b00*/  LDG.E.U16 R86, desc[UR60][R86.64] ;  /* 0x0000003c56567981 */ /* 0x000f68000c1e1500 */
[----:B------:R-:W2:Y:S01]  /*8b10*/  LDC R65, c[0x0][0x248] ;  /* 0x00009200ff417b82 */ /* 0x000ea20000000800 */
[----:B------:R0:W5:Y:S01]  /*8b20*/  LDG.E.U16 R49, desc[UR60][R34.64] ;  /* 0x0000003c22317981 */ /* 0x000162000c1e1500 */
[----:B------:R-:W-:-:S03]  /*8b30*/  IADD3 R40, P0, R39, R122, RZ ;  /* 0x0000007a27287210 */ /* 0x000fc60007f1e0ff */
[----:B------:R0:W5:Y:S03]  /*8b40*/  LDG.E.U16 R67, desc[UR60][R36.64] ;  /* 0x0000003c24437981 */ /* 0x000166000c1e1500 */
[----:B------:R-:W2:Y:S01]  /*8b50*/  LDC R60, c[0x0][0x248] ;  /* 0x00009200ff3c7b82 */ /* 0x000ea20000000800 */
[----:B0-----:R-:W-:Y:S02]  /*8b60*/  IMAD R35, R48, 0x22c, RZ ;  /* 0x0000022c30237824 */ /* 0x001fe400078e02ff */
[----:B------:R-:W-:-:S05]  /*8b70*/  IMAD R37, R41, 0x22a, RZ ;  /* 0x0000022a29257824 */ /* 0x000fca00078e02ff */
[----:B------:R-:W0:Y:S01]  /*8b80*/  LDC R48, c[0x0][0x248] ;  /* 0x00009200ff307b82 */ /* 0x000e220000000800 */
[----:B------:R-:W-:Y:S02]  /*8b90*/  LEA.HI.X.SX32 R41, R59, R123, 0x1, P0 ;  /* 0x0000007b3b297211 */ /* 0x000fe400000f0eff */
[----:B------:R-:W-:-:S05]  /*8ba0*/  IADD3 R36, P0, R37, R122, RZ ;  /* 0x0000007a25247210 */ /* 0x000fca0007f1e0ff */
[----:B------:R-:W0:Y:S01]  /*8bb0*/  LDC R42, c[0x0][0x248] ;  /* 0x00009200ff2a7b82 */ /* 0x000e220000000800 */
[-C--:B------:R-:W-:Y:S01]  /*8bc0*/  IADD3 R38, P1, R69, R122.reuse, RZ ;  /* 0x0000007a45267210 */ /* 0x080fe20007f3e0ff */
[----:B-1----:R-:W-:Y:S01]  /*8bd0*/  IMAD R63, R63, 0x22e, RZ ;  /* 0x0000022e3f3f7824 */ /* 0x002fe200078e02ff */
[----:B------:R-:W-:Y:S01]  /*8be0*/  LEA.HI.X.SX32 R37, R47, R123, 0x1, P0 ;  /* 0x0000007b2f257211 */ /* 0x000fe200000f0eff */
[----:B------:R1:W5:Y:S01]  /*8bf0*/  LDG.E.U16 R107, desc[UR60][R40.64] ;  /* 0x0000003c286b7981 */ /* 0x000362000c1e1500 */
[----:B------:R-:W-:-:S03]  /*8c00*/  IADD3 R34, P2, R35, R122, RZ ;  /* 0x0000007a23227210 */ /* 0x000fc60007f5e0ff */
[----:B------:R-:W0:Y:S01]  /*8c10*/  LDC R0, c[0x0][0x248] ;  /* 0x00009200ff007b82 */ /* 0x000e220000000800 */
[-C--:B------:R-:W-:Y:S01]  /*8c20*/  LEA.HI.X.SX32 R39, R226, R123.reuse, 0x1, P1 ;  /* 0x0000007be2277211 */ /* 0x080fe200008f0eff */
[----:B------:R1:W5:Y:S01]  /*8c30*/  LDG.E.U16 R85, desc[UR60][R36.64] ;  /* 0x0000003c24557981 */ /* 0x000362000c1e1500 */
[----:B------:R-:W-:Y:S01]  /*8c40*/  LEA.HI.X.SX32 R35, R43, R123, 0x1, P2 ;  /* 0x0000007b2b237211 */ /* 0x000fe200010f0eff */
[----:B------:R-:W-:Y:S02]  /*8c50*/  IMAD R61, R61, 0x117, RZ ;  /* 0x000001173d3d7824 */ /* 0x000fe400078e02ff */
[----:B------:R1:W5:Y:S02]  /*8c60*/  LDG.E.U16 R106, desc[UR60][R38.64] ;  /* 0x0000003c266a7981 */ /* 0x000364000c1e1500 */
[----:B------:R-:W0:Y:S01]  /*8c70*/  LDC R43, c[0x0][0x248] ;  /* 0x00009200ff2b7b82 */ /* 0x000e220000000800 */
[----:B--2---:R-:W-:Y:S01]  /*8c80*/  IMAD R65, R65, 0x236, RZ ;  /* 0x0000023641417824 */ /* 0x004fe200078e02ff */
[----:B-1----:R-:W-:Y:S01]  /*8c90*/  IADD3 R40, P0, R63, R122, RZ ;  /* 0x0000007a3f287210 */ /* 0x002fe20007f1e0ff */
[----:B------:R1:W2:Y:S01]  /*8ca0*/  LDG.E.U16 R66, desc[UR60][R34.64] ;  /* 0x0000003c22427981 */ /* 0x0002a2000c1e1500 */
[----:B------:R-:W-:-:S04]  /*8cb0*/  IMAD R37, R68, 0x238, RZ ;  /* 0x0000023844257824 */ /* 0x000fc800078e02ff */
[----:B------:R-:W0:Y:S01]  /*8cc0*/  LDC R59, c[0x0][0x248] ;  /* 0x00009200ff3b7b82 */ /* 0x000e220000000800 */
[----:B------:R-:W-:Y:S01]  /*8cd0*/  IMAD R39, R60, 0x23a, RZ ;  /* 0x0000023a3c277824 */ /* 0x000fe200078e02ff */
[----:B------:R-:W-:-:S06]  /*8ce0*/  IADD3 R36, P2, R37, R122, RZ ;  /* 0x0000007a25247210 */ /* 0x000fcc0007f5e0ff */
[----:B------:R-:W0:Y:S01]  /*8cf0*/  LDC R47, c[0x0][0x248] ;  /* 0x00009200ff2f7b82 */ /* 0x000e220000000800 */
[----:B-1----:R-:W-:Y:S01]  /*8d00*/  IMAD R35, R64, 0x11b, RZ ;  /* 0x0000011b40237824 */ /* 0x002fe200078e02ff */
[----:B------:R-:W-:Y:S01]  /*8d10*/  LEA.HI.X.SX32 R41, R61, R123, 0x1, P0 ;  /* 0x0000007b3d297211 */ /* 0x000fe200000f0eff */
[----:B0-----:R-:W-:Y:S01]  /*8d20*/  IMAD R61, R48, 0x11d, RZ ;  /* 0x0000011d303d7824 */ /* 0x001fe200078e02ff */
[----:B------:R-:W-:-:S04]  /*8d30*/  IADD3 R38, P1, R65, R122, RZ ;  /* 0x0000007a41267210 */ /* 0x000fc80007f3e0ff */
[----:B------:R-:W0:Y:S01]  /*8d40*/  LDC R60, c[0x0][0x248] ;  /* 0x00009200ff3c7b82 */ /* 0x000e220000000800 */
[----:B------:R-:W-:Y:S01]  /*8d50*/  IADD3 R34, P0, R39, R122, RZ ;  /* 0x0000007a27227210 */ /* 0x000fe20007f1e0ff */
[----:B------:R-:W-:Y:S01]  /*8d60*/  IMAD R63, R42, 0x23c, RZ ;  /* 0x0000023c2a3f7824 */ /* 0x000fe200078e02ff */
[-C--:B------:R-:W-:Y:S01]  /*8d70*/  LEA.HI.X.SX32 R37, R44, R123.reuse, 0x1, P2 ;  /* 0x0000007b2c257211 */ /* 0x080fe200010f0eff */
[----:B------:R1:W2:Y:S01]  /*8d80*/  LDG.E.U16 R48, desc[UR60][R40.64] ;  /* 0x0000003c28307981 */ /* 0x0002a2000c1e1500 */
[----:B------:R-:W-:-:S03]  /*8d90*/  LEA.HI.X.SX32 R39, R35, R123, 0x1, P1 ;  /* 0x0000007b23277211 */ /* 0x000fc600008f0eff */
[----:B------:R-:W0:Y:S01]  /*8da0*/  LDC R44, c[0x0][0x248] ;  /* 0x00009200ff2c7b82 */ /* 0x000e220000000800 */
[----:B------:R-:W-:Y:S01]  /*8db0*/  LEA.HI.X.SX32 R35, R61, R123, 0x1, P0 ;  /* 0x0000007b3d237211 */ /* 0x000fe200000f0eff */
[----:B------:R-:W-:Y:S01]  /*8dc0*/  IMAD R43, R43, 0x246, RZ ;  /* 0x000002462b2b7824 */ /* 0x000fe200078e02ff */
[----:B------:R-:W2:Y:S04]  /*8dd0*/  LDG.E.U16 R89, desc[UR60][R38.64] ;  /* 0x0000003c26597981 */ /* 0x000ea8000c1e1500 */
[----:B------:R1:W2:Y:S01]  /*8de0*/  LDG.E.U16 R84, desc[UR60][R34.64] ;  /* 0x0000003c22547981 */ /* 0x0002a2000c1e1500 */
[----:B------:R-:W3:Y:S01]  /*8df0*/  LDC R42, c[0x0][0x248] ;  /* 0x00009200ff2a7b82 */ /* 0x000ee20000000800 */
[----:B-1----:R-:W-:Y:S01]  /*8e00*/  IMAD R41, R62, 0x23e, RZ ;  /* 0x0000023e3e297824 */ /* 0x002fe200078e02ff */
[----:B------:R-:W-:Y:S01]  /*8e10*/  IADD3 R40, P0, R63, R122, RZ ;  /* 0x0000007a3f287210 */ /* 0x000fe20007f1e0ff */
[----:B------:R-:W-:Y:S01]  /*8e20*/  IMAD R59, R59, 0x11f, RZ ;  /* 0x0000011f3b3b7824 */ /* 0x000fe200078e02ff */
[----:B------:R1:W2:Y:S01]  /*8e30*/  LDG.E.U16 R105, desc[UR60][R36.64] ;  /* 0x0000003c24697981 */ /* 0x0002a2000c1e1500 */
[----:B------:R-:W-:-:S03]  /*8e40*/  IMAD R47, R47, 0x248, RZ ;  /* 0x000002482f2f7824 */ /* 0x000fc600078e02ff */
[----:B------:R-:W3:Y:S01]  /*8e50*/  LDC R68, c[0x0][0x248] ;  /* 0x00009200ff447b82 */ /* 0x000ee20000000800 */
[----:B------:R-:W-:Y:S01]  /*8e60*/  IMAD R35, R0, 0x123, RZ ;  /* 0x0000012300237824 */ /* 0x000fe200078e02ff */
[----:B------:R-:W-:-:S06]  /*8e70*/  IADD3 R38, P1, R41, R122, RZ ;  /* 0x0000007a29267210 */ /* 0x000fcc0007f3e0ff */
[----:B------:R-:W3:Y:S01]  /*8e80*/  LDC R0, c[0x0][0x248] ;  /* 0x00009200ff007b82 */ /* 0x000ee20000000800 */
[-C--:B------:R-:W-:Y:S01]  /*8e90*/  LEA.HI.X.SX32 R41, R45, R123.reuse, 0x1, P0 ;  /* 0x0000007b2d297211 */ /* 0x080fe200000f0eff */
[----:B0-----:R-:W-:Y:S01]  /*8ea0*/  IMAD R60, R60, 0x24a, RZ ;  /* 0x0000024a3c3c7824 */ /* 0x001fe200078e02ff */
[-C--:B-1----:R-:W-:Y:S02]  /*8eb0*/  IADD3 R36, P0, R43, R122.reuse, RZ ;  /* 0x0000007a2b247210 */ /* 0x082fe40007f1e0ff */
[----:B------:R-:W-:Y:S01]  /*8ec0*/  IADD3 R34, P2, R47, R122, RZ ;  /* 0x0000007a2f227210 */ /* 0x000fe20007f5e0ff */
[----:B------:R0:W2:Y:S02]  /*8ed0*/  LDG.E.U16 R65, desc[UR60][R40.64] ;  /* 0x0000003c28417981 */ /* 0x0000a4000c1e1500 */
[----:B------:R-:W1:Y:S01]  /*8ee0*/  LDC R61, c[0x0][0x248] ;  /* 0x00009200ff3d7b82 */ /* 0x000e620000000800 */
[----:B------:R-:W-:-:S07]  /*8ef0*/  LEA.HI.X.SX32 R39, R59, R123, 0x1, P1 ;  /* 0x0000007b3b277211 */ /* 0x000fce00008f0eff */
[----:B------:R-:W1:Y:S01]  /*8f00*/  LDC R64, c[0x0][0x248] ;  /* 0x00009200ff407b82 */ /* 0x000e620000000800 */
[-C--:B------:R-:W-:Y:S01]  /*8f10*/  LEA.HI.X.SX32 R37, R35, R123.reuse, 0x1, P0 ;  /* 0x0000007b23257211 */ /* 0x080fe200000f0eff */
[----:B------:R-:W-:Y:S01]  /*8f20*/  IMAD R44, R44, 0x125, RZ ;  /* 0x000001252c2c7824 */ /* 0x000fe200078e02ff */
[----:B------:R-:W-:Y:S01]  /*8f30*/  LEA.HI.X.SX32 R35, R234, R123, 0x1, P2 ;  /* 0x0000007bea237211 */ /* 0x000fe200010f0eff */
[----:B---3--:R-:W-:-:S04]  /*8f40*/  IMAD R42, R42, 0x256, RZ ;  /* 0x000002562a2a7824 */ /* 0x008fc800078e02ff */
[----:B------:R-:W3:Y:S01]  /*8f50*/  LDC R59, c[0x0][0x248] ;  /* 0x00009200ff3b7b82 */ /* 0x000ee20000000800 */
[-C--:B0-----:R-:W-:Y:S01]  /*8f60*/  IADD3 R40, P0, R60, R122.reuse, RZ ;  /* 0x0000007a3c287210 */ /* 0x081fe20007f1e0ff */
[----:B------:R0:W2:Y:S06]  /*8f70*/  LDG.E.U16 R104, desc[UR60][R34.64] ;  /* 0x0000003c22687981 */ /* 0x0000ac000c1e1500 */
[----:B------:R-:W3:Y:S01]  /*8f80*/  LDC R63, c[0x0][0x248] ;  /* 0x00009200ff3f7b82 */ /* 0x000ee20000000800 */
[----:B------:R-:W-:Y:S01]  /*8f90*/  LEA.HI.X.SX32 R41, R44, R123, 0x1, P0 ;  /* 0x0000007b2c297211 */ /* 0x000fe200000f0eff */
[----:B------:R-:W-:Y:S01]  /*8fa0*/  IMAD R0, R0, 0x12b, RZ ;  /* 0x0000012b00007824 */ /* 0x000fe200078e02ff */
[----:B------:R1:W2:Y:S01]  /*8fb0*/  LDG.E.U16 R87, desc[UR60][R36.64] ;  /* 0x0000003c24577981 */ /* 0x0002a2000c1e1500 */
[----:B0-----:R-:W-:-:S04]  /*8fc0*/  IADD3 R34, P0, R42, R122, RZ ;  /* 0x0000007a2a227210 */ /* 0x001fc80007f1e0ff */
[----:B------:R-:W0:Y:S01]  /*8fd0*/  LDC R43, c[0x0][0x248] ;  /* 0x00009200ff2b7b82 */ /* 0x000e220000000800 */
[----:B------:R-:W-:Y:S01]  /*8fe0*/  IMAD R68, R68, 0x24e, RZ ;  /* 0x0000024e44447824 */ /* 0x000fe200078e02ff */
[----:B------:R3:W2:Y:S06]  /*8ff0*/  LDG.E.U16 R83, desc[UR60][R40.64] ;  /* 0x0000003c28537981 */ /* 0x0006ac000c1e1500 */
[----:B------:R-:W0:Y:S01]  /*9000*/  LDC R69, c[0x0][0x248] ;  /* 0x00009200ff457b82 */ /* 0x000e220000000800 */
[----:B-1----:R-:W-:Y:S01]  /*9010*/  IMAD R61, R61, 0x24c, RZ ;  /* 0x0000024c3d3d7824 */ /* 0x002fe200078e02ff */
[----:B------:R1:W2:Y:S06]  /*9020*/  LDG.E.U16 R47, desc[UR60][R38.64] ;  /* 0x0000003c262f7981 */ /* 0x0002ac000c1e1500 */
[----:B------:R-:W0:Y:S01]  /*9030*/  LDC R42, c[0x0][0x248] ;  /* 0x00009200ff2a7b82 */ /* 0x000e220000000800 */
[----:B------:R-:W-:Y:S01]  /*9040*/  LEA.HI.X.SX32 R35, R0, R123, 0x1, P0 ;  /* 0x0000007b00237211 */ /* 0x000fe200000f0eff */
[----:B------:R-:W-:-:S06]  /*9050*/  IMAD R64, R64, 0x127, RZ ;  /* 0x0000012740407824 */ /* 0x000fcc00078e02ff */
[----:B------:R-:W4:Y:S01]  /*9060*/  LDC R60, c[0x0][0x248] ;  /* 0x00009200ff3c7b82 */ /* 0x000f220000000800 */
[----:B------:R-:W-:-:S07]  /*9070*/  IADD3 R36, P2, R68, R122, RZ ;  /* 0x0000007a44247210 */ /* 0x000fce0007f5e0ff */
[----:B------:R-:W4:Y:S08]  /*9080*/  LDC R44, c[0x0][0x248] ;  /* 0x00009200ff2c7b82 */ /* 0x000f300000000800 */
[----:B------:R-:W4:Y:S01]  /*9090*/  LDC R62, c[0x0][0x248] ;  /* 0x00009200ff3e7b82 */ /* 0x000f220000000800 */
[----:B---3--:R-:W-:Y:S01]  /*90a0*/  IMAD R40, R59, 0x258, RZ ;  /* 0x000002583b287824 */ /* 0x008fe200078e02ff */
[----:B-1----:R-:W-:-:S06]  /*90b0*/  IADD3 R38, P1, R61, R122, RZ ;  /* 0x0000007a3d267210 */ /* 0x002fcc0007f3e0ff */
[----:B------:R-:W1:Y:S01]  /*90c0*/  LDC R45, c[0x0][0x248] ;  /* 0x00009200ff2d7b82 */ /* 0x000e620000000800 */
[----:B------:R-:W-:Y:S01]  /*90d0*/  LEA.HI.X.SX32 R37, R64, R123, 0x1, P2 ;  /* 0x0000007b40257211 */ /* 0x000fe200010f0eff */
[----:B------:R-:W-:-:S06]  /*90e0*/  IMAD R63, R63, 0x25c, RZ ;  /* 0x0000025c3f3f7824 */ /* 0x000fcc00078e02ff */
[----:B------:R-:W3:Y:S01]  /*90f0*/  LDC R0, c[0x0][0x248] ;  /* 0x00009200ff007b82 */ /* 0x000ee20000000800 */
[-C--:B------:R-:W-:Y:S01]  /*9100*/  LEA.HI.X.SX32 R39, R46, R123.reuse, 0x1, P1 ;  /* 0x0000007b2e277211 */ /* 0x080fe200008f0eff */
[----:B0-----:R-:W-:Y:S01]  /*9110*/  IMAD R43, R43, 0x25e, RZ ;  /* 0x0000025e2b2b7824 */ /* 0x001fe200078e02ff */
[----:B------:R-:W-:Y:S01]  /*9120*/  IADD3 R40, P0, R40, R122, RZ ;  /* 0x0000007a28287210 */ /* 0x000fe20007f1e0ff */
[----:B------:R0:W2:Y:S04]  /*9130*/  LDG.E.U16 R46, desc[UR60][R36.64] ;  /* 0x0000003c242e7981 */ /* 0x0000a8000c1e1500 */
[----:B------:R-:W1:Y:S01]  /*9140*/  LDC R61, c[0x0][0x248] ;  /* 0x00009200ff3d7b82 */ /* 0x000e620000000800 */
[----:B------:R4:W2:Y:S01]  /*9150*/  LDG.E.U16 R88, desc[UR60][R34.64] ;  /* 0x0000003c22587981 */ /* 0x0008a2000c1e1500 */
[----:B------:R-:W-:Y:S01]  /*9160*/  LEA.HI.X.SX32 R41, R50, R123, 0x1, P0 ;  /* 0x0000007b32297211 */ /* 0x000fe200000f0eff */
[----:B------:R-:W-:-:S02]  /*9170*/  IMAD R69, R69, 0x12f, RZ ;  /* 0x0000012f45457824 */ /* 0x000fc400078e02ff */
[----:B------:R-:W-:Y:S01]  /*9180*/  IMAD R68, R42, 0x266, RZ ;  /* 0x000002662a447824 */ /* 0x000fe200078e02ff */
[-C--:B0-----:R-:W-:Y:S01]  /*9190*/  IADD3 R36, P2, R63, R122.reuse, RZ ;  /* 0x0000007a3f247210 */ /* 0x081fe20007f5e0ff */
[----:B----4-:R-:W-:Y:S01]  /*91a0*/  IMAD R60, R60, 0x133, RZ ;  /* 0x000001333c3c7824 */ /* 0x010fe200078e02ff */
[----:B------:R-:W0:Y:S01]  /*91b0*/  LDC R59, c[0x0][0x248] ;  /* 0x00009200ff3b7b82 */ /* 0x000e220000000800 */
[----:B------:R-:W-:Y:S01]  /*91c0*/  IMAD R44, R44, 0x26a, RZ ;  /* 0x0000026a2c2c7824 */ /* 0x000fe200078e02ff */
[-C--:B------:R-:W-:Y:S01]  /*91d0*/  LEA.HI.X.SX32 R37, R51, R123.reuse, 0x1, P2 ;  /* 0x0000007b33257211 */ /* 0x080fe200010f0eff */
[----:B------:R-:W-:Y:S01]  /*91e0*/  IMAD R62, R62, 0x25a, RZ ;  /* 0x0000025a3e3e7824 */ /* 0x000fe200078e02ff */
[-C--:B------:R-:W-:Y:S01]  /*91f0*/  IADD3 R34, P0, R43, R122.reuse, RZ ;  /* 0x0000007a2b227210 */ /* 0x080fe20007f1e0ff */
[----:B------:R4:W2:Y:S03]  /*9200*/  LDG.E.U16 R64, desc[UR60][R38.64] ;  /* 0x0000003c26407981 */ /* 0x0008a6000c1e1500 */
[----:B------:R-:W0:Y:S01]  /*9210*/  LDC R51, c[0x0][0x248] ;  /* 0x00009200ff337b82 */ /* 0x000e220000000800 */
[----:B------:R-:W-:Y:S01]  /*9220*/  LEA.HI.X.SX32 R35, R69, R123, 0x1, P0 ;  /* 0x0000007b45237211 */ /* 0x000fe200000f0eff */
[----:B------:R4:W2:Y:S01]  /*9230*/  LDG.E.U16 R63, desc[UR60][R36.64] ;  /* 0x0000003c243f7981 */ /* 0x0008a2000c1e1500 */
[----:B------:R-:W-:Y:S01]  /*9240*/  IADD3 R68, P0, R68, R122, RZ ;  /* 0x0000007a44447210 */ /* 0x000fe20007f1e0ff */
[----:B---3--:R-:W-:-:S02]  /*9250*/  IMAD R0, R0, 0x135, RZ ;  /* 0x0000013500007824 */ /* 0x008fc400078e02ff */
[----:B-1----:R-:W-:Y:S01]  /*9260*/  IMAD R45, R45, 0x12d, RZ ;  /* 0x0000012d2d2d7824 */ /* 0x002fe200078e02ff */
[----:B------:R-:W-:Y:S01]  /*9270*/  LEA.HI.X.SX32 R69, R60, R123, 0x1, P0 ;  /* 0x0000007b3c457211 */ /* 0x000fe200000f0eff */
[----:B------:R-:W1:Y:S01]  /*9280*/  LDC R42, c[0x0][0x248] ;  /* 0x00009200ff2a7b82 */ /* 0x000e620000000800 */
[-C--:B----4-:R-:W-:Y:S01]  /*9290*/  IADD3 R38, P1, R62, R122.reuse, RZ ;  /* 0x0000007a3e267210 */ /* 0x090fe20007f3e0ff */
[----:B------:R3:W4:Y:S01]  /*92a0*/  LDG.E.U16 R103, desc[UR60][R40.64] ;  /* 0x0000003c28677981 */ /* 0x000722000c1e1500 */
[----:B------:R-:W-:-:S05]  /*92b0*/  IADD3 R36, P0, R44, R122, RZ ;  /* 0x0000007a2c247210 */ /* 0x000fca0007f1e0ff */
[----:B------:R-:W5:Y:S01]  /*92c0*/  LDC R43, c[0x0][0x248] ;  /* 0x00009200ff2b7b82 */ /* 0x000f620000000800 */
[-C--:B------:R-:W-:Y:S01]  /*92d0*/  LEA.HI.X.SX32 R37, R0, R123.reuse, 0x1, P0 ;  /* 0x0000007b00257211 */ /* 0x080fe200000f0eff */
[----:B------:R-:W-:Y:S01]  /*92e0*/  IMAD R61, R61, 0x268, RZ ;  /* 0x000002683d3d7824 */ /* 0x000fe200078e02ff */
[----:B------:R-:W-:Y:S01]  /*92f0*/  LEA.HI.X.SX32 R39, R45, R123, 0x1, P1 ;  /* 0x0000007b2d277211 */ /* 0x000fe200008f0eff */
[----:B0-----:R-:W-:Y:S01]  /*9300*/  IMAD R59, R59, 0x26c, RZ ;  /* 0x0000026c3b3b7824 */ /* 0x001fe200078e02ff */
[----:B------:R-:W4:Y:S03]  /*9310*/  LDG.E.U16 R45, desc[UR60][R34.64] ;  /* 0x0000003c222d7981 */ /* 0x000f26000c1e1500 */
[----:B------:R-:W0:Y:S01]  /*9320*/  LDC R0, c[0x0][0x248] ;  /* 0x00009200ff007b82 */ /* 0x000e220000000800 */
[----:B------:R3:W4:Y:S01]  /*9330*/  LDG.E.U16 R82, desc[UR60][R38.64] ;  /* 0x0000003c26527981 */ /* 0x000722000c1e1500 */
[----:B------:R-:W-:-:S03]  /*9340*/  IMAD R51, R51, 0x26e, RZ ;  /* 0x0000026e33337824 */ /* 0x000fc600078e02ff */
[----:B------:R-:W4:Y:S03]  /*9350*/  LDG.E.U16 R68, desc[UR60][R68.64] ;  /* 0x0000003c44447981 */ /* 0x000f26000c1e1500 */
[----:B---3--:R-:W3:Y:S08]  /*9360*/  LDC R40, c[0x0][0x248] ;  /* 0x00009200ff287b82 */ /* 0x008ef00000000800 */
[----:B------:R-:W3:Y:S01]  /*9370*/  LDC R50, c[0x0][0x248] ;  /* 0x00009200ff327b82 */ /* 0x000ee20000000800 */
[----:B------:R-:W-:-:S07]  /*9380*/  IADD3 R38, P1, R61, R122, RZ ;  /* 0x0000007a3d267210 */ /* 0x000fce0007f3e0ff */
[----:B------:R-:W3:Y:S01]  /*9390*/  LDC R41, c[0x0][0x248] ;  /* 0x00009200ff297b82 */ /* 0x000ee20000000800 */
[----:B------:R-:W-:Y:S01]  /*93a0*/  LEA.HI.X.SX32 R39, R240, R123, 0x1, P1 ;  /* 0x0000007bf0277211 */ /* 0x000fe200008f0eff */
[----:B-1----:R-:W-:Y:S01]  /*93b0*/  IMAD R42, R42, 0x278, RZ ;  /* 0x000002782a2a7824 */ /* 0x002fe200078e02ff */
[----:B------:R-:W-:-:S05]  /*93c0*/  IADD3 R34, P2, R59, R122, RZ ;  /* 0x0000007a3b227210 */ /* 0x000fca0007f5e0ff */
[----:B------:R-:W1:Y:S01]  /*93d0*/  LDC R60, c[0x0][0x248] ;  /* 0x00009200ff3c7b82 */ /* 0x000e620000000800 */
[----:B------:R0:W4:Y:S01]  /*93e0*/  LDG.E.U16 R102, desc[UR60][R38.64] ;  /* 0x0000003c26667981 */ /* 0x000122000c1e1500 */
[----:B------:R-:W-:Y:S01]  /*93f0*/  LEA.HI.X.SX32 R35, R52, R123, 0x1, P2 ;  /* 0x0000007b34237211 */ /* 0x000fe200010f0eff */
[----:B-----5:R-:W-:Y:S02]  /*9400*/  IMAD R43, R43, 0x276, RZ ;  /* 0x000002762b2b7824 */ /* 0x020fe400078e02ff */
[----:B------:R5:W4:Y:S03]  /*9410*/  LDG.E.U16 R81, desc[UR60][R36.64] ;  /* 0x0000003c24517981 */ /* 0x000b26000c1e1500 */
[----:B------:R-:W1:Y:S01]  /*9420*/  LDC R61, c[0x0][0x248] ;  /* 0x00009200ff3d7b82 */ /* 0x000e620000000800 */
[----:B------:R5:W4:Y:S01]  /*9430*/  LDG.E.U16 R62, desc[UR60][R34.64] ;  /* 0x0000003c223e7981 */ /* 0x000b22000c1e1500 */
[----:B0-----:R-:W-:-:S04]  /*9440*/  IADD3 R38, P0, R51, R122, RZ ;  /* 0x0000007a33267210 */ /* 0x001fc80007f1e0ff */
[----:B------:R-:W-:Y:S02]  /*9450*/  LEA.HI.X.SX32 R39, R76, R123, 0x1, P0 ;  /* 0x0000007b4c277211 */ /* 0x000fe400000f0eff */
[----:B------:R-:W0:Y:S01]  /*9460*/  LDC R69, c[0x0][0x248] ;  /* 0x00009200ff457b82 */ /* 0x000e220000000800 */
[-C--:B-----5:R-:W-:Y:S01]  /*9470*/  IADD3 R36, P2, R42, R122.reuse, RZ ;  /* 0x0000007a2a247210 */ /* 0x0a0fe20007f5e0ff */
[----:B------:R-:W-:Y:S01]  /*9480*/  IMAD R0, R0, 0x13d, RZ ;  /* 0x0000013d00007824 */ /* 0x000fe200078e02ff */
[-C--:B------:R-:W-:Y:S01]  /*9490*/  IADD3 R34, P0, R77, R122.reuse, RZ ;  /* 0x0000007a4d227210 */ /* 0x080fe20007f1e0ff */
[----:B------:R5:W4:Y:S01]  /*94a0*/  LDG.E.U16 R44, desc[UR60][R38.64] ;  /* 0x0000003c262c7981 */ /* 0x000b22000c1e1500 */
[----:B------:R-:W-:-:S03]  /*94b0*/  IADD3 R120, P1, R43, R122, RZ ;  /* 0x0000007a2b787210 */ /* 0x000fc60007f3e0ff */
[----:B------:R-:W0:Y:S01]  /*94c0*/  LDC R42, c[0x0][0x248] ;  /* 0x00009200ff2a7b82 */ /* 0x000e220000000800 */
[----:B------:R-:W-:Y:S01]  /*94d0*/  LEA.HI.X.SX32 R35, R0, R123, 0x1, P0 ;  /* 0x0000007b00237211 */ /* 0x000fe200000f0eff */
[----:B---3--:R-:W-:Y:S02]  /*94e0*/  IMAD R50, R50, 0x13f, RZ ;  /* 0x0000013f32327824 */ /* 0x008fe400078e02ff */
[----:B-----5:R-:W-:-:S04]  /*94f0*/  IMAD R38, R40, 0x27e, RZ ;  /* 0x0000027e28267824 */ /* 0x020fc800078e02ff */
[----:B------:R-:W3:Y:S01]  /*9500*/  LDC R51, c[0x0][0x248] ;  /* 0x00009200ff337b82 */ /* 0x000ee20000000800 */
[-C--:B------:R-:W-:Y:S01]  /*9510*/  LEA.HI.X.SX32 R121, R75, R123.reuse, 0x1, P1 ;  /* 0x0000007b4b797211 */ /* 0x080fe200008f0eff */
[----:B------:R-:W-:Y:S01]  /*9520*/  IMAD R41, R41, 0x27c, RZ ;  /* 0x0000027c29297824 */ /* 0x000fe200078e02ff */
[----:B------:R-:W-:Y:S01]  /*9530*/  IADD3 R38, P1, R38, R122, RZ ;  /* 0x0000007a26267210 */ /* 0x000fe20007f3e0ff */
[----:B------:R1:W5:Y:S04]  /*9540*/  LDG.E.U16 R80, desc[UR60][R34.64] ;  /* 0x0000003c22507981 */ /* 0x000368000c1e1500 */
[----:B------:R-:W3:Y:S01]  /*9550*/  LDC R0, c[0x0][0x248] ;  /* 0x00009200ff007b82 */ /* 0x000ee20000000800 */
[-C--:B------:R-:W-:Y:S01]  /*9560*/  LEA.HI.X.SX32 R37, R54, R123.reuse, 0x1, P2 ;  /* 0x0000007b36257211 */ /* 0x080fe200010f0eff */
[----:B------:R-:W5:Y:S01]  /*9570*/  LDG.E.U16 R120, desc[UR60][R120.64] ;  /* 0x0000003c78787981 */ /* 0x000f62000c1e1500 */
[----:B------:R-:W-:-:S05]  /*9580*/  LEA.HI.X.SX32 R39, R50, R123, 0x1, P1 ;  /* 0x0000007b32277211 */ /* 0x000fca00008f0eff */
[----:B------:R-:W3:Y:S01]  /*9590*/  LDC R52, c[0x0][0x248] ;  /* 0x00009200ff347b82 */ /* 0x000ee20000000800 */
[----:B------:R-:W-:Y:S01]  /*95a0*/  IADD3 R40, P0, R41, R122, RZ ;  /* 0x0000007a29287210 */ /* 0x000fe20007f1e0ff */
[----:B------:R0:W5:Y:S06]  /*95b0*/  LDG.E.U16 R101, desc[UR60][R36.64] ;  /* 0x0000003c24657981 */ /* 0x00016c000c1e1500 */
[----:B------:R-:W3:Y:S01]  /*95c0*/  LDC R75, c[0x0][0x248] ;  /* 0x00009200ff4b7b82 */ /* 0x000ee20000000800 */
[----:B-1----:R-:W-:Y:S01]  /*95d0*/  IMAD R34, R61, 0x288, RZ ;  /* 0x000002883d227824 */ /* 0x002fe200078e02ff */
[----:B------:R-:W-:-:S06]  /*95e0*/  LEA.HI.X.SX32 R41, R53, R123, 0x1, P0 ;  /* 0x0000007b35297211 */ /* 0x000fcc00000f0eff */
[----:B------:R-:W1:Y:S01]  /*95f0*/  LDC R59, c[0x0][0x248] ;  /* 0x00009200ff3b7b82 */ /* 0x000e620000000800 */
[----:B0-----:R-:W-:-:S07]  /*9600*/  IMAD R36, R60, 0x286, RZ ;  /* 0x000002863c247824 */ /* 0x001fce00078e02ff */
[----:B------:R-:W0:Y:S01]  /*9610*/  LDC R50, c[0x0][0x248] ;  /* 0x00009200ff327b82 */ /* 0x000e220000000800 */
[----:B------:R-:W-:Y:S01]  /*9620*/  IMAD R35, R69, 0x143, RZ ;  /* 0x0000014345237824 */ /* 0x000fe200078e02ff */
[-C--:B------:R-:W-:Y:S01]  /*9630*/  IADD3 R36, P0, R36, R122.reuse, RZ ;  /* 0x0000007a24247210 */ /* 0x080fe20007f1e0ff */
[----:B------:R-:W-:Y:S01]  /*9640*/  IMAD R42, R42, 0x28a, RZ ;  /* 0x0000028a2a2a7824 */ /* 0x000fe200078e02ff */
[----:B------:R-:W-:Y:S01]  /*9650*/  IADD3 R34, P2, R34, R122, RZ ;  /* 0x0000007a22227210 */ /* 0x000fe20007f5e0ff */
[----:B------:R3:W5:Y:S03]  /*9660*/  LDG.E.U16 R61, desc[UR60][R40.64] ;  /* 0x0000003c283d7981 */ /* 0x000766000c1e1500 */
[----:B------:R-:W0:Y:S01]  /*9670*/  LDC R53, c[0x0][0x248] ;  /* 0x00009200ff357b82 */ /* 0x000e220000000800 */
[-C--:B------:R-:W-:Y:S01]  /*9680*/  LEA.HI.X.SX32 R37, R35, R123.reuse, 0x1, P0 ;  /* 0x0000007b23257211 */ /* 0x080fe200000f0eff */
[----:B---3--:R-:W-:Y:S01]  /*9690*/  IMAD R51, R51, 0x145, RZ ;  /* 0x0000014533337824 */ /* 0x008fe200078e02ff */
[----:B------:R-:W-:-:S05]  /*96a0*/  LEA.HI.X.SX32 R35, R244, R123, 0x1, P2 ;  /* 0x0000007bf4237211 */ /* 0x000fca00010f0eff */
[----:B------:R-:W3:Y:S01]  /*96b0*/  LDC R54, c[0x0][0x248] ;  /* 0x00009200ff367b82 */ /* 0x000ee20000000800 */
[----:B------:R-:W-:Y:S01]  /*96c0*/  IADD3 R40, P0, R42, R122, RZ ;  /* 0x0000007a2a287210 */ /* 0x000fe20007f1e0ff */
[----:B------:R-:W-:Y:S01]  /*96d0*/  IMAD R0, R0, 0x28e, RZ ;  /* 0x0000028e00007824 */ /* 0x000fe200078e02ff */
[----:B------:R1:W5:Y:S04]  /*96e0*/  LDG.E.U16 R100, desc[UR60][R34.64] ;  /* 0x0000003c22647981 */ /* 0x000368000c1e1500 */
[----:B------:R1:W5:Y:S01]  /*96f0*/  LDG.E.U16 R43, desc[UR60][R38.64] ;  /* 0x0000003c262b7981 */ /* 0x000362000c1e1500 */
[----:B------:R-:W3:Y:S01]  /*9700*/  LDC R69, c[0x0][0x248] ;  /* 0x00009200ff457b82 */ /* 0x000ee20000000800 */
[----:B------:R-:W-:-:S07]  /*9710*/  IMAD R52, R52, 0x28c, RZ ;  /* 0x0000028c34347824 */ /* 0x000fce00078e02ff */
[----:B------:R-:W3:Y:S01]  /*9720*/  LDC R76, c[0x0][0x248] ;  /* 0x00009200ff4c7b82 */ /* 0x000ee20000000800 */
[----:B-1----:R-:W-:Y:S01]  /*9730*/  IMAD R34, R75, 0x296, RZ ;  /* 0x000002964b227824 */ /* 0x002fe200078e02ff */
[----:B------:R-:W-:Y:S01]  /*9740*/  LEA.HI.X.SX32 R41, R51, R123, 0x1, P0 ;  /* 0x0000007b33297211 */ /* 0x000fe200000f0eff */
[----:B------:R1:W5:Y:S01]  /*9750*/  LDG.E.U16 R119, desc[UR60][R36.64] ;  /* 0x0000003c24777981 */ /* 0x000362000c1e1500 */
[----:B------:R-:W-:Y:S01]  /*9760*/  IMAD R35, R59, 0x147, RZ ;  /* 0x000001473b237824 */ /* 0x000fe200078e02ff */
[----:B------:R-:W-:-:S03]  /*9770*/  IADD3 R38, P1, R52, R122, RZ ;  /* 0x0000007a34267210 */ /* 0x000fc60007f3e0ff */
[----:B------:R-:W3:Y:S01]  /*9780*/  LDC R51, c[0x0][0x248] ;  /* 0x00009200ff337b82 */ /* 0x000ee20000000800 */
[-C--:B------:R-:W-:Y:S01]  /*9790*/  IADD3 R34, P0, R34, R122.reuse, RZ ;  /* 0x0000007a22227210 */ /* 0x080fe20007f1e0ff */
[----:B0-----:R-:W-:Y:S01]  /*97a0*/  IMAD R53, R53, 0x298, RZ ;  /* 0x0000029835357824 */ /* 0x001fe200078e02ff */
[----:B------:R0:W5:Y:S01]  /*97b0*/  LDG.E.U16 R79, desc[UR60][R40.64] ;  /* 0x0000003c284f7981 */ /* 0x000162000c1e1500 */
[----:B-1----:R-:W-:Y:S01]  /*97c0*/  IADD3 R36, P2, R0, R122, RZ ;  /* 0x0000007a00247210 */ /* 0x002fe20007f5e0ff */
[----:B------:R-:W-:-:S03]  /*97d0*/  IMAD R0, R50, 0x14b, RZ ;  /* 0x0000014b32007824 */ /* 0x000fc600078e02ff */
[----:B------:R-:W1:Y:S01]  /*97e0*/  LDC R50, c[0x0][0x248] ;  /* 0x00009200ff327b82 */ /* 0x000e620000000800 */
[-C--:B------:R-:W-:Y:S02]  /*97f0*/  LEA.HI.X.SX32 R39, R55, R123.reuse, 0x1, P1 ;  /* 0x0000007b37277211 */ /* 0x080fe400008f0eff */
[-C--:B------:R-:W-:Y:S02]  /*9800*/  LEA.HI.X.SX32 R37, R35, R123.reuse, 0x1, P2 ;  /* 0x0000007b23257211 */ /* 0x080fe400010f0eff */
[-C--:B------:R-:W-:Y:S01]  /*9810*/  LEA.HI.X.SX32 R35, R0, R123.reuse, 0x1, P0 ;  /* 0x0000007b00237211 */ /* 0x080fe200000f0eff */
[----:B------:R3:W5:Y:S02]  /*9820*/  LDG.E.U16 R60, desc[UR60][R38.64] ;  /* 0x0000003c263c7981 */ /* 0x000764000c1e1500 */
[----:B------:R-:W1:Y:S01]  /*9830*/  LDC R75, c[0x0][0x248] ;  /* 0x00009200ff4b7b82 */ /* 0x000e620000000800 */
[-C--:B0-----:R-:W-:Y:S01]  /*9840*/  IADD3 R40, P0, R53, R122.reuse, RZ ;  /* 0x0000007a35287210 */ /* 0x081fe20007f1e0ff */
[----:B------:R0:W5:Y:S06]  /*9850*/  LDG.E.U16 R118, desc[UR60][R34.64] ;  /* 0x0000003c22767981 */ /* 0x00016c000c1e1500 */
[----:B------:R-:W1:Y:S01]  /*9860*/  LDC R77, c[0x0][0x248] ;  /* 0x00009200ff4d7b82 */ /* 0x000e620000000800 */
[----:B---3--:R-:W-:Y:S01]  /*9870*/  IMAD R38, R54, 0x29a, RZ ;  /* 0x0000029a36267824 */ /* 0x008fe200078e02ff */
[----:B------:R3:W5:Y:S01]  /*9880*/  LDG.E.U16 R42, desc[UR60][R36.64] ;  /* 0x0000003c242a7981 */ /* 0x000762000c1e1500 */
[----:B0-----:R-:W-:Y:S01]  /*9890*/  IMAD R34, R78, 0x29e, RZ ;  /* 0x0000029e4e227824 */ /* 0x001fe200078e02ff */
[-C--:B------:R-:W-:Y:S01]  /*98a0*/  LEA.HI.X.SX32 R41, R56, R123.reuse, 0x1, P0 ;  /* 0x0000007b38297211 */ /* 0x080fe200000f0eff */
[----:B------:R-:W-:Y:S01]  /*98b0*/  IMAD R0, R76, 0x14d, RZ ;  /* 0x0000014d4c007824 */ /* 0x000fe200078e02ff */
[-C--:B------:R-:W-:Y:S01]  /*98c0*/  IADD3 R38, P1, R38, R122.reuse, RZ ;  /* 0x0000007a26267210 */ /* 0x080fe20007f3e0ff */
[----:B------:R-:W-:Y:S01]  /*98d0*/  IMAD R35, R95, 0x14f, RZ ;  /* 0x0000014f5f237824 */ /* 0x000fe200078e02ff */
[-C--:B------:R-:W-:Y:S01]  /*98e0*/  IADD3 R34, P0, R34, R122.reuse, RZ ;  /* 0x0000007a22227210 */ /* 0x080fe20007f1e0ff */
[----:B------:R-:W0:Y:S01]  /*98f0*/  LDC R52, c[0x0][0x248] ;  /* 0x00009200ff347b82 */ /* 0x000e220000000800 */
[----:B---3--:R-:W-:Y:S01]  /*9900*/  IMAD R36, R69, 0x29c, RZ ;  /* 0x0000029c45247824 */ /* 0x008fe200078e02ff */
[-C--:B------:R-:W-:Y:S01]  /*9910*/  LEA.HI.X.SX32 R39, R0, R123.reuse, 0x1, P1 ;  /* 0x0000007b00277211 */ /* 0x080fe200008f0eff */
[----:B------:R-:W-:Y:S01]  /*9920*/  IMAD R51, R51, 0x2a6, RZ ;  /* 0x000002a633337824 */ /* 0x000fe200078e02ff */
[----:B------:R-:W-:Y:S01]  /*9930*/  LEA.HI.X.SX32 R35, R35, R123, 0x1, P0 ;  /* 0x0000007b23237211 */ /* 0x000fe200000f0eff */
[----:B------:R3:W5:Y:S01]  /*9940*/  LDG.E.U16 R99, desc[UR60][R40.64] ;  /* 0x0000003c28637981 */ /* 0x000762000c1e1500 */
[----:B------:R-:W-:-:S02]  /*9950*/  IADD3 R36, P2, R36, R122, RZ ;  /* 0x0000007a24247210 */ /* 0x000fc40007f5e0ff */
[----:B------:R-:W2:Y:S01]  /*9960*/  LDC R55, c[0x0][0x248] ;  /* 0x00009200ff377b82 */ /* 0x000ea20000000800 */
[----:B------:R1:W5:Y:S01]  /*9970*/  LDG.E.U16 R78, desc[UR60][R38.64] ;  /* 0x0000003c264e7981 */ /* 0x000362000c1e1500 */
[----:B------:R-:W-:-:S03]  /*9980*/  LEA.HI.X.SX32 R37, R57, R123, 0x1, P2 ;  /* 0x0000007b39257211 */ /* 0x000fc600010f0eff */
[----:B------:R1:W5:Y:S03]  /*9990*/  LDG.E.U16 R0, desc[UR60][R34.64] ;  /* 0x0000003c22007981 */ /* 0x000366000c1e1500 */
[----:B------:R-:W2:Y:S01]  /*99a0*/  LDC R53, c[0x0][0x248] ;  /* 0x00009200ff357b82 */ /* 0x000ea20000000800 */
[----:B---3--:R-:W-:Y:S01]  /*99b0*/  IADD3 R40, P0, R51, R122, RZ ;  /* 0x0000007a33287210 */ /* 0x008fe20007f1e0ff */
[----:B------:R3:W5:Y:S01]  /*99c0*/  LDG.E.U16 R59, desc[UR60][R36.64] ;  /* 0x0000003c243b7981 */ /* 0x000762000c1e1500 */
[----:B-1----:R-:W-:-:S05]  /*99d0*/  IMAD R38, R50, 0x2a8, RZ ;  /* 0x000002a832267824 */ /* 0x002fca00078e02ff */
[----:B------:R-:W1:Y:S01]  /*99e0*/  LDC R69, c[0x0][0x248] ;  /* 0x00009200ff457b82 */ /* 0x000e620000000800 */
[----:B------:R-:W-:-:S07]  /*99f0*/  IMAD R35, R75, 0x153, RZ ;  /* 0x000001534b237824 */ /* 0x000fce00078e02ff */
[----:B------:R-:W1:Y:S01]  /*9a00*/  LDC R76, c[0x0][0x248] ;  /* 0x00009200ff4c7b82 */ /* 0x000e620000000800 */
[----:B---3--:R-:W-:Y:S02]  /*9a10*/  IMAD R36, R93, 0x2aa, RZ ;  /* 0x000002aa5d247824 */ /* 0x008fe400078e02ff */
[----:B------:R-:W-:-:S05]  /*9a20*/  IMAD R34, R77, 0x2ac, RZ ;  /* 0x000002ac4d227824 */ /* 0x000fca00078e02ff */
[----:B------:R-:W3:Y:S01]  /*9a30*/  LDC R50, c[0x0][0x248] ;  /* 0x00009200ff327b82 */ /* 0x000ee20000000800 */
[----:B------:R-:W-:Y:S01]  /*9a40*/  LEA.HI.X.SX32 R41, R35, R123, 0x1, P0 ;  /* 0x0000007b23297211 */ /* 0x000fe200000f0eff */
[----:B------:R-:W-:Y:S01]  /*9a50*/  IMAD R35, R94, 0x155, RZ ;  /* 0x000001555e237824 */ /* 0x000fe200078e02ff */
[----:B------:R-:W-:-:S05]  /*9a60*/  IADD3 R38, P1, R38, R122, RZ ;  /* 0x0000007a26267210 */ /* 0x000fca0007f3e0ff */
[----:B------:R-:W3:Y:S01]  /*9a70*/  LDC R54, c[0x0][0x248] ;  /* 0x00009200ff367b82 */ /* 0x000ee20000000800 */
[-C--:B------:R-:W-:Y:S01]  /*9a80*/  IADD3 R36, P0, R36, R122.reuse, RZ ;  /* 0x0000007a24247210 */ /* 0x080fe20007f1e0ff */
[----:B------:R0:W5:Y:S01]  /*9a90*/  LDG.E.U16 R117, desc[UR60][R40.64] ;  /* 0x0000003c28757981 */ /* 0x000162000c1e1500 */
[----:B------:R-:W-:Y:S02]  /*9aa0*/  IADD3 R34, P2, R34, R122, RZ ;  /* 0x0000007a22227210 */ /* 0x000fe40007f5e0ff */
[----:B------:R-:W-:-:S03]  /*9ab0*/  LEA.HI.X.SX32 R39, R246, R123, 0x1, P1 ;  /* 0x0000007bf6277211 */ /* 0x000fc600008f0eff */
[----:B------:R-:W3:Y:S01]  /*9ac0*/  LDC R51, c[0x0][0x248] ;  /* 0x00009200ff337b82 */ /* 0x000ee20000000800 */
[-C--:B------:R-:W-:Y:S01]  /*9ad0*/  LEA.HI.X.SX32 R37, R35, R123.reuse, 0x1, P0 ;  /* 0x0000007b23257211 */ /* 0x080fe200000f0eff */
[----:B------:R2:W5:Y:S01]  /*9ae0*/  LDG.E.U16 R98, desc[UR60][R38.64] ;  /* 0x0000003c26627981 */ /* 0x000562000c1e1500 */
[----:B------:R-:W-:-:S05]  /*9af0*/  LEA.HI.X.SX32 R35, R58, R123, 0x1, P2 ;  /* 0x0000007b3a237211 */ /* 0x000fca00010f0eff */
[----:B------:R-:W3:Y:S01]  /*9b00*/  LDC R56, c[0x0][0x248] ;  /* 0x00009200ff387b82 */ /* 0x000ee20000000800 */
[----:B0-----:R-:W-:Y:S01]  /*9b10*/  IMAD R40, R52, 0x2ae, RZ ;  /* 0x000002ae34287824 */ /* 0x001fe200078e02ff */
[----:B------:R0:W5:Y:S06]  /*9b20*/  LDG.E.U16 R58, desc[UR60][R34.64] ;  /* 0x0000003c223a7981 */ /* 0x00016c000c1e1500 */
[----:B------:R-:W4:Y:S01]  /*9b30*/  LDC R93, c[0x0][0x248] ;  /* 0x00009200ff5d7b82 */ /* 0x000f220000000800 */
[----:B--2---:R-:W-:Y:S01]  /*9b40*/  IMAD R38, R55, 0x2b6, RZ ;  /* 0x000002b637267824 */ /* 0x004fe200078e02ff */
[----:B------:R2:W5:Y:S01]  /*9b50*/  LDG.E.U16 R77, desc[UR60][R36.64] ;  /* 0x0000003c244d7981 */ /* 0x000562000c1e1500 */
[----:B------:R-:W-:Y:S01]  /*9b60*/  IADD3 R40, P0, R40, R122, RZ ;  /* 0x0000007a28287210 */ /* 0x000fe20007f1e0ff */
[----:B0-----:R-:W-:-:S04]  /*9b70*/  IMAD R35, R53, 0x157, RZ ;  /* 0x0000015735237824 */ /* 0x001fc800078e02ff */
[----:B------:R-:W0:Y:S01]  /*9b80*/  LDC R57, c[0x0][0x248] ;  /* 0x00009200ff397b82 */ /* 0x000e220000000800 */
[----:B-1----:R-:W-:Y:S01]  /*9b90*/  IMAD R34, R76, 0x2ba, RZ ;  /* 0x000002ba4c227824 */ /* 0x002fe200078e02ff */
[----:B------:R-:W-:Y:S01]  /*9ba0*/  IADD3 R38, P1, R38, R122, RZ ;  /* 0x0000007a26267210 */ /* 0x000fe20007f3e0ff */
[----:B--2---:R-:W-:-:S05]  /*9bb0*/  IMAD R37, R69, 0x15b, RZ ;  /* 0x0000015b45257824 */ /* 0x004fca00078e02ff */
[----:B------:R-:W1:Y:S01]  /*9bc0*/  LDC R75, c[0x0][0x248] ;  /* 0x00009200ff4b7b82 */ /* 0x000e620000000800 */
[----:B------:R-:W-:Y:S01]  /*9bd0*/  LEA.HI.X.SX32 R41, R35, R123, 0x1, P0 ;  /* 0x0000007b23297211 */ /* 0x000fe200000f0eff */
[----:B---3--:R-:W-:Y:S01]  /*9be0*/  IMAD R35, R50, 0x15d, RZ ;  /* 0x0000015d32237824 */ /* 0x008fe200078e02ff */
[----:B------:R-:W-:-:S05]  /*9bf0*/  IADD3 R34, P0, R34, R122, RZ ;  /* 0x0000007a22227210 */ /* 0x000fca0007f1e0ff */
[----:B------:R-:W2:Y:S01]  /*9c00*/  LDC R95, c[0x0][0x248] ;  /* 0x00009200ff5f7b82 */ /* 0x000ea20000000800 */
[----:B------:R-:W-:Y:S01]  /*9c10*/  LEA.HI.X.SX32 R39, R37, R123, 0x1, P1 ;  /* 0x0000007b25277211 */ /* 0x000fe200008f0eff */
[----:B------:R-:W-:-:S06]  /*9c20*/  IMAD R36, R54, 0x2b8, RZ ;  /* 0x000002b836247824 */ /* 0x000fcc00078e02ff */
[----:B------:R-:W3:Y:S01]  /*9c30*/  LDC R52, c[0x0][0x248] ;  /* 0x00009200ff347b82 */ /* 0x000ee20000000800 */
[----:B------:R-:W-:Y:S01]  /*9c40*/  LEA.HI.X.SX32 R35, R35, R123, 0x1, P0 ;  /* 0x0000007b23237211 */ /* 0x000fe200000f0eff */
[----:B------:R0:W5:Y:S01]  /*9c50*/  LDG.E.U16 R116, desc[UR60][R38.64] ;  /* 0x0000003c26747981 */ /* 0x000162000c1e1500 */
[----:B------:R-:W-:-:S05]  /*9c60*/  IADD3 R36, P2, R36, R122, RZ ;  /* 0x0000007a24247210 */ /* 0x000fca0007f5e0ff */
[----:B------:R-:W3:Y:S01]  /*9c70*/  LDC R53, c[0x0][0x248] ;  /* 0x00009200ff357b82 */ /* 0x000ee20000000800 */
[----:B------:R-:W-:Y:S01]  /*9c80*/  IMAD R50, R51, 0x2bc, RZ ;  /* 0x000002bc33327824 */ /* 0x000fe200078e02ff */
[----:B------:R4:W5:Y:S01]  /*9c90*/  LDG.E.U16 R76, desc[UR60][R34.64] ;  /* 0x0000003c224c7981 */ /* 0x000962000c1e1500 */
[----:B0-----:R-:W-:-:S03]  /*9ca0*/  IMAD R38, R56, 0x2be, RZ ;  /* 0x000002be38267824 */ /* 0x001fc600078e02ff */
[----:B------:R-:W5:Y:S02]  /*9cb0*/  LDG.E.U16 R41, desc[UR60][R40.64] ;  /* 0x0000003c28297981 */ /* 0x000f64000c1e1500 */
[----:B------:R-:W0:Y:S01]  /*9cc0*/  LDC R94, c[0x0][0x248] ;  /* 0x00009200ff5e7b82 */ /* 0x000e220000000800 */
[----:B------:R-:W-:-:S07]  /*9cd0*/  LEA.HI.X.SX32 R37, R70, R123, 0x1, P2 ;  /* 0x0000007b46257211 */ /* 0x000fce00010f0eff */
[----:B------:R-:W0:Y:S01]  /*9ce0*/  LDC R54, c[0x0][0x248] ;  /* 0x00009200ff367b82 */ /* 0x000e220000000800 */
[----:B----4-:R-:W-:Y:S01]  /*9cf0*/  IMAD R34, R93, 0x2c8, RZ ;  /* 0x000002c85d227824 */ /* 0x010fe200078e02ff */
[----:B------:R-:W-:Y:S01]  /*9d00*/  IADD3 R50, P0, R50, R122, RZ ;  /* 0x0000007a32327210 */ /* 0x000fe20007f1e0ff */
[----:B------:R-:W-:-:S05]  /*9d10*/  IMAD R35, R57, 0x15f, RZ ;  /* 0x0000015f39237824 */ /* 0x000fca00078e02ff */
[----:B------:R-:W4:Y:S01]  /*9d20*/  LDC R56, c[0x0][0x248] ;  /* 0x00009200ff387b82 */ /* 0x000f220000000800 */
[-C--:B------:R-:W-:Y:S01]  /*9d30*/  IADD3 R38, P1, R38, R122.reuse, RZ ;  /* 0x0000007a26267210 */ /* 0x080fe20007f3e0ff */
[----:B------:R1:W5:Y:S01]  /*9d40*/  LDG.E.U16 R97, desc[UR60][R36.64] ;  /* 0x0000003c24617981 */ /* 0x000362000c1e1500 */
[----:B------:R-:W-:Y:S02]  /*9d50*/  LEA.HI.X.SX32 R51, R71, R123, 0x1, P0 ;  /* 0x0000007b47337211 */ /* 0x000fe400000f0eff */
[----:B------:R-:W-:-:S03]  /*9d60*/  IADD3 R34, P2, R34, R122, RZ ;  /* 0x0000007a22227210 */ /* 0x000fc60007f5e0ff */
[----:B------:R-:W4:Y:S01]  /*9d70*/  LDC R55, c[0x0][0x248] ;  /* 0x00009200ff377b82 */ /* 0x000f220000000800 */
[----:B------:R-:W-:Y:S01]  /*9d80*/  LEA.HI.X.SX32 R39, R35, R123, 0x1, P1 ;  /* 0x0000007b23277211 */ /* 0x000fe200008f0eff */
[----:B------:R3:W5:Y:S01]  /*9d90*/  LDG.E.U16 R57, desc[UR60][R50.64] ;  /* 0x0000003c32397981 */ /* 0x000762000c1e1500 */
[----:B-1----:R-:W-:-:S05]  /*9da0*/  IMAD R36, R75, 0x2c6, RZ ;  /* 0x000002c64b247824 */ /* 0x002fca00078e02ff */
[----:B------:R-:W1:Y:S01]  /*9db0*/  LDC R70, c[0x0][0x248] ;  /* 0x00009200ff467b82 */ /* 0x000e620000000800 */
[-C--:B------:R-:W-:Y:S01]  /*9dc0*/  LEA.HI.X.SX32 R35, R248, R123.reuse, 0x1, P2 ;  /* 0x0000007bf8237211 */ /* 0x080fe200010f0eff */
[----:B--2---:R-:W-:Y:S01]  /*9dd0*/  IMAD R37, R95, 0x163, RZ ;  /* 0x000001635f257824 */ /* 0x004fe200078e02ff */
[----:B------:R-:W-:Y:S01]  /*9de0*/  IADD3 R36, P0, R36, R122, RZ ;  /* 0x0000007a24247210 */ /* 0x000fe20007f1e0ff */
[----:B---3--:R-:W-:Y:S01]  /*9df0*/  IMAD R50, R52, 0x2ca, RZ ;  /* 0x000002ca34327824 */ /* 0x008fe200078e02ff */
[----:B------:R-:W2:Y:S03]  /*9e00*/  LDG.E.U16 R40, desc[UR60][R38.64] ;  /* 0x0000003c26287981 */ /* 0x000ea6000c1e1500 */
[----:B------:R-:W3:Y:S01]  /*9e10*/  LDC R69, c[0x0][0x248] ;  /* 0x00009200ff457b82 */ /* 0x000ee20000000800 */
[----:B------:R0:W2:Y:S07]  /*9e20*/  LDG.E.U16 R96, desc[UR60][R34.64] ;  /* 0x0000003c22607981 */ /* 0x0000ae000c1e1500 */
[----:B------:R-:W3:Y:S01]  /*9e30*/  LDC R71, c[0x0][0x248] ;  /* 0x00009200ff477b82 */ /* 0x000ee20000000800 */
[----:B------:R-:W-:Y:S01]  /*9e40*/  LEA.HI.X.SX32 R37, R37, R123, 0x1, P0 ;  /* 0x0000007b25257211 */ /* 0x000fe200000f0eff */
[----:B0-----:R-:W-:-:S06]  /*9e50*/  IMAD R35, R53, 0x165, RZ ;  /* 0x0000016535237824 */ /* 0x001fcc00078e02ff */
[----:B------:R-:W0:Y:S01]  /*9e60*/  LDC R95, c[0x0][0x248] ;  /* 0x00009200ff5f7b82 */ /* 0x000e220000000800 */
[-C--:B------:R-:W-:Y:S01]  /*9e70*/  IADD3 R50, P0, R50, R122.reuse, RZ ;  /* 0x0000007a32327210 */ /* 0x080fe20007f1e0ff */
[----:B------:R-:W-:Y:S01]  /*9e80*/  IMAD R34, R94, 0x2d6, RZ ;  /* 0x000002d65e227824 */ /* 0x000fe200078e02ff */
[----:B------:R4:W2:Y:S05]  /*9e90*/  LDG.E.U16 R115, desc[UR60][R36.64] ;  /* 0x0000003c24737981 */ /* 0x0008aa000c1e1500 */
[----:B------:R-:W0:Y:S01]  /*9ea0*/  LDC R121, c[0x0][0x248] ;  /* 0x00009200ff797b82 */ /* 0x000e220000000800 */
[----:B------:R-:W-:Y:S01]  /*9eb0*/  IMAD R38, R54, 0x2cc, RZ ;  /* 0x000002cc36267824 */ /* 0x000fe200078e02ff */
[----:B------:R-:W-:Y:S01]  /*9ec0*/  LEA.HI.X.SX32 R51, R35, R123, 0x1, P0 ;  /* 0x0000007b23337211 */ /* 0x000fe200000f0eff */
[----:B----4-:R-:W-:Y:S01]  /*9ed0*/  IMAD R35, R56, 0x16b, RZ ;  /* 0x0000016b38237824 */ /* 0x010fe200078e02ff */
[----:B------:R-:W-:-:S04]  /*9ee0*/  IADD3 R34, P0, R34, R122, RZ ;  /* 0x0000007a22227210 */ /* 0x000fc80007f1e0ff */
[----:B------:R-:W4:Y:S01]  /*9ef0*/  LDC R93, c[0x0][0x248] ;  /* 0x00009200ff5d7b82 */ /* 0x000f220000000800 */
[----:B------:R-:W-:Y:S01]  /*9f00*/  IADD3 R38, P1, R38, R122, RZ ;  /* 0x0000007a26267210 */ /* 0x000fe20007f3e0ff */
[----:B------:R-:W-:-:S06]  /*9f10*/  IMAD R36, R55, 0x2ce, RZ ;  /* 0x000002ce37247824 */ /* 0x000fcc00078e02ff */
[----:B------:R-:W4:Y:S01]  /*9f20*/  LDC R54, c[0x0][0x248] ;  /* 0x00009200ff367b82 */ /* 0x000f220000000800 */
[----:B------:R-:W-:Y:S01]  /*9f30*/  LEA.HI.X.SX32 R35, R35, R123, 0x1, P0 ;  /* 0x0000007b23237211 */ /* 0x000fe200000f0eff */
[----:B-1----:R-:W-:-:S06]  /*9f40*/  IMAD R52, R70, 0x2d8, RZ ;  /* 0x000002d846347824 */ /* 0x002fcc00078e02ff */
[----:B------:R-:W1:Y:S01]  /*9f50*/  LDC R94, c[0x0][0x248] ;  /* 0x00009200ff5e7b82 */ /* 0x000e620000000800 */
[----:B------:R-:W-:Y:S01]  /*9f60*/  LEA.HI.X.SX32 R39, R72, R123, 0x1, P1 ;  /* 0x0000007b48277211 */ /* 0x000fe200008f0eff */
[----:B------:R0:W2:Y:S01]  /*9f70*/  LDG.E.U16 R75, desc[UR60][R50.64] ;  /* 0x0000003c324b7981 */ /* 0x0000a2000c1e1500 */
[----:B---3--:R-:W-:Y:S01]  /*9f80*/  IMAD R37, R69, 0x167, RZ ;  /* 0x0000016745257824 */ /* 0x008fe200078e02ff */
[-C--:B------:R-:W-:Y:S02]  /*9f90*/  IADD3 R36, P2, R36, R122.reuse, RZ ;  /* 0x0000007a24247210 */ /* 0x080fe40007f5e0ff */
[----:B------:R3:W2:Y:S01]  /*9fa0*/  LDG.E.U16 R114, desc[UR60][R34.64] ;  /* 0x0000003c22727981 */ /* 0x0006a2000c1e1500 */
[----:B------:R-:W-:Y:S01]  /*9fb0*/  IADD3 R52, P0, R52, R122, RZ ;  /* 0x0000007a34347210 */ /* 0x000fe20007f1e0ff */
[----:B------:R-:W1:Y:S02]  /*9fc0*/  LDC R109, c[0x0][0x248] ;  /* 0x00009200ff6d7b82 */ /* 0x000e640000000800 */
[----:B------:R3:W2:Y:S01]  /*9fd0*/  LDG.E.U16 R56, desc[UR60][R38.64] ;  /* 0x0000003c26387981 */ /* 0x0006a2000c1e1500 */
[----:B0-----:R-:W-:-:S02]  /*9fe0*/  IMAD R50, R71, 0x2da, RZ ;  /* 0x000002da47327824 */ /* 0x001fc400078e02ff */
[----:B---3--:R-:W-:Y:S01]  /*9ff0*/  IMAD R34, R112, 0x2de, RZ ;  /* 0x000002de70227824 */ /* 0x008fe200078e02ff */
[-C--:B------:R-:W-:Y:S01]  /*a000*/  LEA.HI.X.SX32 R37, R37, R123.reuse, 0x1, P2 ;  /* 0x0000007b25257211 */ /* 0x080fe200010f0eff */
[----:B------:R-:W-:Y:S01]  /*a010*/  IMAD R35, R95, 0x16d, RZ ;  /* 0x0000016d5f237824 */ /* 0x000fe200078e02ff */
[-C--:B------:R-:W-:Y:S01]  /*a020*/  IADD3 R50, P1, R50, R122.reuse, RZ ;  /* 0x0000007a32327210 */ /* 0x080fe20007f3e0ff */
[----:B------:R-:W-:Y:S01]  /*a030*/  IMAD R38, R121, 0x16f, RZ ;  /* 0x0000016f79267824 */ /* 0x000fe200078e02ff */
[-C--:B------:R-:W-:Y:S01]  /*a040*/  LEA.HI.X.SX32 R53, R74, R123.reuse, 0x1, P0 ;  /* 0x0000007b4a357211 */ /* 0x080fe200000f0eff */
[----:B------:R-:W0:Y:S01]  /*a050*/  LDC R69, c[0x0][0x248] ;  /* 0x00009200ff457b82 */ /* 0x000e220000000800 */
[----:B------:R-:W-:Y:S01]  /*a060*/  IADD3 R34, P0, R34, R122, RZ ;  /* 0x0000007a22227210 */ /* 0x000fe20007f1e0ff */
[----:B------:R4:W3:Y:S01]  /*a070*/  LDG.E.U16 R39, desc[UR60][R36.64] ;  /* 0x0000003c24277981 */ /* 0x0008e2000c1e1500 */
[-C--:B------:R-:W-:Y:S02]  /*a080*/  LEA.HI.X.SX32 R51, R35, R123.reuse, 0x1, P1 ;  /* 0x0000007b23337211 */ /* 0x080fe400008f0eff */
[----:B------:R-:W-:Y:S01]  /*a090*/  LEA.HI.X.SX32 R35, R38, R123, 0x1, P0 ;  /* 0x0000007b26237211 */ /* 0x000fe200000f0eff */
[----:B------:R4:W3:Y:S02]  /*a0a0*/  LDG.E.U16 R95, desc[UR60][R52.64] ;  /* 0x0000003c345f7981 */ /* 0x0008e4000c1e1500 */
[----:B------:R-:W0:Y:S02]  /*a0b0*/  LDC R70, c[0x0][0x248] ;  /* 0x00009200ff467b82 */ /* 0x000e240000000800 */
[----:B------:R1:W3:Y:S01]  /*a0c0*/  LDG.E.U16 R38, desc[UR60][R34.64] ;  /* 0x0000003c22267981 */ /* 0x0002e2000c1e1500 */
[----:B----4-:R-:W-:-:S03]  /*a0d0*/  IMAD R36, R93, 0x2dc, RZ ;  /* 0x000002dc5d247824 */ /* 0x010fc600078e02ff */
[----:B------:R-:W4:Y:S01]  /*a0e0*/  LDG.E.U16 R74, desc[UR60][R50.64] ;  /* 0x0000003c324a7981 */ /* 0x000f22000c1e1500 */
[----:B------:R-:W-:Y:S01]  /*a0f0*/  IMAD R52, R54, 0x2e6, RZ ;  /* 0x000002e636347824 */ /* 0x000fe200078e02ff */
[-C--:B------:R-:W-:Y:S01]  /*a100*/  IADD3 R36, P2, R36, R122.reuse, RZ ;  /* 0x0000007a24247210 */ /* 0x080fe20007f5e0ff */
[----:B------:R-:W0:Y:S01]  /*a110*/  LDC R93, c[0x0][0x248] ;  /* 0x00009200ff5d7b82 */ /* 0x000e220000000800 */
[----:B-1----:R-:W-:Y:S02]  /*a120*/  IMAD R35, R94, 0x173, RZ ;  /* 0x000001735e237824 */ /* 0x002fe400078e02ff */
[----:B------:R-:W-:Y:S02]  /*a130*/  IADD3 R52, P0, R52, R122, RZ ;  /* 0x0000007a34347210 */ /* 0x000fe40007f1e0ff */
[-C--:B------:R-:W-:Y:S02]  /*a140*/  LEA.HI.X.SX32 R37, R73, R123.reuse, 0x1, P2 ;  /* 0x0000007b49257211 */ /* 0x080fe400010f0eff */
[----:B------:R-:W-:Y:S01]  /*a150*/  LEA.HI.X.SX32 R53, R35, R123, 0x1, P0 ;  /* 0x0000007b23357211 */ /* 0x000fe200000f0eff */
[----:B------:R-:W1:Y:S01]  /*a160*/  LDC R71, c[0x0][0x248] ;  /* 0x00009200ff477b82 */ /* 0x000e620000000800 */
[----:B------:R-:W-:Y:S01]  /*a170*/  IMAD R35, R113, 0x175, RZ ;  /* 0x0000017571237824 */ /* 0x000fe200078e02ff */
[----:B------:R0:W4:Y:S04]  /*a180*/  LDG.E.U16 R55, desc[UR60][R36.64] ;  /* 0x0000003c24377981 */ /* 0x000128000c1e1500 */
[----:B------:R0:W3:Y:S02]  /*a190*/  LDG.E.U16 R113, desc[UR60][R52.64] ;  /* 0x0000003c34717981 */ /* 0x0000e4000c1e1500 */
[----:B------:R-:W1:Y:S01]  /*a1a0*/  LDC R112, c[0x0][0x248] ;  /* 0x00009200ff707b82 */ /* 0x000e620000000800 */
[----:B0-----:R-:W-:-:S07]  /*a1b0*/  IMAD R36, R111, 0x2ea, RZ ;  /* 0x000002ea6f247824 */ /* 0x001fce00078e02ff */
[----:B------:R-:W0:Y:S01]  /*a1c0*/  LDC R53, c[0x0][0x248] ;  /* 0x00009200ff357b82 */ /* 0x000e220000000800 */
[----:B------:R-:W-:Y:S01]  /*a1d0*/  IMAD R34, R109, 0x2ec, RZ ;  /* 0x000002ec6d227824 */ /* 0x000fe200078e02ff */
[-C--:B------:R-:W-:Y:S01]  /*a1e0*/  IADD3 R36, P0, R36, R122.reuse, RZ ;  /* 0x0000007a24247210 */ /* 0x080fe20007f1e0ff */
[----:B------:R-:W-:Y:S02]  /*a1f0*/  IMAD R50, R69, 0x2e8, RZ ;  /* 0x000002e845327824 */ /* 0x000fe400078e02ff */
[----:B------:R-:W-:Y:S01]  /*a200*/  IMAD R228, R228, 0x174, RZ ;  /* 0x00000174e4e47824 */ /* 0x000fe200078e02ff */
[-C--:B------:R-:W-:Y:S02]  /*a210*/  IADD3 R34, P2, R34, R122.reuse, RZ ;  /* 0x0000007a22227210 */ /* 0x080fe40007f5e0ff */
[----:B------:R-:W0:Y:S01]  /*a220*/  LDC R109, c[0x0][0x248] ;  /* 0x00009200ff6d7b82 */ /* 0x000e220000000800 */
[----:B------:R-:W-:Y:S02]  /*a230*/  LEA.HI.X.SX32 R37, R35, R123, 0x1, P0 ;  /* 0x0000007b23257211 */ /* 0x000fe400000f0eff */
[----:B------:R-:W-:-:S02]  /*a240*/  IADD3 R50, P1, R50, R122, RZ ;  /* 0x0000007a32327210 */ /* 0x000fc40007f3e0ff */
[-C--:B------:R-:W-:Y:S01]  /*a250*/  LEA.HI.X.SX32 R35, R90, R123.reuse, 0x1, P2 ;  /* 0x0000007b5a237211 */ /* 0x080fe200010f0eff */
[----:B------:R1:W4:Y:S02]  /*a260*/  LDG.E.U16 R73, desc[UR60][R36.64] ;  /* 0x0000003c24497981 */ /* 0x000324000c1e1500 */
[----:B------:R-:W0:Y:S01]  /*a270*/  LDC R72, c[0x0][0x248] ;  /* 0x00009200ff487b82 */ /* 0x000e220000000800 */
[----:B------:R-:W-:Y:S01]  /*a280*/  LEA.HI.X.SX32 R51, R228, R123, 0x1, P1 ;  /* 0x0000007be4337211 */ /* 0x000fe200008f0eff */
[----:B------:R-:W-:Y:S01]  /*a290*/  IMAD R52, R93, 0x2f6, RZ ;  /* 0x000002f65d347824 */ /* 0x000fe200078e02ff */
[----:B------:R1:W4:Y:S04]  /*a2a0*/  LDG.E.U16 R54, desc[UR60][R34.64] ;  /* 0x0000003c22367981 */ /* 0x000328000c1e1500 */
[----:B------:R1:W4:Y:S02]  /*a2b0*/  LDG.E.U16 R94, desc[UR60][R50.64] ;  /* 0x0000003c325e7981 */ /* 0x000324000c1e1500 */
[----:B-1----:R-:W-:Y:S01]  /*a2c0*/  IMAD R36, R70, 0x2ee, RZ ;  /* 0x000002ee46247824 */ /* 0x002fe200078e02ff */
[----:B------:R-:W-:Y:S01]  /*a2d0*/  IADD3 R52, P1, R52, R122, RZ ;  /* 0x0000007a34347210 */ /* 0x000fe20007f3e0ff */
[----:B------:R-:W1:Y:S01]  /*a2e0*/  LDC R111, c[0x0][0x248] ;  /* 0x00009200ff6f7b82 */ /* 0x000e620000000800 */
[----:B------:R-:W-:-:S02]  /*a2f0*/  IMAD R35, R71, 0x177, RZ ;  /* 0x0000017747237824 */ /* 0x000fc400078e02ff */
[----:B------:R-:W-:Y:S01]  /*a300*/  IADD3 R36, P0, R36, R122, RZ ;  /* 0x0000007a24247210 */ /* 0x000fe20007f1e0ff */
[----:B------:R-:W-:-:S03]  /*a310*/  IMAD R51, R112, 0x17b, RZ ;  /* 0x0000017b70337824 */ /* 0x000fc600078e02ff */
[-C--:B------:R-:W-:Y:S01]  /*a320*/  LEA.HI.X.SX32 R37, R35, R123.reuse, 0x1, P0 ;  /* 0x0000007b23257211 */ /* 0x080fe200000f0eff */
[----:B0-----:R-:W-:Y:S01]  /*a330*/  IMAD R35, R53, 0x17d, RZ ;  /* 0x0000017d35237824 */ /* 0x001fe200078e02ff */
[----:B------:R-:W0:Y:S01]  /*a340*/  LDC R121, c[0x0][0x248] ;  /* 0x00009200ff797b82 */ /* 0x000e220000000800 */
[----:B------:R-:W-:Y:S01]  /*a350*/  IMAD R34, R126, 0x2fa, RZ ;  /* 0x000002fa7e227824 */ /* 0x000fe200078e02ff */
[-C--:B------:R-:W-:Y:S01]  /*a360*/  LEA.HI.X.SX32 R53, R51, R123.reuse, 0x1, P1 ;  /* 0x0000007b33357211 */ /* 0x080fe200008f0eff */
[----:B------:R-:W-:Y:S01]  /*a370*/  IMAD R50, R72, 0x2f8, RZ ;  /* 0x000002f848327824 */ /* 0x000fe200078e02ff */
[----:B------:R-:W4:Y:S02]  /*a380*/  LDG.E.U16 R37, desc[UR60][R36.64] ;  /* 0x0000003c24257981 */ /* 0x000f24000c1e1500 */
[----:B------:R-:W-:Y:S02]  /*a390*/  IADD3 R34, P0, R34, R122, RZ ;  /* 0x0000007a22227210 */ /* 0x000fe40007f1e0ff */
[----:B------:R-:W0:Y:S01]  /*a3a0*/  LDC R228, c[0x0][0x248] ;  /* 0x00009200ffe47b82 */ /* 0x000e220000000800 */
[----:B------:R1:W4:Y:S01]  /*a3b0*/  LDG.E.U16 R112, desc[UR60][R52.64] ;  /* 0x0000003c34707981 */ /* 0x000322000c1e1500 */
[----:B------:R-:W-:-:S02]  /*a3c0*/  LEA.HI.X.SX32 R35, R35, R123, 0x1, P0 ;  /* 0x0000007b23237211 */ /* 0x000fc400000f0eff */
[----:B------:R-:W-:-:S04]  /*a3d0*/  IADD3 R50, P2, R50, R122, RZ ;  /* 0x0000007a32327210 */ /* 0x000fc80007f5e0ff */
[----:B------:R-:W0:Y:S01]  /*a3e0*/  LDC R69, c[0x0][0x248] ;  /* 0x00009200ff457b82 */ /* 0x000e220000000800 */
[----:B-1----:R-:W-:Y:S01]  /*a3f0*/  IMAD R52, R109, 0x2fc, RZ ;  /* 0x000002fc6d347824 */ /* 0x002fe200078e02ff */
[----:B------:R0:W4:Y:S04]  /*a400*/  LDG.E.U16 R72, desc[UR60][R34.64] ;  /* 0x0000003c22487981 */ /* 0x000128000c1e1500 */
[----:B------:R-:W-:Y:S02]  /*a410*/  IADD3 R52, P0, R52, R122, RZ ;  /* 0x0000007a34347210 */ /* 0x000fe40007f1e0ff */
[----:B------:R-:W1:Y:S01]  /*a420*/  LDC R90, c[0x0][0x248] ;  /* 0x00009200ff5a7b82 */ /* 0x000e620000000800 */
[-C--:B------:R-:W-:Y:S02]  /*a430*/  LEA.HI.X.SX32 R51, R91, R123.reuse, 0x1, P2 ;  /* 0x0000007b5b337211 */ /* 0x080fe400010f0eff */
[----:B------:R-:W-:Y:S01]  /*a440*/  LEA.HI.X.SX32 R53, R92, R123, 0x1, P0 ;  /* 0x0000007b5c357211 */ /* 0x000fe200000f0eff */
[----:B------:R-:W-:-:S02]  /*a450*/  IMAD R70, R111, 0x2fe, RZ ;  /* 0x000002fe6f467824 */ /* 0x000fc400078e02ff */
[----:B------:R0:W4:Y:S02]  /*a460*/  LDG.E.U16 R93, desc[UR60][R50.64] ;  /* 0x0000003c325d7981 */ /* 0x000124000c1e1500 */
[----:B------:R-:W1:Y:S02]  /*a470*/  LDC R91, c[0x0][0x248] ;  /* 0x00009200ff5b7b82 */ /* 0x000e640000000800 */
[----:B------:R0:W4:Y:S02]  /*a480*/  LDG.E.U16 R53, desc[UR60][R52.64] ;  /* 0x0000003c34357981 */ /* 0x000124000c1e1500 */
[----:B0-----:R-:W-:Y:S01]  /*a490*/  IMAD R35, R121, 0x17f, RZ ;  /* 0x0000017f79237824 */ /* 0x001fe200078e02ff */
[----:B------:R-:W-:-:S03]  /*a4a0*/  IADD3 R70, P1, R70, R122, RZ ;  /* 0x0000007a46467210 */ /* 0x000fc60007f3e0ff */
[----:B------:R-:W0:Y:S01]  /*a4b0*/  LDC R109, c[0x0][0x248] ;  /* 0x00009200ff6d7b82 */ /* 0x000e220000000800 */
[----:B------:R-:W-:-:S07]  /*a4c0*/  IMAD R50, R127, 0x306, RZ ;  /* 0x000003067f327824 */ /* 0x000fce00078e02ff */
[----:B------:R-:W0:Y:S01]  /*a4d0*/  LDC R52, c[0x0][0x248] ;  /* 0x00009200ff347b82 */ /* 0x000e220000000800 */
[----:B------:R-:W-:Y:S01]  /*a4e0*/  IMAD R36, R131, 0x183, RZ ;  /* 0x0000018383247824 */ /* 0x000fe200078e02ff */
[-C--:B------:R-:W-:Y:S01]  /*a4f0*/  IADD3 R50, P0, R50, R122.reuse, RZ ;  /* 0x0000007a32327210 */ /* 0x080fe20007f1e0ff */
[----:B------:R-:W-:Y:S01]  /*a500*/  IMAD R34, R129, 0x308, RZ ;  /* 0x0000030881227824 */ /* 0x000fe200078e02ff */
[-C--:B------:R-:W-:Y:S01]  /*a510*/  LEA.HI.X.SX32 R71, R35, R123.reuse, 0x1, P1 ;  /* 0x0000007b23477211 */ /* 0x080fe200008f0eff */
[----:B------:R-:W-:Y:S01]  /*a520*/  IMAD R228, R228, 0x184, RZ ;  /* 0x00000184e4e47824 */ /* 0x000fe200078e02ff */
[----:B------:R-:W-:Y:S02]  /*a530*/  LEA.HI.X.SX32 R51, R36, R123, 0x1, P0 ;  /* 0x0000007b24337211 */ /* 0x000fe400000f0eff */
[----:B------:R-:W5:Y:S01]  /*a540*/  LDC R126, c[0x0][0x248] ;  /* 0x00009200ff7e7b82 */ /* 0x000f620000000800 */
[----:B------:R1:W4:Y:S01]  /*a550*/  LDG.E.U16 R36, desc[UR60][R70.64] ;  /* 0x0000003c46247981 */ /* 0x000322000c1e1500 */
[----:B------:R-:W-:-:S03]  /*a560*/  IADD3 R34, P2, R34, R122, RZ ;  /* 0x0000007a22227210 */ /* 0x000fc60007f5e0ff */
[----:B------:R1:W4:Y:S03]  /*a570*/  LDG.E.U16 R111, desc[UR60][R50.64] ;  /* 0x0000003c326f7981 */ /* 0x000326000c1e1500 */
[----:B------:R-:W5:Y:S01]  /*a580*/  LDC R121, c[0x0][0x248] ;  /* 0x00009200ff797b82 */ /* 0x000f620000000800 */
[----:B-1----:R-:W-:-:S07]  /*a590*/  IMAD R70, R69, 0x30a, RZ ;  /* 0x0000030a45467824 */ /* 0x002fce00078e02ff */
[----:B------:R-:W1:Y:S01]  /*a5a0*/  LDC R127, c[0x0][0x248] ;  /* 0x00009200ff7f7b82 */ /* 0x000e620000000800 */
[----:B------:R-:W-:Y:S01]  /*a5b0*/  LEA.HI.X.SX32 R35, R228, R123, 0x1, P2 ;  /* 0x0000007be4237211 */ /* 0x000fe200010f0eff */
[----:B------:R-:W-:Y:S01]  /*a5c0*/  IMAD R51, R90, 0x185, RZ ;  /* 0x000001855a337824 */ /* 0x000fe200078e02ff */
[----:B------:R-:W-:-:S05]  /*a5d0*/  IADD3 R70, P0, R70, R122, RZ ;  /* 0x0000007a46467210 */ /* 0x000fca0007f1e0ff */
[----:B------:R-:W1:Y:S01]  /*a5e0*/  LDC R129, c[0x0][0x248] ;  /* 0x00009200ff817b82 */ /* 0x000e620000000800 */
[----:B------:R-:W-:Y:S01]  /*a5f0*/  IMAD R90, R91, 0x30c, RZ ;  /* 0x0000030c5b5a7824 */ /* 0x000fe200078e02ff */
[----:B------:R5:W4:Y:S01]  /*a600*/  LDG.E.U16 R92, desc[UR60][R34.64] ;  /* 0x0000003c225c7981 */ /* 0x000b22000c1e1500 */
[----:B------:R-:W-:Y:S01]  /*a610*/  IMAD R50, R130, 0x316, RZ ;  /* 0x0000031682327824 */ /* 0x000fe200078e02ff */
[----:B------:R-:W-:Y:S01]  /*a620*/  LEA.HI.X.SX32 R71, R51, R123, 0x1, P0 ;  /* 0x0000007b33477211 */ /* 0x000fe200000f0eff */
[----:B0-----:R-:W-:Y:S01]  /*a630*/  IMAD R51, R52, 0x18b, RZ ;  /* 0x0000018b34337824 */ /* 0x001fe200078e02ff */
[-C--:B------:R-:W-:Y:S02]  /*a640*/  IADD3 R90, P1, R90, R122.reuse, RZ ;  /* 0x0000007a5a5a7210 */ /* 0x080fe40007f3e0ff */
[----:B------:R-:W0:Y:S01]  /*a650*/  LDC R130, c[0x0][0x248] ;  /* 0x00009200ff827b82 */ /* 0x000e220000000800 */
[----:B------:R-:W-:Y:S01]  /*a660*/  IADD3 R50, P0, R50, R122, RZ ;  /* 0x0000007a32327210 */ /* 0x000fe20007f1e0ff */
[----:B-----5:R-:W-:-:S02]  /*a670*/  IMAD R126, R126, 0x31a, RZ ;  /* 0x0000031a7e7e7824 */ /* 0x020fc400078e02ff */
[----:B------:R-:W-:Y:S01]  /*a680*/  IMAD R34, R109, 0x30e, RZ ;  /* 0x0000030e6d227824 */ /* 0x000fe200078e02ff */
[-C--:B------:R-:W-:Y:S01]  /*a690*/  LEA.HI.X.SX32 R91, R110, R123.reuse, 0x1, P1 ;  /* 0x0000007b6e5b7211 */ /* 0x080fe200008f0eff */
[----:B------:R-:W-:Y:S01]  /*a6a0*/  IMAD R35, R128, 0x187, RZ ;  /* 0x0000018780237824 */ /* 0x000fe200078e02ff */
[----:B------:R-:W5:Y:S01]  /*a6b0*/  LDG.E.U16 R71, desc[UR60][R70.64] ;  /* 0x0000003c46477981 */ /* 0x000f62000c1e1500 */
[----:B------:R-:W2:Y:S01]  /*a6c0*/  LDC R109, c[0x0][0x248] ;  /* 0x00009200ff6d7b82 */ /* 0x000ea20000000800 */
[----:B------:R-:W-:Y:S02]  /*a6d0*/  IADD3 R34, P2, R34, R122, RZ ;  /* 0x0000007a22227210 */ /* 0x000fe40007f5e0ff */
[-C--:B------:R-:W-:Y:S01]  /*a6e0*/  LEA.HI.X.SX32 R51, R51, R123.reuse, 0x1, P0 ;  /* 0x0000007b33337211 */ /* 0x080fe200000f0eff */
[----:B------:R1:W5:Y:S04]  /*a6f0*/  LDG.E.U16 R52, desc[UR60][R90.64] ;  /* 0x0000003c5a347981 */ /* 0x000368000c1e1500 */
[----:B------:R-:W2:Y:S01]  /*a700*/  LDC R128, c[0x0][0x248] ;  /* 0x00009200ff807b82 */ /* 0x000ea20000000800 */
[----:B------:R-:W-:Y:S01]  /*a710*/  LEA.HI.X.SX32 R35, R35, R123, 0x1, P2 ;  /* 0x0000007b23237211 */ /* 0x000fe200010f0eff */
[----:B------:R1:W5:Y:S06]  /*a720*/  LDG.E.U16 R110, desc[UR60][R50.64] ;  /* 0x0000003c326e7981 */ /* 0x00036c000c1e1500 */
[----:B------:R-:W2:Y:S01]  /*a730*/  LDC R131, c[0x0][0x248] ;  /* 0x00009200ff837b82 */ /* 0x000ea20000000800 */
[----:B-1----:R-:W-:Y:S01]  /*a740*/  IMAD R90, R121, 0x318, RZ ;  /* 0x00000318795a7824 */ /* 0x002fe200078e02ff */
[----:B------:R1:W5:Y:S01]  /*a750*/  LDG.E.U16 R35, desc[UR60][R34.64] ;  /* 0x0000003c22237981 */ /* 0x000362000c1e1500 */
[----:B------:R-:W-:-:S05]  /*a760*/  IMAD R50, R127, 0x31c, RZ ;  /* 0x0000031c7f327824 */ /* 0x000fca00078e02ff */
[----:B------:R-:W2:Y:S01]  /*a770*/  LDC R228, c[0x0][0x248] ;  /* 0x00009200ffe47b82 */ /* 0x000ea20000000800 */
[----:B------:R-:W-:Y:S01]  /*a780*/  IMAD R51, R129, 0x18d, RZ ;  /* 0x0000018d81337824 */ /* 0x000fe200078e02ff */
[-C--:B------:R-:W-:Y:S02]  /*a790*/  IADD3 R126, P1, R126, R122.reuse, RZ ;  /* 0x0000007a7e7e7210 */ /* 0x080fe40007f3e0ff */
[-C--:B------:R-:W-:Y:S01]  /*a7a0*/  IADD3 R90, P0, R90, R122.reuse, RZ ;  /* 0x0000007a5a5a7210 */ /* 0x080fe20007f1e0ff */
[----:B-1----:R-:W-:Y:S01]  /*a7b0*/  IMAD R34, R133, 0x31e, RZ ;  /* 0x0000031e85227824 */ /* 0x002fe200078e02ff */
[-C--:B------:R-:W-:Y:S01]  /*a7c0*/  IADD3 R50, P2, R50, R122.reuse, RZ ;  /* 0x0000007a32327210 */ /* 0x080fe20007f5e0ff */
[----:B------:R-:W-:Y:S01]  /*a7d0*/  IMAD R69, R134, 0x18f, RZ ;  /* 0x0000018f86457824 */ /* 0x000fe200078e02ff */
[-C--:B------:R-:W-:Y:S01]  /*a7e0*/  LEA.HI.X.SX32 R127, R51, R123.reuse, 0x1, P1 ;  /* 0x0000007b337f7211 */ /* 0x080fe200008f0eff */
[----:B0-----:R-:W-:Y:S01]  /*a7f0*/  IMAD R130, R130, 0x326, RZ ;  /* 0x0000032682827824 */ /* 0x001fe200078e02ff */
[-C--:B------:R-:W-:Y:S01]  /*a800*/  LEA.HI.X.SX32 R91, R124, R123.reuse, 0x1, P0 ;  /* 0x0000007b7c5b7211 */ /* 0x080fe200000f0eff */
[----:B------:R-:W0:Y:S01]  /*a810*/  LDC R121, c[0x0][0x248] ;  /* 0x00009200ff797b82 */ /* 0x000e220000000800 */
[-C--:B------:R-:W-:Y:S01]  /*a820*/  LEA.HI.X.SX32 R51, R125, R123.reuse, 0x1, P2 ;  /* 0x0000007b7d337211 */ /* 0x080fe200010f0eff */
[----:B--2---:R-:W-:Y:S01]  /*a830*/  IMAD R128, R128, 0x328, RZ ;  /* 0x0000032880807824 */ /* 0x004fe200078e02ff */
[-C--:B------:R-:W-:Y:S01]  /*a840*/  IADD3 R124, P0, R34, R122.reuse, RZ ;  /* 0x0000007a227c7210 */ /* 0x080fe20007f1e0ff */
[----:B------:R-:W2:Y:S03]  /*a850*/  LDG.E.U16 R70, desc[UR60][R126.64] ;  /* 0x0000003c7e467981 */ /* 0x000ea6000c1e1500 */
[----:B------:R-:W-:Y:S01]  /*a860*/  LEA.HI.X.SX32 R125, R69, R123, 0x1, P0 ;  /* 0x0000007b457d7211 */ /* 0x000fe200000f0eff */
[----:B------:R1:W2:Y:S01]  /*a870*/  LDG.E.U16 R51, desc[UR60][R50.64] ;  /* 0x0000003c32337981 */ /* 0x0002a2000c1e1500 */
[----:B------:R-:W-:Y:S01]  /*a880*/  IADD3 R130, P0, R130, R122, RZ ;  /* 0x0000007a82827210 */ /* 0x000fe20007f1e0ff */
[----:B------:R-:W3:Y:S02]  /*a890*/  LDC R134, c[0x0][0x248] ;  /* 0x00009200ff867b82 */ /* 0x000ee40000000800 */
[----:B------:R1:W2:Y:S01]  /*a8a0*/  LDG.E.U16 R34, desc[UR60][R124.64] ;  /* 0x0000003c7c227981 */ /* 0x0002a2000c1e1500 */
[----:B------:R-:W-:-:S03]  /*a8b0*/  IMAD R228, R228, 0x194, RZ ;  /* 0x00000194e4e47824 */ /* 0x000fc600078e02ff */
[----:B------:R-:W2:Y:S01]  /*a8c0*/  LDG.E.U16 R91, desc[UR60][R90.64] ;  /* 0x0000003c5a5b7981 */ /* 0x000ea2000c1e1500 */
[----:B-1----:R-:W-:Y:S01]  /*a8d0*/  IMAD R50, R109, 0x193, RZ ;  /* 0x000001936d327824 */ /* 0x002fe200078e02ff */
[----:B------:R-:W1:Y:S01]  /*a8e0*/  LDC R133, c[0x0][0x248] ;  /* 0x00009200ff857b82 */ /* 0x000e620000000800 */
[----:B------:R-:W-:-:S03]  /*a8f0*/  IMAD R124, R131, 0x32c, RZ ;  /* 0x0000032c837c7824 */ /* 0x000fc600078e02ff */
[-C--:B------:R-:W-:Y:S02]  /*a900*/  LEA.HI.X.SX32 R131, R50, R123.reuse, 0x1, P0 ;  /* 0x0000007b32837211 */ /* 0x080fe400000f0eff */
[-C--:B------:R-:W-:Y:S01]  /*a910*/  IADD3 R128, P1, R128, R122.reuse, RZ ;  /* 0x0000007a80807210 */ /* 0x080fe20007f3e0ff */
[----:B------:R-:W-:Y:S01]  /*a920*/  IMAD R126, R142, 0x32a, RZ ;  /* 0x0000032a8e7e7824 */ /* 0x000fe200078e02ff */
[----:B------:R-:W1:Y:S01]  /*a930*/  LDC R184, c[0x0][0x248] ;  /* 0x00009200ffb87b82 */ /* 0x000e620000000800 */
[----:B------:R0:W2:Y:S01]  /*a940*/  LDG.E.U16 R109, desc[UR60][R130.64] ;  /* 0x0000003c826d7981 */ /* 0x0000a2000c1e1500 */
[-C--:B------:R-:W-:Y:S01]  /*a950*/  LEA.HI.X.SX32 R129, R228, R123.reuse, 0x1, P1 ;  /* 0x0000007be4817211 */ /* 0x080fe200008f0eff */
[----:B------:R-:W-:Y:S01]  /*a960*/  IMAD R50, R150, 0x195, RZ ;  /* 0x0000019596327824 */ /* 0x000fe200078e02ff */
[-C--:B------:R-:W-:Y:S02]  /*a970*/  IADD3 R126, P0, R126, R122.reuse, RZ ;  /* 0x0000007a7e7e7210 */ /* 0x080fe40007f1e0ff */
[----:B------:R-:W-:Y:S01]  /*a980*/  IADD3 R124, P2, R124, R122, RZ ;  /* 0x0000007a7c7c7210 */ /* 0x000fe20007f5e0ff */
[----:B------:R0:W2:Y:S01]  /*a990*/  LDG.E.U16 R90, desc[UR60][R128.64] ;  /* 0x0000003c805a7981 */ /* 0x0000a2000c1e1500 */
[----:B------:R-:W1:Y:S08]  /*a9a0*/  LDC R142, c[0x0][0x248] ;  /* 0x00009200ff8e7b82 */ /* 0x000e700000000800 */
[----:B0-----:R-:W0:Y:S01]  /*a9b0*/  LDC R130, c[0x0][0x248] ;  /* 0x00009200ff827b82 */ /* 0x001e220000000800 */
[----:B------:R-:W-:-:S02]  /*a9c0*/  LEA.HI.X.SX32 R127, R50, R123, 0x1, P0 ;  /* 0x0000007b327f7211 */ /* 0x000fc400000f0eff */
[----:B------:R-:W-:-:S05]  /*a9d0*/  LEA.HI.X.SX32 R125, R132, R123, 0x1, P2 ;  /* 0x0000007b847d7211 */ /* 0x000fca00010f0eff */
[----:B------:R-:W0:Y:S01]  /*a9e0*/  LDC R129, c[0x0][0x248] ;  /* 0x00009200ff817b82 */ /* 0x000e220000000800 */
[----:B------:R3:W2:Y:S01]  /*a9f0*/  LDG.E.U16 R69, desc[UR60][R126.64] ;  /* 0x0000003c7e457981 */ /* 0x0006a2000c1e1500 */
[----:B------:R-:W-:-:S03]  /*aa00*/  IMAD R132, R140, 0x336, RZ ;  /* 0x000003368c847824 */ /* 0x000fc600078e02ff */
[----:B------:R3:W2:Y:S03]  /*aa10*/  LDG.E.U16 R50, desc[UR60][R124.64] ;  /* 0x0000003c7c327981 */ /* 0x0006a6000c1e1500 */
[----:B------:R-:W0:Y:S01]  /*aa20*/  LDC R131, c[0x0][0x248] ;  /* 0x00009200ff837b82 */ /* 0x000e220000000800 */
[----:B---3--:R-:W-:Y:S02]  /*aa30*/  IMAD R126, R121, 0x32e, RZ ;  /* 0x0000032e797e7824 */ /* 0x008fe400078e02ff */
[----:B------:R-:W-:-:S05]  /*aa40*/  IMAD R124, R134, 0x338, RZ ;  /* 0x00000338867c7824 */ /* 0x000fca00078e02ff */
[----:B------:R-:W3:Y:S01]  /*aa50*/  LDC R228, c[0x0][0x248] ;  /* 0x00009200ffe47b82 */ /* 0x000ee20000000800 */
[----:B------:R-:W-:Y:S01]  /*aa60*/  IMAD R125, R146, 0x19b, RZ ;  /* 0x0000019b927d7824 */ /* 0x000fe200078e02ff */
[-C--:B------:R-:W-:Y:S01]  /*aa70*/  IADD3 R132, P1, R132, R122.reuse, RZ ;  /* 0x0000007a84847210 */ /* 0x080fe20007f3e0ff */
[----:B-1----:R-:W-:Y:S01]  /*aa80*/  IMAD R121, R133, 0x197, RZ ;  /* 0x0000019785797824 */ /* 0x002fe200078e02ff */
[-C--:B------:R-:W-:Y:S01]  /*aa90*/  IADD3 R126, P0, R126, R122.reuse, RZ ;  /* 0x0000007a7e7e7210 */ /* 0x080fe20007f1e0ff */
[----:B------:R-:W-:Y:S01]  /*aaa0*/  IMAD R134, R148, 0x33a, RZ ;  /* 0x0000033a94867824 */ /* 0x000fe200078e02ff */
[----:B------:R-:W-:Y:S02]  /*aab0*/  IADD3 R124, P2, R124, R122, RZ ;  /* 0x0000007a7c7c7210 */ /* 0x000fe40007f5e0ff */
[----:B------:R-:W1:Y:S01]  /*aac0*/  LDC R146, c[0x0][0x248] ;  /* 0x00009200ff927b82 */ /* 0x000e620000000800 */
[-C--:B------:R-:W-:Y:S01]  /*aad0*/  LEA.HI.X.SX32 R133, R125, R123.reuse, 0x1, P1 ;  /* 0x0000007b7d857211 */ /* 0x080fe200008f0eff */
[----:B0-----:R-:W-:Y:S01]  /*aae0*/  IMAD R128, R130, 0x19d, RZ ;  /* 0x0000019d82807824 */ /* 0x001fe200078e02ff */
[----:B------:R-:W-:-:S02]  /*aaf0*/  LEA.HI.X.SX32 R127, R121, R123, 0x1, P0 ;  /* 0x0000007b797f7211 */ /* 0x000fc400000f0eff */
[-C--:B------:R-:W-:Y:S01]  /*ab00*/  LEA.HI.X.SX32 R125, R135, R123.reuse, 0x1, P2 ;  /* 0x0000007b877d7211 */ /* 0x080fe200010f0eff */
[----:B------:R-:W2:Y:S01]  /*ab10*/  LDG.E.U16 R132, desc[UR60][R132.64] ;  /* 0x0000003c84847981 */ /* 0x000ea2000c1e1500 */
[----:B------:R-:W-:Y:S01]  /*ab20*/  IADD3 R134, P0, R134, R122, RZ ;  /* 0x0000007a86867210 */ /* 0x000fe20007f1e0ff */
[----:B------:R-:W0:Y:S02]  /*ab30*/  LDC R148, c[0x0][0x248] ;  /* 0x00009200ff947b82 */ /* 0x000e240000000800 */
[----:B------:R3:W2:Y:S01]  /*ab40*/  LDG.E.U16 R121, desc[UR60][R126.64] ;  /* 0x0000003c7e797981 */ /* 0x0006a2000c1e1500 */
[----:B------:R-:W-:Y:S01]  /*ab50*/  LEA.HI.X.SX32 R135, R128, R123, 0x1, P0 ;  /* 0x0000007b80877211 */ /* 0x000fe200000f0eff */
[----:B------:R-:W-:-:S04]  /*ab60*/  IMAD R128, R158, 0x346, RZ ;  /* 0x000003469e807824 */ /* 0x000fc800078e02ff */
[----:B------:R-:W0:Y:S01]  /*ab70*/  LDC R150, c[0x0][0x248] ;  /* 0x00009200ff967b82 */ /* 0x000e220000000800 */
[----:B------:R3:W2:Y:S01]  /*ab80*/  LDG.E.U16 R133, desc[UR60][R124.64] ;  /* 0x0000003c7c857981 */ /* 0x0006a2000c1e1500 */
[----:B------:R-:W-:Y:S02]  /*ab90*/  IMAD R130, R166, 0x348, RZ ;  /* 0x00000348a6827824 */ /* 0x000fe400078e02ff */
[----:B---3--:R-:W-:Y:S01]  /*aba0*/  IMAD R126, R131, 0x33e, RZ ;  /* 0x0000033e837e7824 */ /* 0x008fe200078e02ff */
[----:B------:R-:W3:Y:S03]  /*abb0*/  LDG.E.U16 R134, desc[UR60][R134.64] ;  /* 0x0000003c86867981 */ /* 0x000ee6000c1e1500 */
[----:B------:R-:W0:Y:S01]  /*abc0*/  LDC R158, c[0x0][0x248] ;  /* 0x00009200ff9e7b82 */ /* 0x000e220000000800 */
[----:B------:R-:W-:-:S05]  /*abd0*/  IMAD R124, R129, 0x33c, RZ ;  /* 0x0000033c817c7824 */ /* 0x000fca00078e02ff */
[-C--:B------:R-:W-:Y:S01]  /*abe0*/  IADD3 R124, P0, R124, R122.reuse, RZ ;  /* 0x0000007a7c7c7210 */ /* 0x080fe20007f1e0ff */
[----:B------:R-:W-:Y:S01]  /*abf0*/  IMAD R127, R142, 0x19f, RZ ;  /* 0x0000019f8e7f7824 */ /* 0x000fe200078e02ff */
[-C--:B------:R-:W-:Y:S01]  /*ac00*/  IADD3 R126, P1, R126, R122.reuse, RZ ;  /* 0x0000007a7e7e7210 */ /* 0x080fe20007f3e0ff */
[----:B------:R-:W-:Y:S01]  /*ac10*/  IMAD R129, R170, 0x1a3, RZ ;  /* 0x000001a3aa817824 */ /* 0x000fe200078e02ff */
[-C--:B------:R-:W-:Y:S01]  /*ac20*/  LEA.HI.X.SX32 R125, R138, R123.reuse, 0x1, P0 ;  /* 0x0000007b8a7d7211 */ /* 0x080fe200000f0eff */
[----:B------:R-:W-:Y:S01]  /*ac30*/  IMAD R228, R228, 0x1a4, RZ ;  /* 0x000001a4e4e47824 */ /* 0x000fe200078e02ff */
[-C--:B------:R-:W-:Y:S01]  /*ac40*/  IADD3 R128, P0, R128, R122.reuse, RZ ;  /* 0x0000007a80807210 */ /* 0x080fe20007f1e0ff */
[----:B------:R-:W4:Y:S01]  /*ac50*/  LDC R182, c[0x0][0x248] ;  /* 0x00009200ffb67b82 */ /* 0x000f220000000800 */
[----:B------:R-:W-:Y:S01]  /*ac60*/  IADD3 R130, P2, R130, R122, RZ ;  /* 0x0000007a82827210 */ /* 0x000fe20007f5e0ff */
[----:B------:R1:W3:Y:S01]  /*ac70*/  LDG.E.U16 R135, desc[UR60][R124.64] ;  /* 0x0000003c7c877981 */ /* 0x0002e2000c1e1500 */
[----:B------:R-:W-:-:S02]  /*ac80*/  LEA.HI.X.SX32 R127, R127, R123, 0x1, P1 ;  /* 0x0000007b7f7f7211 */ /* 0x000fc400008f0eff */
[-C--:B------:R-:W-:Y:S02]  /*ac90*/  LEA.HI.X.SX32 R129, R129, R123.reuse, 0x1, P0 ;  /* 0x0000007b81817211 */ /* 0x080fe400000f0eff */
[----:B------:R-:W-:Y:S01]  /*aca0*/  LEA.HI.X.SX32 R131, R228, R123, 0x1, P2 ;  /* 0x0000007be4837211 */ /* 0x000fe200010f0eff */
[----:B------:R-:W4:Y:S01]  /*acb0*/  LDC R186, c[0x0][0x248] ;  /* 0x00009200ffba7b82 */ /* 0x000f220000000800 */
[----:B------:R0:W3:Y:S01]  /*acc0*/  LDG.E.U16 R138, desc[UR60][R126.64] ;  /* 0x0000003c7e8a7981 */ /* 0x0000e2000c1e1500 */
[----:B-1----:R-:W-:-:S03]  /*acd0*/  IMAD R124, R146, 0x34a, RZ ;  /* 0x0000034a927c7824 */ /* 0x002fc600078e02ff */
[----:B------:R1:W3:Y:S01]  /*ace0*/  LDG.E.U16 R140, desc[UR60][R128.64] ;  /* 0x0000003c808c7981 */ /* 0x0002e2000c1e1500 */
[----:B0-----:R-:W-:Y:S02]  /*acf0*/  IMAD R125, R148, 0x1a5, RZ ;  /* 0x000001a5947d7824 */ /* 0x001fe400078e02ff */
[----:B------:R-:W0:Y:S01]  /*ad00*/  LDC R166, c[0x0][0x248] ;  /* 0x00009200ffa67b82 */ /* 0x000e220000000800 */
[----:B------:R1:W3:Y:S01]  /*ad10*/  LDG.E.U16 R142, desc[UR60][R130.64] ;  /* 0x0000003c828e7981 */ /* 0x0002e2000c1e1500 */
[----:B------:R-:W-:Y:S01]  /*ad20*/  IADD3 R124, P0, R124, R122, RZ ;  /* 0x0000007a7c7c7210 */ /* 0x000fe20007f1e0ff */
[----:B------:R-:W-:Y:S02]  /*ad30*/  IMAD R126, R150, 0x34c, RZ ;  /* 0x0000034c967e7824 */ /* 0x000fe400078e02ff */
[----:B-1----:R-:W-:-:S03]  /*ad40*/  IMAD R128, R156, 0x34e, RZ ;  /* 0x0000034e9c807824 */ /* 0x002fc600078e02ff */
[----:B------:R-:W1:Y:S01]  /*ad50*/  LDC R178, c[0x0][0x248] ;  /* 0x00009200ffb27b82 */ /* 0x000e620000000800 */
[----:B------:R-:W-:Y:S02]  /*ad60*/  IMAD R129, R160, 0x1a7, RZ ;  /* 0x000001a7a0817824 */ /* 0x000fe400078e02ff */
[----:B------:R-:W-:Y:S01]  /*ad70*/  IMAD R130, R164, 0x356, RZ ;  /* 0x00000356a4827824 */ /* 0x000fe200078e02ff */
[----:B------:R-:W-:Y:S01]  /*ad80*/  IADD3 R126, P1, R126, R122, RZ ;  /* 0x0000007a7e7e7210 */ /* 0x000fe20007f3e0ff */
[----:B------:R-:W-:-:S03]  /*ad90*/  IMAD R131, R158, 0x1ab, RZ ;  /* 0x000001ab9e837824 */ /* 0x000fc600078e02ff */
[----:B------:R-:W0:Y:S01]  /*ada0*/  LDC R160, c[0x0][0x248] ;  /* 0x00009200ffa07b82 */ /* 0x000e220000000800 */
[-C--:B------:R-:W-:Y:S02]  /*adb0*/  IADD3 R128, P2, R128, R122.reuse, RZ ;  /* 0x0000007a80807210 */ /* 0x080fe40007f5e0ff */
[----:B------:R-:W-:Y:S02]  /*adc0*/  LEA.HI.X.SX32 R125, R125, R123, 0x1, P0 ;  /* 0x0000007b7d7d7211 */ /* 0x000fe400000f0eff */
[----:B------:R-:W-:-:S03]  /*add0*/  IADD3 R130, P0, R130, R122, RZ ;  /* 0x0000007a82827210 */ /* 0x000fc60007f1e0ff */
[----:B------:R-:W1:Y:S01]  /*ade0*/  LDC R164, c[0x0][0x248] ;  /* 0x00009200ffa47b82 */ /* 0x000e620000000800 */
[-C--:B------:R-:W-:Y:S02]  /*adf0*/  LEA.HI.X.SX32 R127, R144, R123.reuse, 0x1, P1 ;  /* 0x0000007b907f7211 */ /* 0x080fe400008f0eff */
[-C--:B------:R-:W-:Y:S01]  /*ae00*/  LEA.HI.X.SX32 R129, R129, R123.reuse, 0x1, P2 ;  /* 0x0000007b81817211 */ /* 0x080fe200010f0eff */
[----:B------:R4:W3:Y:S01]  /*ae10*/  LDG.E.U16 R144, desc[UR60][R124.64] ;  /* 0x0000003c7c907981 */ /* 0x0008e2000c1e1500 */
[----:B------:R-:W-:-:S03]  /*ae20*/  LEA.HI.X.SX32 R131, R131, R123, 0x1, P0 ;  /* 0x0000007b83837211 */ /* 0x000fc600000f0eff */
[----:B------:R-:W1:Y:S01]  /*ae30*/  LDC R228, c[0x0][0x248] ;  /* 0x00009200ffe47b82 */ /* 0x000e620000000800 */
[----:B------:R4:W3:Y:S04]  /*ae40*/  LDG.E.U16 R148, desc[UR60][R128.64] ;  /* 0x0000003c80947981 */ /* 0x0008e8000c1e1500 */
[----:B------:R4:W3:Y:S02]  /*ae50*/  LDG.E.U16 R146, desc[UR60][R126.64] ;  /* 0x0000003c7e927981 */ /* 0x0008e4000c1e1500 */
[----:B----4-:R-:W-:Y:S01]  /*ae60*/  IMAD R124, R172, 0x358, RZ ;  /* 0x00000358ac7c7824 */ /* 0x010fe200078e02ff */
[----:B------:R-:W4:Y:S01]  /*ae70*/  LDC R170, c[0x0][0x248] ;  /* 0x00009200ffaa7b82 */ /* 0x000f220000000800 */
[----:B------:R0:W3:Y:S01]  /*ae80*/  LDG.E.U16 R150, desc[UR60][R130.64] ;  /* 0x0000003c82967981 */ /* 0x0000e2000c1e1500 */
[----:B------:R-:W-:-:S02]  /*ae90*/  IMAD R128, R180, 0x35c, RZ ;  /* 0x0000035cb4807824 */ /* 0x000fc400078e02ff */
[----:B------:R-:W-:Y:S01]  /*aea0*/  IADD3 R124, P0, R124, R122, RZ ;  /* 0x0000007a7c7c7210 */ /* 0x000fe20007f1e0ff */
[----:B------:R-:W-:-:S03]  /*aeb0*/  IMAD R126, R176, 0x35a, RZ ;  /* 0x0000035ab07e7824 */ /* 0x000fc600078e02ff */
[----:B------:R-:W4:Y:S01]  /*aec0*/  LDC R174, c[0x0][0x248] ;  /* 0x00009200ffae7b82 */ /* 0x000f220000000800 */
[----:B0-----:R-:W-:Y:S01]  /*aed0*/  IMAD R130, R184, 0x35e, RZ ;  /* 0x0000035eb8827824 */ /* 0x001fe200078e02ff */
[-C--:B------:R-:W-:Y:S01]  /*aee0*/  IADD3 R128, P2, R128, R122.reuse, RZ ;  /* 0x0000007a80807210 */ /* 0x080fe20007f5e0ff */
[----:B------:R-:W-:Y:S01]  /*aef0*/  IMAD R127, R182, 0x1ad, RZ ;  /* 0x000001adb67f7824 */ /* 0x000fe200078e02ff */
[-C--:B------:R-:W-:Y:S01]  /*af00*/  LEA.HI.X.SX32 R125, R154, R123.reuse, 0x1, P0 ;  /* 0x0000007b9a7d7211 */ /* 0x080fe200000f0eff */
[----:B------:R-:W-:Y:S01]  /*af10*/  IMAD R131, R186, 0x1af, RZ ;  /* 0x000001afba837824 */ /* 0x000fe200078e02ff */
[-C--:B------:R-:W-:Y:S02]  /*af20*/  IADD3 R126, P1, R126, R122.reuse, RZ ;  /* 0x0000007a7e7e7210 */ /* 0x080fe40007f3e0ff */
[----:B------:R-:W0:Y:S01]  /*af30*/  LDC R182, c[0x0][0x248] ;  /* 0x00009200ffb67b82 */ /* 0x000e220000000800 */
[----:B------:R-:W-:Y:S02]  /*af40*/  IADD3 R130, P0, R130, R122, RZ ;  /* 0x0000007a82827210 */ /* 0x000fe40007f1e0ff */
[----:B------:R-:W-:-:S02]  /*af50*/  LEA.HI.X.SX32 R129, R152, R123, 0x1, P2 ;  /* 0x0000007b98817211 */ /* 0x000fc400010f0eff */
[-C--:B------:R-:W-:Y:S01]  /*af60*/  LEA.HI.X.SX32 R127, R127, R123.reuse, 0x1, P1 ;  /* 0x0000007b7f7f7211 */ /* 0x080fe200008f0eff */
[----:B------:R1:W3:Y:S01]  /*af70*/  LDG.E.U16 R152, desc[UR60][R124.64] ;  /* 0x0000003c7c987981 */ /* 0x0002e2000c1e1500 */
[----:B------:R-:W-:Y:S01]  /*af80*/  LEA.HI.X.SX32 R131, R131, R123, 0x1, P0 ;  /* 0x0000007b83837211 */ /* 0x000fe200000f0eff */
[----:B------:R-:W5:Y:S02]  /*af90*/  LDC R172, c[0x0][0x248] ;  /* 0x00009200ffac7b82 */ /* 0x000f640000000800 */
[----:B------:R1:W3:Y:S04]  /*afa0*/  LDG.E.U16 R154, desc[UR60][R126.64] ;  /* 0x0000003c7e9a7981 */ /* 0x0002e8000c1e1500 */
[----:B------:R1:W3:Y:S02]  /*afb0*/  LDG.E.U16 R158, desc[UR60][R130.64] ;  /* 0x0000003c829e7981 */ /* 0x0002e4000c1e1500 */
[----:B-1----:R-:W-:Y:S01]  /*afc0*/  IMAD R124, R160, 0x366, RZ ;  /* 0x00000366a07c7824 */ /* 0x002fe200078e02ff */
[----:B------:R-:W1:Y:S01]  /*afd0*/  LDC R188, c[0x0][0x248] ;  /* 0x00009200ffbc7b82 */ /* 0x000e620000000800 */
[----:B------:R-:W-:Y:S01]  /*afe0*/  IMAD R125, R164, 0x1b3, RZ ;  /* 0x000001b3a47d7824 */ /* 0x000fe200078e02ff */
[----:B------:R4:W3:Y:S01]  /*aff0*/  LDG.E.U16 R156, desc[UR60][R128.64] ;  /* 0x0000003c809c7981 */ /* 0x0008e2000c1e1500 */
[----:B------:R-:W-:Y:S01]  /*b000*/  IMAD R126, R166, 0x368, RZ ;  /* 0x00000368a67e7824 */ /* 0x000fe200078e02ff */
[----:B------:R-:W-:Y:S01]  /*b010*/  IADD3 R124, P0, R124, R122, RZ ;  /* 0x0000007a7c7c7210 */ /* 0x000fe20007f1e0ff */
[----:B------:R-:W-:-:S03]  /*b020*/  IMAD R130, R178, 0x36c, RZ ;  /* 0x0000036cb2827824 */ /* 0x000fc600078e02ff */
[----:B------:R-:W1:Y:S01]  /*b030*/  LDC R186, c[0x0][0x248] ;  /* 0x00009200ffba7b82 */ /* 0x000e620000000800 */
[----:B------:R-:W-:Y:S01]  /*b040*/  IMAD R228, R228, 0x1b4, RZ ;  /* 0x000001b4e4e47824 */ /* 0x000fe200078e02ff */
[-C--:B------:R-:W-:Y:S02]  /*b050*/  LEA.HI.X.SX32 R125, R125, R123.reuse, 0x1, P0 ;  /* 0x0000007b7d7d7211 */ /* 0x080fe400000f0eff */
[-C--:B------:R-:W-:Y:S02]  /*b060*/  IADD3 R126, P1, R126, R122.reuse, RZ ;  /* 0x0000007a7e7e7210 */ /* 0x080fe40007f3e0ff */
[-C--:B------:R-:W-:Y:S01]  /*b070*/  IADD3 R130, P0, R130, R122.reuse, RZ ;  /* 0x0000007a82827210 */ /* 0x080fe20007f1e0ff */
[----:B----4-:R-:W-:Y:S01]  /*b080*/  IMAD R128, R170, 0x36a, RZ ;  /* 0x0000036aaa807824 */ /* 0x010fe200078e02ff */
[-C--:B------:R-:W-:Y:S01]  /*b090*/  LEA.HI.X.SX32 R127, R228, R123.reuse, 0x1, P1 ;  /* 0x0000007be47f7211 */ /* 0x080fe200008f0eff */
[----:B------:R-:W-:Y:S01]  /*b0a0*/  IMAD R129, R174, 0x1b5, RZ ;  /* 0x000001b5ae817824 */ /* 0x000fe200078e02ff */
[----:B------:R-:W-:Y:S01]  /*b0b0*/  LEA.HI.X.SX32 R131, R162, R123, 0x1, P0 ;  /* 0x0000007ba2837211 */ /* 0x000fe200000f0eff */
[----:B------:R-:W4:Y:S01]  /*b0c0*/  LDC R170, c[0x0][0x248] ;  /* 0x00009200ffaa7b82 */ /* 0x000f220000000800 */
[----:B------:R-:W3:Y:S04]  /*b0d0*/  LDG.E.U16 R160, desc[UR60][R124.64] ;  /* 0x0000003c7ca07981 */ /* 0x000ee8000c1e1500 */
[----:B------:R0:W3:Y:S01]  /*b0e0*/  LDG.E.U16 R162, desc[UR60][R126.64] ;  /* 0x0000003c7ea27981 */ /* 0x0000e2000c1e1500 */
[----:B------:R-:W-:-:S02]  /*b0f0*/  IADD3 R128, P2, R128, R122, RZ ;  /* 0x0000007a80807210 */ /* 0x000fc40007f5e0ff */
[----:B------:R-:W4:Y:S01]  /*b100*/  LDC R178, c[0x0][0x248] ;  /* 0x00009200ffb27b82 */ /* 0x000f220000000800 */
[----:B------:R1:W3:Y:S01]  /*b110*/  LDG.E.U16 R166, desc[UR60][R130.64] ;  /* 0x0000003c82a67981 */ /* 0x0002e2000c1e1500 */
[----:B0-----:R-:W-:-:S06]  /*b120*/  IMAD R126, R182, 0x376, RZ ;  /* 0x00000376b67e7824 */ /* 0x001fcc00078e02ff */
[----:B------:R-:W0:Y:S01]  /*b130*/  LDC R184, c[0x0][0x248] ;  /* 0x00009200ffb87b82 */ /* 0x000e220000000800 */
[----:B------:R-:W-:Y:S01]  /*b140*/  LEA.HI.X.SX32 R129, R129, R123, 0x1, P2 ;  /* 0x0000007b81817211 */ /* 0x000fe200010f0eff */
[----:B-----5:R-:W-:Y:S02]  /*b150*/  IMAD R124, R172, 0x36e, RZ ;  /* 0x0000036eac7c7824 */ /* 0x020fe400078e02ff */
[----:B-1----:R-:W-:Y:S02]  /*b160*/  IMAD R125, R188, 0x1b7, RZ ;  /* 0x000001b7bc7d7824 */ /* 0x002fe400078e02ff */
[----:B------:R1:W5:Y:S02]  /*b170*/  LDG.E.U16 R164, desc[UR60][R128.64] ;  /* 0x0000003c80a47981 */ /* 0x000364000c1e1500 */
[----:B------:R-:W0:Y:S08]  /*b180*/  LDC R131, c[0x0][0x248] ;  /* 0x00009200ff837b82 */ /* 0x000e300000000800 */
[----:B------:R-:W0:Y:S08]  /*b190*/  LDC R182, c[0x0][0x248] ;  /* 0x00009200ffb67b82 */ /* 0x000e300000000800 */
[----:B------:R-:W0:Y:S01]  /*b1a0*/  LDC R130, c[0x0][0x248] ;  /* 0x00009200ff827b82 */ /* 0x000e220000000800 */
[----:B-1----:R-:W-:Y:S01]  /*b1b0*/  IMAD R128, R186, 0x378, RZ ;  /* 0x00000378ba807824 */ /* 0x002fe200078e02ff */
[----:B------:R-:W-:-:S06]  /*b1c0*/  IADD3 R124, P0, R124, R122, RZ ;  /* 0x0000007a7c7c7210 */ /* 0x000fcc0007f1e0ff */
[----:B------:R-:W1:Y:S01]  /*b1d0*/  LDC R174, c[0x0][0x248] ;  /* 0x00009200ffae7b82 */ /* 0x000e620000000800 */
[----:B------:R-:W-:Y:S02]  /*b1e0*/  IADD3 R128, P2, R128, R122, RZ ;  /* 0x0000007a80807210 */ /* 0x000fe40007f5e0ff */
[----:B------:R-:W-:-:S05]  /*b1f0*/  LEA.HI.X.SX32 R125, R125, R123, 0x1, P0 ;  /* 0x0000007b7d7d7211 */ /* 0x000fca00000f0eff */
[----:B------:R-:W1:Y:S01]  /*b200*/  LDC R180, c[0x0][0x248] ;  /* 0x00009200ffb47b82 */ /* 0x000e620000000800 */
[----:B------:R-:W-:Y:S02]  /*b210*/  LEA.HI.X.SX32 R129, R168, R123, 0x1, P2 ;  /* 0x0000007ba8817211 */ /* 0x000fe400010f0eff */
[----:B------:R0:W5:Y:S01]  /*b220*/  LDG.E.U16 R168, desc[UR60][R124.64] ;  /* 0x0000003c7ca87981 */ /* 0x000162000c1e1500 */
[----:B----4-:R-:W-:Y:S01]  /*b230*/  IMAD R127, R170, 0x1bb, RZ ;  /* 0x000001bbaa7f7824 */ /* 0x010fe200078e02ff */
[----:B------:R-:W-:Y:S02]  /*b240*/  IADD3 R126, P1, R126, R122, RZ ;  /* 0x0000007a7e7e7210 */ /* 0x000fe40007f3e0ff */
[----:B------:R4:W5:Y:S01]  /*b250*/  LDG.E.U16 R172, desc[UR60][R128.64] ;  /* 0x0000003c80ac7981 */ /* 0x000962000c1e1500 */
[----:B------:R-:W2:Y:S01]  /*b260*/  LDC R188, c[0x0][0x248] ;  /* 0x00009200ffbc7b82 */ /* 0x000ea20000000800 */
[----:B0-----:R-:W-:-:S07]  /*b270*/  IMAD R125, R131, 0x1c3, RZ ;  /* 0x000001c3837d7824 */ /* 0x001fce00078e02ff */
[----:B------:R-:W0:Y:S01]  /*b280*/  LDC R186, c[0x0][0x248] ;  /* 0x00009200ffba7b82 */ /* 0x000e220000000800 */
[----:B------:R-:W-:Y:S02]  /*b290*/  IMAD R131, R182, 0x1db, RZ ;  /* 0x000001dbb6837824 */ /* 0x000fe400078e02ff */
[----:B------:R-:W-:-:S05]  /*b2a0*/  IMAD R124, R130, 0x386, RZ ;  /* 0x00000386827c7824 */ /* 0x000fca00078e02ff */
[----:B------:R-:W0:Y:S01]  /*b2b0*/  LDC R182, c[0x0][0x248] ;  /* 0x00009200ffb67b82 */ /* 0x000e220000000800 */
[-C--:B------:R-:W-:Y:S01]  /*b2c0*/  IADD3 R124, P0, R124, R122.reuse, RZ ;  /* 0x0000007a7c7c7210 */ /* 0x080fe20007f1e0ff */
[----:B------:R-:W-:Y:S01]  /*b2d0*/  IMAD R130, R178, 0x3b6, RZ ;  /* 0x000003b6b2827824 */ /* 0x000fe200078e02ff */
[-C--:B------:R-:W-:Y:S01]  /*b2e0*/  LEA.HI.X.SX32 R127, R127, R123.reuse, 0x1, P1 ;  /* 0x0000007b7f7f7211 */ /* 0x080fe200008f0eff */
[----:B----4-:R-:W-:Y:S01]  /*b2f0*/  IMAD R128, R184, 0x3a6, RZ ;  /* 0x000003a6b8807824 */ /* 0x010fe200078e02ff */
[-C--:B------:R-:W-:Y:S02]  /*b300*/  LEA.HI.X.SX32 R125, R125, R123.reuse, 0x1, P0 ;  /* 0x0000007b7d7d7211 */ /* 0x080fe400000f0eff */
[----:B------:R-:W-:Y:S01]  /*b310*/  IADD3 R130, P2, R130, R122, RZ ;  /* 0x0000007a82827210 */ /* 0x000fe20007f5e0ff */
[----:B------:R-:W4:Y:S01]  /*b320*/  LDC R176, c[0x0][0x248] ;  /* 0x00009200ffb07b82 */ /* 0x000f220000000800 */
[----:B------:R1:W5:Y:S02]  /*b330*/  LDG.E.U16 R170, desc[UR60][R126.64] ;  /* 0x0000003c7eaa7981 */ /* 0x000364000c1e1500 */
[----:B-1----:R-:W-:Y:S01]  /*b340*/  IMAD R129, R180, 0x1d3, RZ ;  /* 0x000001d3b4817824 */ /* 0x002fe200078e02ff */
[----:B------:R-:W-:-:S04]  /*b350*/  LEA.HI.X.SX32 R131, R131, R123, 0x1, P2 ;  /* 0x0000007b83837211 */ /* 0x000fc800010f0eff */
[----:B------:R-:W1:Y:S01]  /*b360*/  LDC R196, c[0x0][0x248] ;  /* 0x00009200ffc47b82 */ /* 0x000e620000000800 */
[----:B------:R-:W-:Y:S01]  /*b370*/  IADD3 R128, P0, R128, R122, RZ ;  /* 0x0000007a80807210 */ /* 0x000fe20007f1e0ff */
[----:B------:R0:W5:Y:S01]  /*b380*/  LDG.E.U16 R180, desc[UR60][R130.64] ;  /* 0x0000003c82b47981 */ /* 0x000162000c1e1500 */
[----:B------:R-:W-:-:S03]  /*b390*/  IMAD R127, R174, 0x1cb, RZ ;  /* 0x000001cbae7f7824 */ /* 0x000fc600078e02ff */
[----:B------:R2:W5:Y:S02]  /*b3a0*/  LDG.E.U16 R174, desc[UR60][R124.64] ;  /* 0x0000003c7cae7981 */ /* 0x000564000c1e1500 */
[----:B------:R-:W1:Y:S01]  /*b3b0*/  LDC R228, c[0x0][0x248] ;  /* 0x00009200ffe47b82 */ /* 0x000e620000000800 */
[----:B------:R-:W-:Y:S01]  /*b3c0*/  LEA.HI.X.SX32 R129, R129, R123, 0x1, P0 ;  /* 0x0000007b81817211 */ /* 0x000fe200000f0eff */
[----:B0-----:R-:W-:Y:S02]  /*b3d0*/  IMAD R130, R216, 0x3f6, RZ ;  /* 0x000003f6d8827824 */ /* 0x001fe400078e02ff */
[----:B------:R-:W-:Y:S02]  /*b3e0*/  IMAD R131, R182, 0x1fb, RZ ;  /* 0x000001fbb6837824 */ /* 0x000fe400078e02ff */
[----:B------:R-:W5:Y:S01]  /*b3f0*/  LDG.E.U16 R178, desc[UR60][R128.64] ;  /* 0x0000003c80b27981 */ /* 0x000f62000c1e1500 */
[----:B--2---:R-:W-:Y:S01]  /*b400*/  IMAD R124, R188, 0x3c6, RZ ;  /* 0x000003c6bc7c7824 */ /* 0x004fe200078e02ff */
[----:B------:R-:W0:Y:S01]  /*b410*/  LDC R206, c[0x0][0x248] ;  /* 0x00009200ffce7b82 */ /* 0x000e220000000800 */
[----:B------:R-:W-:-:S03]  /*b420*/  IMAD R125, R186, 0x1e3, RZ ;  /* 0x000001e3ba7d7824 */ /* 0x000fc600078e02ff */
[----:B------:R-:W-:-:S04]  /*b430*/  IADD3 R124, P0, R124, R122, RZ ;  /* 0x0000007a7c7c7210 */ /* 0x000fc80007f1e0ff */
[----:B------:R-:W-:Y:S01]  /*b440*/  LEA.HI.X.SX32 R125, R125, R123, 0x1, P0 ;  /* 0x0000007b7d7d7211 */ /* 0x000fe200000f0eff */
[----:B------:R-:W2:Y:S01]  /*b450*/  LDC R204, c[0x0][0x248] ;  /* 0x00009200ffcc7b82 */ /* 0x000ea20000000800 */
[----:B------:R-:W-:Y:S01]  /*b460*/  IADD3 R130, P0, R130, R122, RZ ;  /* 0x0000007a82827210 */ /* 0x000fe20007f1e0ff */
[----:B----4-:R-:W-:-:S06]  /*b470*/  IMAD R126, R176, 0x396, RZ ;  /* 0x00000396b07e7824 */ /* 0x010fcc00078e02ff */
[----:B------:R-:W4:Y:S01]  /*b480*/  LDC R210, c[0x0][0x248] ;  /* 0x00009200ffd27b82 */ /* 0x000f220000000800 */
[----:B------:R-:W-:Y:S01]  /*b490*/  LEA.HI.X.SX32 R131, R131, R123, 0x1, P0 ;  /* 0x0000007b83837211 */ /* 0x000fe200000f0eff */
[----:B-1----:R-:W-:Y:S01]  /*b4a0*/  IMAD R228, R228, 0x1c4, RZ ;  /* 0x000001c4e4e47824 */ /* 0x002fe200078e02ff */
[----:B------:R-:W5:Y:S04]  /*b4b0*/  LDG.E.U16 R182, desc[UR60][R124.64] ;  /* 0x0000003c7cb67981 */ /* 0x000f68000c1e1500 */
[----:B------:R1:W5:Y:S01]  /*b4c0*/  LDG.E.U16 R188, desc[UR60][R130.64] ;  /* 0x0000003c82bc7981 */ /* 0x000362000c1e1500 */
[----:B------:R-:W-:Y:S01]  /*b4d0*/  IADD3 R126, P1, R126, R122, RZ ;  /* 0x0000007a7e7e7210 */ /* 0x000fe20007f3e0ff */
[----:B------:R-:W4:Y:S01]  /*b4e0*/  LDC R208, c[0x0][0x248] ;  /* 0x00009200ffd07b82 */ /* 0x000f220000000800 */
[----:B-1----:R-:W-:-:S02]  /*b4f0*/  IMAD R130, R196, 0x388, RZ ;  /* 0x00000388c4827824 */ /* 0x002fc400078e02ff */
[----:B------:R-:W-:-:S05]  /*b500*/  LEA.HI.X.SX32 R127, R127, R123, 0x1, P1 ;  /* 0x0000007b7f7f7211 */ /* 0x000fca00008f0eff */
[----:B------:R-:W1:Y:S01]  /*b510*/  LDC R198, c[0x0][0x248] ;  /* 0x00009200ffc67b82 */ /* 0x000e620000000800 */
[----:B------:R-:W-:Y:S01]  /*b520*/  IADD3 R130, P0, R130, R122, RZ ;  /* 0x0000007a82827210 */ /* 0x000fe20007f1e0ff */
[----:B------:R0:W5:Y:S03]  /*b530*/  LDG.E.U16 R176, desc[UR60][R126.64] ;  /* 0x0000003c7eb07981 */ /* 0x000166000c1e1500 */
[----:B------:R-:W-:-:S03]  /*b540*/  LEA.HI.X.SX32 R131, R228, R123, 0x1, P0 ;  /* 0x0000007be4837211 */ /* 0x000fc600000f0eff */
[----:B------:R-:W1:Y:S08]  /*b550*/  LDC R212, c[0x0][0x248] ;  /* 0x00009200ffd47b82 */ /* 0x000e700000000800 */
[----:B------:R-:W1:Y:S01]  /*b560*/  LDC R228, c[0x0][0x248] ;  /* 0x00009200ffe47b82 */ /* 0x000e620000000800 */
[----:B0-----:R-:W-:Y:S02]  /*b570*/  IMAD R126, R206, 0x3d6, RZ ;  /* 0x000003d6ce7e7824 */ /* 0x001fe400078e02ff */
[----:B--2---:R-:W-:-:S03]  /*b580*/  IMAD R127, R204, 0x1eb, RZ ;  /* 0x000001ebcc7f7824 */ /* 0x004fc600078e02ff */
[-C--:B------:R-:W-:Y:S01]  /*b590*/  IADD3 R126, P1, R126, R122.reuse, RZ ;  /* 0x0000007a7e7e7210 */ /* 0x080fe20007f3e0ff */
[----:B----4-:R-:W-:Y:S01]  /*b5a0*/  IMAD R128, R210, 0x3e6, RZ ;  /* 0x000003e6d2807824 */ /* 0x010fe200078e02ff */
[----:B------:R-:W0:Y:S02]  /*b5b0*/  LDC R206, c[0x0][0x248] ;  /* 0x00009200ffce7b82 */ /* 0x000e240000000800 */
[----:B------:R-:W-:Y:S01]  /*b5c0*/  LEA.HI.X.SX32 R127, R127, R123, 0x1, P1 ;  /* 0x0000007b7f7f7211 */ /* 0x000fe200008f0eff */
[----:B------:R-:W-:Y:S01]  /*b5d0*/  IMAD R129, R214, 0x1f3, RZ ;  /* 0x000001f3d6817824 */ /* 0x000fe200078e02ff */
[----:B------:R-:W-:-:S03]  /*b5e0*/  IADD3 R128, P2, R128, R122, RZ ;  /* 0x0000007a80807210 */ /* 0x000fc60007f5e0ff */
[----:B------:R2:W4:Y:S01]  /*b5f0*/  LDG.E.U16 R184, desc[UR60][R126.64] ;  /* 0x0000003c7eb87981 */ /* 0x000522000c1e1500 */
[----:B------:R-:W-:Y:S01]  /*b600*/  LEA.HI.X.SX32 R129, R129, R123, 0x1, P2 ;  /* 0x0000007b81817211 */ /* 0x000fe200010f0eff */
[----:B-1----:R-:W-:Y:S01]  /*b610*/  IMAD R124, R212, 0x3b8, RZ ;  /* 0x000003b8d47c7824 */ /* 0x002fe200078e02ff */
[----:B------:R-:W1:Y:S03]  /*b620*/  LDC R214, c[0x0][0x248] ;  /* 0x00009200ffd67b82 */ /* 0x000e660000000800 */
[----:B------:R0:W4:Y:S01]  /*b630*/  LDG.E.U16 R186, desc[UR60][R128.64] ;  /* 0x0000003c80ba7981 */ /* 0x000122000c1e1500 */
[----:B--2---:R-:W-:-:S04]  /*b640*/  IMAD R126, R208, 0x3a8, RZ ;  /* 0x000003a8d07e7824 */ /* 0x004fc800078e02ff */
[----:B------:R-:W2:Y:S01]  /*b650*/  LDC R226, c[0x0][0x248] ;  /* 0x00009200ffe27b82 */ /* 0x000ea20000000800 */
[----:B------:R-:W-:Y:S01]  /*b660*/  IMAD R228, R228, 0x1d4, RZ ;  /* 0x000001d4e4e47824 */ /* 0x000fe200078e02ff */
[----:B------:R-:W-:Y:S01]  /*b670*/  IADD3 R126, P2, R126, R122, RZ ;  /* 0x0000007a7e7e7210 */ /* 0x000fe20007f5e0ff */
[----:B0-----:R-:W-:-:S03]  /*b680*/  IMAD R128, R198, 0x398, RZ ;  /* 0x00000398c6807824 */ /* 0x001fc600078e02ff */
[-C--:B------:R-:W-:Y:S01]  /*b690*/  LEA.HI.X.SX32 R127, R228, R123.reuse, 0x1, P2 ;  /* 0x0000007be47f7211 */ /* 0x080fe200010f0eff */
[----:B------:R-:W-:Y:S01]  /*b6a0*/  IMAD R125, R218, 0x218, RZ ;  /* 0x00000218da7d7824 */ /* 0x000fe200078e02ff */
[----:B------:R-:W0:Y:S01]  /*b6b0*/  LDC R228, c[0x0][0x248] ;  /* 0x00009200ffe47b82 */ /* 0x000e220000000800 */
[-C--:B------:R-:W-:Y:S02]  /*b6c0*/  IADD3 R128, P1, R128, R122.reuse, RZ ;  /* 0x0000007a80807210 */ /* 0x080fe40007f3e0ff */
[-C--:B------:R-:W-:Y:S02]  /*b6d0*/  IADD3 R124, P3, R124, R122.reuse, RZ ;  /* 0x0000007a7c7c7210 */ /* 0x080fe40007f7e0ff */
[----:B------:R-:W-:Y:S02]  /*b6e0*/  LEA.HI.X.SX32 R129, R190, R123, 0x1, P1 ;  /* 0x0000007bbe817211 */ /* 0x000fe400008f0eff */
[----:B------:R1:W4:Y:S01]  /*b6f0*/  LDG.E.U16 R190, desc[UR60][R130.64] ;  /* 0x0000003c82be7981 */ /* 0x000322000c1e1500 */
[----:B------:R-:W2:Y:S08]  /*b700*/  LDC R210, c[0x0][0x248] ;  /* 0x00009200ffd27b82 */ /* 0x000eb00000000800 */
[----:B------:R-:W3:Y:S01]  /*b710*/  LDC R204, c[0x0][0x248] ;  /* 0x00009200ffcc7b82 */ /* 0x000ee20000000800 */
[----:B-1----:R-:W-:-:S02]  /*b720*/  IADD3 R130, P0, R125, R122, RZ ;  /* 0x0000007a7d827210 */ /* 0x002fc40007f1e0ff */
[-C--:B------:R-:W-:Y:S02]  /*b730*/  LEA.HI.X.SX32 R125, R192, R123.reuse, 0x1, P3 ;  /* 0x0000007bc07d7211 */ /* 0x080fe400018f0eff */
[----:B------:R-:W-:Y:S01]  /*b740*/  LEA.HI.X.SX32 R131, R194, R123, 0x1, P0 ;  /* 0x0000007bc2837211 */ /* 0x000fe200000f0eff */
[----:B------:R-:W4:Y:S02]  /*b750*/  LDG.E.U16 R192, desc[UR60][R128.64] ;  /* 0x0000003c80c07981 */ /* 0x000f24000c1e1500 */
[----:B------:R-:W1:Y:S02]  /*b760*/  LDC R208, c[0x0][0x248] ;  /* 0x00009200ffd07b82 */ /* 0x000e640000000800 */
[----:B------:R0:W4:Y:S02]  /*b770*/  LDG.E.U16 R196, desc[UR60][R124.64] ;  /* 0x0000003c7cc47981 */ /* 0x000124000c1e1500 */
[----:B0-----:R-:W-:Y:S02]  /*b780*/  IMAD R228, R228, 0x1e4, RZ ;  /* 0x000001e4e4e47824 */ /* 0x001fe400078e02ff */
[----:B------:R0:W4:Y:S02]  /*b790*/  LDG.E.U16 R198, desc[UR60][R130.64] ;  /* 0x0000003c82c67981 */ /* 0x000124000c1e1500 */
[----:B------:R-:W1:Y:S02]  /*b7a0*/  LDC R218, c[0x0][0x248] ;  /* 0x00009200ffda7b82 */ /* 0x000e640000000800 */
[----:B------:R3:W4:Y:S01]  /*b7b0*/  LDG.E.U16 R194, desc[UR60][R126.64] ;  /* 0x0000003c7ec27981 */ /* 0x000722000c1e1500 */
[----:B------:R-:W-:-:S05]  /*b7c0*/  IMAD R124, R206, 0x3c8, RZ ;  /* 0x000003c8ce7c7824 */ /* 0x000fca00078e02ff */
[----:B------:R-:W1:Y:S01]  /*b7d0*/  LDC R212, c[0x0][0x248] ;  /* 0x00009200ffd47b82 */ /* 0x000e620000000800 */
[----:B------:R-:W-:-:S04]  /*b7e0*/  IADD3 R124, P0, R124, R122, RZ ;  /* 0x0000007a7c7c7210 */ /* 0x000fc80007f1e0ff */
[----:B------:R-:W-:-:S03]  /*b7f0*/  LEA.HI.X.SX32 R125, R228, R123, 0x1, P0 ;  /* 0x0000007be47d7211 */ /* 0x000fc600000f0eff */
[----:B------:R-:W1:Y:S01]  /*b800*/  LDC R228, c[0x0][0x248] ;  /* 0x00009200ffe47b82 */ /* 0x000e620000000800 */
[----:B0-----:R-:W-:-:S05]  /*b810*/  IMAD R130, R214, 0x3f8, RZ ;  /* 0x000003f8d6827824 */ /* 0x001fca00078e02ff */
[-C--:B------:R-:W-:Y:S02]  /*b820*/  IADD3 R130, P0, R130, R122.reuse, RZ ;  /* 0x0000007a82827210 */ /* 0x080fe40007f1e0ff */
[----:B------:R-:W0:Y:S02]  /*b830*/  LDC R214, c[0x0][0x248] ;  /* 0x00009200ffd67b82 */ /* 0x000e240000000800 */
[----:B------:R-:W-:Y:S01]  /*b840*/  LEA.HI.X.SX32 R131, R202, R123, 0x1, P0 ;  /* 0x0000007bca837211 */ /* 0x000fe200000f0eff */
[----:B--2---:R-:W-:Y:S02]  /*b850*/  IMAD R128, R210, 0x3e8, RZ ;  /* 0x000003e8d2807824 */ /* 0x004fe400078e02ff */
[----:B---3--:R-:W-:Y:S02]  /*b860*/  IMAD R126, R204, 0x3d8, RZ ;  /* 0x000003d8cc7e7824 */ /* 0x008fe400078e02ff */
[----:B------:R2:W3:Y:S01]  /*b870*/  LDG.E.U16 R206, desc[UR60][R130.64] ;  /* 0x0000003c82ce7981 */ /* 0x0004e2000c1e1500 */
[----:B------:R-:W0:Y:S01]  /*b880*/  LDC R210, c[0x0][0x248] ;  /* 0x00009200ffd27b82 */ /* 0x000e220000000800 */
[----:B------:R-:W-:-:S02]  /*b890*/  IADD3 R128, P2, R128, R122, RZ ;  /* 0x0000007a80807210 */ /* 0x000fc40007f5e0ff */
[----:B------:R-:W-:Y:S01]  /*b8a0*/  IADD3 R126, P1, R126, R122, RZ ;  /* 0x0000007a7e7e7210 */ /* 0x000fe20007f3e0ff */
[----:B-1----:R-:W-:-:S04]  /*b8b0*/  IMAD R228, R228, 0x1f4, RZ ;  /* 0x000001f4e4e47824 */ /* 0x002fc800078e02ff */
[----:B--2---:R-:W1:Y:S01]  /*b8c0*/  LDC R131, c[0x0][0x248] ;  /* 0x00009200ff837b82 */ /* 0x004e620000000800 */
[-C--:B------:R-:W-:Y:S02]  /*b8d0*/  LEA.HI.X.SX32 R127, R200, R123.reuse, 0x1, P1 ;  /* 0x0000007bc87f7211 */ /* 0x080fe400008f0eff */
[----:B------:R2:W3:Y:S01]  /*b8e0*/  LDG.E.U16 R200, desc[UR60][R124.64] ;  /* 0x0000003c7cc87981 */ /* 0x0004e2000c1e1500 */
[----:B------:R-:W-:-:S03]  /*b8f0*/  LEA.HI.X.SX32 R129, R228, R123, 0x1, P2 ;  /* 0x0000007be4817211 */ /* 0x000fc600010f0eff */
[----:B------:R-:W3:Y:S01]  /*b900*/  LDG.E.U16 R202, desc[UR60][R126.64] ;  /* 0x0000003c7eca7981 */ /* 0x000ee2000c1e1500 */
[----:B------:R-:W1:Y:S03]  /*b910*/  LDC R130, c[0x0][0x248] ;  /* 0x00009200ff827b82 */ /* 0x000e660000000800 */
[----:B------:R0:W3:Y:S01]  /*b920*/  LDG.E.U16 R204, desc[UR60][R128.64] ;  /* 0x0000003c80cc7981 */ /* 0x0000e2000c1e1500 */
[----:B--2---:R-:W-:Y:S02]  /*b930*/  IMAD R124, R208, 0x37a, RZ ;  /* 0x0000037ad07c7824 */ /* 0x004fe400078e02ff */
[----:B------:R-:W-:Y:S02]  /*b940*/  IMAD R125, R218, 0x1bd, RZ ;  /* 0x000001bdda7d7824 */ /* 0x000fe400078e02ff */
[----:B------:R-:W2:Y:S01]  /*b950*/  LDC R228, c[0x0][0x248] ;  /* 0x00009200ffe47b82 */ /* 0x000ea20000000800 */
[----:B------:R-:W-:Y:S01]  /*b960*/  IADD3 R124, P0, R124, R122, RZ ;  /* 0x0000007a7c7c7210 */ /* 0x000fe20007f1e0ff */
[----:B0-----:R-:W-:-:S06]  /*b970*/  IMAD R129, R214, 0x1cd, RZ ;  /* 0x000001cdd6817824 */ /* 0x001fcc00078e02ff */
[----:B------:R-:W0:Y:S01]  /*b980*/  LDC R214, c[0x0][0x248] ;  /* 0x00009200ffd67b82 */ /* 0x000e220000000800 */
[----:B------:R-:W-:Y:S01]  /*b990*/  LEA.HI.X.SX32 R125, R125, R123, 0x1, P0 ;  /* 0x0000007b7d7d7211 */ /* 0x000fe200000f0eff */
[----:B------:R-:W-:-:S04]  /*b9a0*/  IMAD R128, R210, 0x39a, RZ ;  /* 0x0000039ad2807824 */ /* 0x000fc800078e02ff */
[----:B------:R1:W3:Y:S02]  /*b9b0*/  LDG.E.U16 R208, desc[UR60][R124.64] ;  /* 0x0000003c7cd07981 */ /* 0x0002e4000c1e1500 */
[----:B------:R-:W2:Y:S01]  /*b9c0*/  LDC R224, c[0x0][0x248] ;  /* 0x00009200ffe07b82 */ /* 0x000ea20000000800 */
[----:B------:R-:W-:Y:S01]  /*b9d0*/  IADD3 R128, P2, R128, R122, RZ ;  /* 0x0000007a80807210 */ /* 0x000fe20007f5e0ff */
[----:B-1----:R-:W-:-:S06]  /*b9e0*/  IMAD R124, R131, 0x3aa, RZ ;  /* 0x000003aa837c7824 */ /* 0x002fcc00078e02ff */
[----:B------:R-:W1:Y:S01]  /*b9f0*/  LDC R216, c[0x0][0x248] ;  /* 0x00009200ffd87b82 */ /* 0x000e620000000800 */
[----:B------:R-:W-:Y:S01]  /*ba00*/  IMAD R125, R130, 0x1d5, RZ ;  /* 0x000001d5827d7824 */ /* 0x000fe200078e02ff */
[-C--:B------:R-:W-:Y:S01]  /*ba10*/  IADD3 R124, P0, R124, R122.reuse, RZ ;  /* 0x0000007a7c7c7210 */ /* 0x080fe20007f1e0ff */
[----:B------:R-:W-:Y:S01]  /*ba20*/  IMAD R126, R212, 0x38a, RZ ;  /* 0x0000038ad47e7824 */ /* 0x000fe200078e02ff */
[-C--:B------:R-:W-:Y:S02]  /*ba30*/  LEA.HI.X.SX32 R129, R129, R123.reuse, 0x1, P2 ;  /* 0x0000007b81817211 */ /* 0x080fe400010f0eff */
[----:B------:R-:W-:Y:S01]  /*ba40*/  LEA.HI.X.SX32 R125, R125, R123, 0x1, P0 ;  /* 0x0000007b7d7d7211 */ /* 0x000fe200000f0eff */
[----:B------:R-:W-:Y:S01]  /*ba50*/  IMAD R127, R226, 0x1c5, RZ ;  /* 0x000001c5e27f7824 */ /* 0x000fe200078e02ff */
[----:B------:R-:W5:Y:S01]  /*ba60*/  LDC R218, c[0x0][0x248] ;  /* 0x00009200ffda7b82 */ /* 0x000f620000000800 */
[----:B0-----:R-:W-:Y:S01]  /*ba70*/  IMAD R130, R214, 0x3da, RZ ;  /* 0x000003dad6827824 */ /* 0x001fe200078e02ff */
[----:B------:R2:W3:Y:S01]  /*ba80*/  LDG.E.U16 R212, desc[UR60][R128.64] ;  /* 0x0000003c80d47981 */ /* 0x0004e2000c1e1500 */
[----:B------:R-:W-:-:S03]  /*ba90*/  IADD3 R126, P1, R126, R122, RZ ;  /* 0x0000007a7e7e7210 */ /* 0x000fc60007f3e0ff */
[----:B------:R0:W3:Y:S02]  /*baa0*/  LDG.E.U16 R214, desc[UR60][R124.64] ;  /* 0x0000003c7cd67981 */ /* 0x0000e4000c1e1500 */
[----:B------:R-:W5:Y:S01]  /*bab0*/  LDC R226, c[0x0][0x248] ;  /* 0x00009200ffe27b82 */ /* 0x000f620000000800 */
[----:B--2---:R-:W-:-:S07]  /*bac0*/  IMAD R129, R228, 0x1e5, RZ ;  /* 0x000001e5e4817824 */ /* 0x004fce00078e02ff */
[----:B0-----:R-:W0:Y:S01]  /*bad0*/  LDC R125, c[0x0][0x248] ;  /* 0x00009200ff7d7b82 */ /* 0x001e220000000800 */
[----:B------:R-:W-:Y:S01]  /*bae0*/  IMAD R128, R224, 0x3ca, RZ ;  /* 0x000003cae0807824 */ /* 0x000fe200078e02ff */
[----:B------:R-:W-:-:S05]  /*baf0*/  LEA.HI.X.SX32 R127, R127, R123, 0x1, P1 ;  /* 0x0000007b7f7f7211 */ /* 0x000fca00008f0eff */
[----:B------:R2:W3:Y:S01]  /*bb00*/  LDG.E.U16 R210, desc[UR60][R126.64] ;  /* 0x0000003c7ed27981 */ /* 0x0004e2000c1e1500 */
[----:B------:R-:W0:Y:S08]  /*bb10*/  LDC R244, c[0x0][0x248] ;  /* 0x00009200fff47b82 */ /* 0x000e300000000800 */
[----:B------:R-:W0:Y:S01]  /*bb20*/  LDC R228, c[0x0][0x248] ;  /* 0x00009200ffe47b82 */ /* 0x000e220000000800 */
[----:B--2---:R-:W-:-:S07]  /*bb30*/  IMAD R126, R220, 0x3ba, RZ ;  /* 0x000003badc7e7824 */ /* 0x004fce00078e02ff */
[----:B------:R-:W2:Y:S01]  /*bb40*/  LDC R224, c[0x0][0x248] ;  /* 0x00009200ffe07b82 */ /* 0x000ea20000000800 */
[----:B-1----:R-:W-:Y:S01]  /*bb50*/  IMAD R127, R216, 0x1dd, RZ ;  /* 0x000001ddd87f7824 */ /* 0x002fe200078e02ff */
[-C--:B------:R-:W-:Y:S02]  /*bb60*/  IADD3 R128, P2, R128, R122.reuse, RZ ;  /* 0x0000007a80807210 */ /* 0x080fe40007f5e0ff */
[----:B------:R-:W-:-:S04]  /*bb70*/  IADD3 R126, P1, R126, R122, RZ ;  /* 0x0000007a7e7e7210 */ /* 0x000fc80007f3e0ff */
[----:B------:R-:W1:Y:S01]  /*bb80*/  LDC R248, c[0x0][0x248] ;  /* 0x00009200fff87b82 */ /* 0x000e620000000800 */
[-C--:B------:R-:W-:Y:S02]  /*bb90*/  LEA.HI.X.SX32 R129, R129, R123.reuse, 0x1, P2 ;  /* 0x0000007b81817211 */ /* 0x080fe400010f0eff */
[----:B------:R-:W-:Y:S01]  /*bba0*/  LEA.HI.X.SX32 R127, R127, R123, 0x1, P1 ;  /* 0x0000007b7f7f7211 */ /* 0x000fe200008f0eff */
[----:B-----5:R-:W-:Y:S02]  /*bbb0*/  IMAD R124, R226, 0x3ea, RZ ;  /* 0x000003eae27c7824 */ /* 0x020fe400078e02ff */
[----:B------:R-:W-:Y:S02]  /*bbc0*/  IMAD R131, R218, 0x1ed, RZ ;  /* 0x000001edda837824 */ /* 0x000fe400078e02ff */
[----:B------:R0:W5:Y:S01]  /*bbd0*/  LDG.E.U16 R218, desc[UR60][R128.64] ;  /* 0x0000003c80da7981 */ /* 0x000162000c1e1500 */
[-C--:B------:R-:W-:Y:S01]  /*bbe0*/  IADD3 R130, P0, R130, R122.reuse, RZ ;  /* 0x0000007a82827210 */ /* 0x080fe20007f1e0ff */
[----:B------:R-:W1:Y:S02]  /*bbf0*/  LDC R246, c[0x0][0x248] ;  /* 0x00009200fff67b82 */ /* 0x000e640000000800 */
[----:B------:R0:W5:Y:S01]  /*bc00*/  LDG.E.U16 R216, desc[UR60][R126.64] ;  /* 0x0000003c7ed87981 */ /* 0x000162000c1e1500 */
[----:B------:R-:W-:Y:S01]  /*bc10*/  IADD3 R124, P1, R124, R122, RZ ;  /* 0x0000007a7c7c7210 */ /* 0x000fe20007f3e0ff */
[----:B0-----:R-:W-:-:S04]  /*bc20*/  IMAD R128, R125, 0x3fa, RZ ;  /* 0x000003fa7d807824 */ /* 0x001fc800078e02ff */
[----:B------:R-:W0:Y:S01]  /*bc30*/  LDC R234, c[0x0][0x248] ;  /* 0x00009200ffea7b82 */ /* 0x000e220000000800 */
[----:B------:R-:W-:Y:S02]  /*bc40*/  IMAD R125, R228, 0x1f5, RZ ;  /* 0x000001f5e47d7824 */ /* 0x000fe400078e02ff */
[----:B------:R-:W-:Y:S01]  /*bc50*/  IMAD R126, R244, 0x37c, RZ ;  /* 0x0000037cf47e7824 */ /* 0x000fe200078e02ff */
[-C--:B------:R-:W-:Y:S01]  /*bc60*/  LEA.HI.X.SX32 R131, R131, R123.reuse, 0x1, P0 ;  /* 0x0000007b83837211 */ /* 0x080fe200000f0eff */
[----:B--2---:R-:W-:Y:S01]  /*bc70*/  IMAD R127, R224, 0x1fd, RZ ;  /* 0x000001fde07f7824 */ /* 0x004fe200078e02ff */
[-C--:B------:R-:W-:Y:S02]  /*bc80*/  IADD3 R128, P2, R128, R122.reuse, RZ ;  /* 0x0000007a80807210 */ /* 0x080fe40007f5e0ff */
[----:B------:R-:W-:Y:S01]  /*bc90*/  IADD3 R126, P0, R126, R122, RZ ;  /* 0x0000007a7e7e7210 */ /* 0x000fe20007f1e0ff */
[----:B------:R1:W2:Y:S01]  /*bca0*/  LDG.E.U16 R220, desc[UR60][R130.64] ;  /* 0x0000003c82dc7981 */ /* 0x0002a2000c1e1500 */
[-C--:B------:R-:W-:Y:S01]  /*bcb0*/  LEA.HI.X.SX32 R125, R125, R123.reuse, 0x1, P1 ;  /* 0x0000007b7d7d7211 */ /* 0x080fe200008f0eff */
[----:B------:R-:W0:Y:S01]  /*bcc0*/  LDC R224, c[0x0][0x248] ;  /* 0x00009200ffe07b82 */ /* 0x000e220000000800 */
[----:B------:R-:W-:-:S02]  /*bcd0*/  LEA.HI.X.SX32 R129, R127, R123, 0x1, P2 ;  /* 0x0000007b7f817211 */ /* 0x000fc400010f0eff */
[-C--:B------:R-:W-:Y:S02]  /*bce0*/  LEA.HI.X.SX32 R127, R222, R123.reuse, 0x1, P0 ;  /* 0x0000007bde7f7211 */ /* 0x080fe400000f0eff */
[----:B------:R1:W2:Y:S02]  /*bcf0*/  LDG.E.U16 R222, desc[UR60][R124.64] ;  /* 0x0000003c7cde7981 */ /* 0x0002a4000c1e1500 */
[----:B-1----:R-:W-:Y:S01]  /*bd00*/  IMAD R130, R248, 0x37e, RZ ;  /* 0x0000037ef8827824 */ /* 0x002fe200078e02ff */
[----:B------:R-:W1:Y:S01]  /*bd10*/  LDC R240, c[0x0][0x248] ;  /* 0x00009200fff07b82 */ /* 0x000e620000000800 */
[----:B------:R0:W2:Y:S07]  /*bd20*/  LDG.E.U16 R226, desc[UR60][R126.64] ;  /* 0x0000003c7ee27981 */ /* 0x0000ae000c1e1500 */
[----:B------:R-:W1:Y:S08]  /*bd30*/  LDC R125, c[0x0][0x248] ;  /* 0x00009200ff7d7b82 */ /* 0x000e700000000800 */
[----:B------:R-:W4:Y:S01]  /*bd40*/  LDC R248, c[0x0][0x248] ;  /* 0x00009200fff87b82 */ /* 0x000f220000000800 */
[----:B0-----:R-:W-:Y:S01]  /*bd50*/  IMAD R131, R224, 0x1bf, RZ ;  /* 0x000001bfe0837824 */ /* 0x001fe200078e02ff */
[----:B------:R-:W-:Y:S01]  /*bd60*/  IADD3 R130, P1, R130, R122, RZ ;  /* 0x0000007a82827210 */ /* 0x000fe20007f3e0ff */
[----:B------:R-:W-:Y:S01]  /*bd70*/  IMAD R126, R246, 0x3ac, RZ ;  /* 0x000003acf67e7824 */ /* 0x000fe200078e02ff */
[----:B------:R-:W2:Y:S04]  /*bd80*/  LDG.E.U16 R224, desc[UR60][R128.64] ;  /* 0x0000003c80e07981 */ /* 0x000ea8000c1e1500 */
[----:B------:R-:W0:Y:S01]  /*bd90*/  LDC R244, c[0x0][0x248] ;  /* 0x00009200fff47b82 */ /* 0x000e220000000800 */
[----:B-1----:R-:W-:Y:S01]  /*bda0*/  IMAD R124, R125, 0x3bc, RZ ;  /* 0x000003bc7d7c7824 */ /* 0x002fe200078e02ff */
[----:B------:R-:W-:-:S06]  /*bdb0*/  LEA.HI.X.SX32 R131, R131, R123, 0x1, P1 ;  /* 0x0000007b83837211 */ /* 0x000fcc00008f0eff */
[----:B------:R-:W1:Y:S01]  /*bdc0*/  LDC R246, c[0x0][0x248] ;  /* 0x00009200fff67b82 */ /* 0x000e620000000800 */
[----:B------:R4:W2:Y:S02]  /*bdd0*/  LDG.E.U16 R228, desc[UR60][R130.64] ;  /* 0x0000003c82e47981 */ /* 0x0008a4000c1e1500 */
[----:B----4-:R-:W-:-:S05]  /*bde0*/  IMAD R125, R248, 0x3cc, RZ ;  /* 0x000003ccf87d7824 */ /* 0x010fca00078e02ff */
[----:B------:R-:W4:Y:S01]  /*bdf0*/  LDC R248, c[0x0][0x248] ;  /* 0x00009200fff87b82 */ /* 0x000f220000000800 */
[----:B------:R-:W-:-:S05]  /*be00*/  IMAD R130, R234, 0x38c, RZ ;  /* 0x0000038cea827824 */ /* 0x000fca00078e02ff */
[-C--:B------:R-:W-:Y:S01]  /*be10*/  IADD3 R130, P0, R130, R122.reuse, RZ ;  /* 0x0000007a82827210 */ /* 0x080fe20007f1e0ff */
[----:B------:R-:W-:Y:S02]  /*be20*/  IMAD R128, R240, 0x39c, RZ ;  /* 0x0000039cf0807824 */ /* 0x000fe400078e02ff */
[----:B------:R-:W0:Y:S01]  /*be30*/  LDC R240, c[0x0][0x248] ;  /* 0x00009200fff07b82 */ /* 0x000e220000000800 */
[-C--:B------:R-:W-:Y:S02]  /*be40*/  LEA.HI.X.SX32 R131, R230, R123.reuse, 0x1, P0 ;  /* 0x0000007be6837211 */ /* 0x080fe400000f0eff */
[-C--:B------:R-:W-:Y:S01]  /*be50*/  IADD3 R126, P0, R126, R122.reuse, RZ ;  /* 0x0000007a7e7e7210 */ /* 0x080fe20007f1e0ff */
[----:B----4-:R-:W-:Y:S01]  /*be60*/  IMAD R248, R248, 0x1d6, RZ ;  /* 0x000001d6f8f87824 */ /* 0x010fe200078e02ff */
[----:B------:R-:W-:Y:S01]  /*be70*/  IADD3 R128, P1, R128, R122, RZ ;  /* 0x0000007a80807210 */ /* 0x000fe20007f3e0ff */
[----:B------:R-:W4:Y:S03]  /*be80*/  LDG.E.U16 R230, desc[UR60][R130.64] ;  /* 0x0000003c82e67981 */ /* 0x000f26000c1e1500 */
[----:B------:R-:W-:-:S02]  /*be90*/  LEA.HI.X.SX32 R127, R248, R123, 0x1, P0 ;  /* 0x0000007bf87f7211 */ /* 0x000fc400000f0eff */
[----:B------:R-:W-:Y:S01]  /*bea0*/  LEA.HI.X.SX32 R129, R238, R123, 0x1, P1 ;  /* 0x0000007bee817211 */ /* 0x000fe200008f0eff */
[----:B------:R-:W3:Y:S02]  /*beb0*/  LDC R248, c[0x0][0x248] ;  /* 0x00009200fff87b82 */ /* 0x000ee40000000800 */
[----:B------:R1:W4:Y:S01]  /*bec0*/  LDG.E.U16 R234, desc[UR60][R126.64] ;  /* 0x0000003c7eea7981 */ /* 0x000322000c1e1500 */
[----:B------:R-:W-:Y:S01]  /*bed0*/  IADD3 R124, P2, R124, R122, RZ ;  /* 0x0000007a7c7c7210 */ /* 0x000fe20007f5e0ff */
[----:B-1----:R-:W-:-:S04]  /*bee0*/  IMAD R126, R246, 0x3ec, RZ ;  /* 0x000003ecf67e7824 */ /* 0x002fc800078e02ff */
[----:B------:R-:W1:Y:S01]  /*bef0*/  LDC R246, c[0x0][0x248] ;  /* 0x00009200fff67b82 */ /* 0x000e620000000800 */
[-C--:B------:R-:W-:Y:S02]  /*bf00*/  IADD3 R130, P1, R125, R122.reuse, RZ ;  /* 0x0000007a7d827210 */ /* 0x080fe40007f3e0ff */
[-C--:B------:R-:W-:Y:S02]  /*bf10*/  LEA.HI.X.SX32 R125, R232, R123.reuse, 0x1, P2 ;  /* 0x0000007be87d7211 */ /* 0x080fe400010f0eff */
[----:B------:R-:W-:Y:S01]  /*bf20*/  LEA.HI.X.SX32 R131, R236, R123, 0x1, P1 ;  /* 0x0000007bec837211 */ /* 0x000fe200008f0eff */
[----:B------:R0:W4:Y:S04]  /*bf30*/  LDG.E.U16 R232, desc[UR60][R128.64] ;  /* 0x0000003c80e87981 */ /* 0x000128000c1e1500 */
[----:B------:R0:W4:Y:S04]  /*bf40*/  LDG.E.U16 R238, desc[UR60][R130.64] ;  /* 0x0000003c82ee7981 */ /* 0x000128000c1e1500 */
[----:B------:R0:W4:Y:S02]  /*bf50*/  LDG.E.U16 R236, desc[UR60][R124.64] ;  /* 0x0000003c7cec7981 */ /* 0x000124000c1e1500 */
[----:B0-----:R-:W-:Y:S01]  /*bf60*/  IMAD R128, R240, 0x3fc, RZ ;  /* 0x000003fcf0807824 */ /* 0x001fe200078e02ff */
[----:B------:R-:W0:Y:S04]  /*bf70*/  LDC R131, c[0x0][0x248] ;  /* 0x00009200ff837b82 */ /* 0x000e280000000800 */
[----:B------:R-:W-:Y:S01]  /*bf80*/  IADD3 R128, P2, R128, R122, RZ ;  /* 0x0000007a80807210 */ /* 0x000fe20007f5e0ff */
[----:B------:R-:W-:-:S03]  /*bf90*/  IMAD R124, R244, 0x3dc, RZ ;  /* 0x000003dcf47c7824 */ /* 0x000fc600078e02ff */
[-C--:B------:R-:W-:Y:S01]  /*bfa0*/  LEA.HI.X.SX32 R129, R242, R123.reuse, 0x1, P2 ;  /* 0x0000007bf2817211 */ /* 0x080fe200010f0eff */
[----:B------:R-:W3:Y:S01]  /*bfb0*/  LDC R130, c[0x0][0x248] ;  /* 0x00009200ff827b82 */ /* 0x000ee20000000800 */
[----:B-1----:R-:W-:Y:S01]  /*bfc0*/  IMAD R246, R246, 0x1ee, RZ ;  /* 0x000001eef6f67824 */ /* 0x002fe200078e02ff */
[-C--:B------:R-:W-:Y:S02]  /*bfd0*/  IADD3 R124, P0, R124, R122.reuse, RZ ;  /* 0x0000007a7c7c7210 */ /* 0x080fe40007f1e0ff */
[----:B------:R1:W4:Y:S01]  /*bfe0*/  LDG.E.U16 R244, desc[UR60][R128.64] ;  /* 0x0000003c80f47981 */ /* 0x000322000c1e1500 */
[----:B------:R-:W-:Y:S02]  /*bff0*/  IADD3 R126, P1, R126, R122, RZ ;  /* 0x0000007a7e7e7210 */ /* 0x000fe40007f3e0ff */
[-C--:B------:R-:W-:Y:S02]  /*c000*/  LEA.HI.X.SX32 R125, R246, R123.reuse, 0x1, P0 ;  /* 0x0000007bf67d7211 */ /* 0x080fe400000f0eff */
[----:B------:R-:W5:Y:S01]  /*c010*/  LDC R246, c[0x0][0x248] ;  /* 0x00009200fff67b82 */ /* 0x000f620000000800 */
[----:B------:R-:W-:-:S02]  /*c020*/  LEA.HI.X.SX32 R127, R250, R123, 0x1, P1 ;  /* 0x0000007bfa7f7211 */ /* 0x000fc400008f0eff */
[----:B------:R0:W4:Y:S04]  /*c030*/  LDG.E.U16 R240, desc[UR60][R124.64] ;  /* 0x0000003c7cf07981 */ /* 0x000128000c1e1500 */
[----:B------:R3:W4:Y:S01]  /*c040*/  LDG.E.U16 R242, desc[UR60][R126.64] ;  /* 0x0000003c7ef27981 */ /* 0x000722000c1e1500 */
[----:B-1----:R-:W1:Y:S01]  /*c050*/  LDC R129, c[0x0][0x248] ;  /* 0x00009200ff817b82 */ /* 0x002e620000000800 */
[----:B0-----:R-:W-:-:S07]  /*c060*/  IMAD R124, R131, 0x38e, RZ ;  /* 0x0000038e837c7824 */ /* 0x001fce00078e02ff */
[----:B------:R-:W0:Y:S01]  /*c070*/  LDC R250, c[0x0][0x248] ;  /* 0x00009200fffa7b82 */ /* 0x000e220000000800 */
[----:B---3--:R-:W-:Y:S01]  /*c080*/  IMAD R125, R130, 0x1c7, RZ ;  /* 0x000001c7827d7824 */ /* 0x008fe200078e02ff */
[----:B------:R-:W-:-:S06]  /*c090*/  IADD3 R124, P0, R124, R122, RZ ;  /* 0x0000007a7c7c7210 */ /* 0x000fcc0007f1e0ff */
[----:B------:R-:W3:Y:S01]  /*c0a0*/  LDC R126, c[0x0][0x248] ;  /* 0x00009200ff7e7b82 */ /* 0x000ee20000000800 */
[----:B------:R-:W-:Y:S01]  /*c0b0*/  LEA.HI.X.SX32 R125, R125, R123, 0x1, P0 ;  /* 0x0000007b7d7d7211 */ /* 0x000fe200000f0eff */
[----:B-1----:R-:W-:-:S06]  /*c0c0*/  IMAD R128, R129, 0x3ae, RZ ;  /* 0x000003ae81807824 */ /* 0x002fcc00078e02ff */
[----:B------:R-:W1:Y:S01]  /*c0d0*/  LDC R130, c[0x0][0x248] ;  /* 0x00009200ff827b82 */ /* 0x000e620000000800 */
[----:B-----5:R-:W-:Y:S02]  /*c0e0*/  IMAD R129, R246, 0x1d7, RZ ;  /* 0x000001d7f6817824 */ /* 0x020fe400078e02ff */
[----:B------:R5:W4:Y:S05]  /*c0f0*/  LDG.E.U16 R246, desc[UR60][R124.64] ;  /* 0x0000003c7cf67981 */ /* 0x000b2a000c1e1500 */
[----:B-----5:R-:W5:Y:S08]  /*c100*/  LDC R124, c[0x0][0x248] ;  /* 0x00009200ff7c7b82 */ /* 0x020f700000000800 */
[----:B------:R-:W1:Y:S01]  /*c110*/  LDC R125, c[0x0][0x248] ;  /* 0x00009200ff7d7b82 */ /* 0x000e620000000800 */
[----:B---3--:R-:W-:-:S02]  /*c120*/  IMAD R126, R126, 0x39e, RZ ;  /* 0x0000039e7e7e7824 */ /* 0x008fc400078e02ff */
[----:B------:R-:W-:Y:S01]  /*c130*/  IMAD R127, R248, 0x1cf, RZ ;  /* 0x000001cff87f7824 */ /* 0x000fe200078e02ff */
[-C--:B------:R-:W-:Y:S02]  /*c140*/  IADD3 R128, P2, R128, R122.reuse, RZ ;  /* 0x0000007a80807210 */ /* 0x080fe40007f5e0ff */
[----:B------:R-:W-:Y:S02]  /*c150*/  IADD3 R126, P1, R126, R122, RZ ;  /* 0x0000007a7e7e7210 */ /* 0x000fe40007f3e0ff */
[-C--:B------:R-:W-:Y:S02]  /*c160*/  LEA.HI.X.SX32 R129, R129, R123.reuse, 0x1, P2 ;  /* 0x0000007b81817211 */ /* 0x080fe400010f0eff */
[----:B------:R-:W-:Y:S01]  /*c170*/  LEA.HI.X.SX32 R127, R127, R123, 0x1, P1 ;  /* 0x0000007b7f7f7211 */ /* 0x000fe200008f0eff */
[----:B0-----:R-:W-:Y:S02]  /*c180*/  IMAD R131, R250, 0x1df, RZ ;  /* 0x000001dffa837824 */ /* 0x001fe400078e02ff */
[----:B------:R1:W3:Y:S04]  /*c190*/  LDG.E.U16 R250, desc[UR60][R128.64] ;  /* 0x0000003c80fa7981 */ /* 0x0002e8000c1e1500 */
[----:B------:R5:W3:Y:S01]  /*c1a0*/  LDG.E.U16 R248, desc[UR60][R126.64] ;  /* 0x0000003c7ef87981 */ /* 0x000ae2000c1e1500 */
[----:B-1----:R-:W-:-:S02]  /*c1b0*/  IMAD R128, R125, 0x3ce, RZ ;  /* 0x000003ce7d807824 */ /* 0x002fc400078e02ff */
[----:B------:R-:W0:Y:S01]  /*c1c0*/  LDC R125, c[0x0][0x248] ;  /* 0x00009200ff7d7b82 */ /* 0x000e220000000800 */
[----:B-----5:R-:W-:-:S07]  /*c1d0*/  IMAD R127, R124, 0x1e7, RZ ;  /* 0x000001e77c7f7824 */ /* 0x020fce00078e02ff */
[----:B------:R-:W1:Y:S08]  /*c1e0*/  LDC R126, c[0x0][0x248] ;  /* 0x00009200ff7e7b82 */ /* 0x000e700000000800 */
[----:B------:R-:W5:Y:S01]  /*c1f0*/  LDC R124, c[0x0][0x248] ;  /* 0x00009200ff7c7b82 */ /* 0x000f620000000800 */
[----:B------:R-:W-:-:S05]  /*c200*/  IMAD R130, R130, 0x3be, RZ ;  /* 0x000003be82827824 */ /* 0x000fca00078e02ff */
[----:B------:R-:W-:Y:S01]  /*c210*/  IADD3 R130, P0, R130, R122, RZ ;  /* 0x0000007a82827210 */ /* 0x000fe20007f1e0ff */
[----:B0-----:R-:W-:-:S03]  /*c220*/  IMAD R125, R125, 0x3fe, RZ ;  /* 0x000003fe7d7d7824 */ /* 0x001fc600078e02ff */
[----:B------:R-:W-:Y:S02]  /*c230*/  LEA.HI.X.SX32 R131, R131, R123, 0x1, P0 ;  /* 0x0000007b83837211 */ /* 0x000fe400000f0eff */
[----:B------:R-:W-:-:S03]  /*c240*/  IADD3 R128, P0, R128, R122, RZ ;  /* 0x0000007a80807210 */ /* 0x000fc60007f1e0ff */
[----:B------:R0:W3:Y:S01]  /*c250*/  LDG.E.U16 R130, desc[UR60][R130.64] ;  /* 0x0000003c82827981 */ /* 0x0000e2000c1e1500 */
[----:B-1----:R-:W-:Y:S01]  /*c260*/  IMAD R126, R126, 0x3de, RZ ;  /* 0x000003de7e7e7824 */ /* 0x002fe200078e02ff */
[----:B------:R-:W-:Y:S02]  /*c270*/  LEA.HI.X.SX32 R129, R127, R123, 0x1, P0 ;  /* 0x0000007b7f817211 */ /* 0x000fe400000f0eff */
[----:B------:R-:W1:Y:S01]  /*c280*/  LDC R127, c[0x0][0x248] ;  /* 0x00009200ff7f7b82 */ /* 0x000e620000000800 */
[----:B-----5:R-:W-:Y:S01]  /*c290*/  IMAD R124, R124, 0x3ee, RZ ;  /* 0x000003ee7c7c7824 */ /* 0x020fe200078e02ff */
[-C--:B------:R-:W-:Y:S01]  /*c2a0*/  IADD3 R126, P1, R126, R122.reuse, RZ ;  /* 0x0000007a7e7e7210 */ /* 0x080fe20007f3e0ff */
[----:B------:R-:W5:Y:S05]  /*c2b0*/  LDG.E.U16 R128, desc[UR60][R128.64] ;  /* 0x0000003c80807981 */ /* 0x000f6a000c1e1500 */
[----:B0-----:R-:W0:Y:S01]  /*c2c0*/  LDC R131, c[0x0][0x248] ;  /* 0x00009200ff837b82 */ /* 0x001e220000000800 */
[----:B------:R-:W-:-:S02]  /*c2d0*/  IADD3 R124, P2, R124, R122, RZ ;  /* 0x0000007a7c7c7210 */ /* 0x000fc40007f5e0ff */
[----:B------:R-:W-:-:S05]  /*c2e0*/  IADD3 R122, P0, R125, R122, RZ ;  /* 0x0000007a7d7a7210 */ /* 0x000fca0007f1e0ff */
[----:B------:R-:W2:Y:S01]  /*c2f0*/  LDC R125, c[0x0][0x248] ;  /* 0x00009200ff7d7b82 */ /* 0x000ea20000000800 */
[----:B------:R-:W4:Y:S01]  /*c300*/  LDL.LU R129, [R1+0x4] ;  /* 0x0000040001817983 */ /* 0x000f220000300800 */
[----:B-1----:R-:W-:-:S05]  /*c310*/  IMAD R127, R127, 0x1ef, RZ ;  /* 0x000001ef7f7f7824 */ /* 0x002fca00078e02ff */
[----:B------:R-:W-:Y:S02]  /*c320*/  LEA.HI.X.SX32 R127, R127, R123, 0x1, P1 ;  /* 0x0000007b7f7f7211 */ /* 0x000fe400008f0eff */
[----:B0-----:R-:W-:-:S03]  /*c330*/  LEA R131, R131, -R131, 0x9 ;  /* 0x8000008383837211 */ /* 0x001fc600078e48ff */
[----:B------:R-:W5:Y:S01]  /*c340*/  LDG.E.U16 R126, desc[UR60][R126.64] ;  /* 0x0000003c7e7e7981 */ /* 0x000f62000c1e1500 */
[----:B--2---:R-:W-:-:S05]  /*c350*/  IMAD R125, R125, 0x1f7, RZ ;  /* 0x000001f77d7d7824 */ /* 0x004fca00078e02ff */
[-C--:B------:R-:W-:Y:S02]  /*c360*/  LEA.HI.X.SX32 R125, R125, R123.reuse, 0x1, P2 ;  /* 0x0000007b7d7d7211 */ /* 0x080fe400010f0eff */
[----:B------:R-:W-:Y:S02]  /*c370*/  LEA.HI.X.SX32 R123, R131, R123, 0x1, P0 ;  /* 0x0000007b837b7211 */ /* 0x000fe400000f0eff */
[----:B------:R-:W2:Y:S04]  /*c380*/  LDL.LU R131, [R1+0x8] ;  /* 0x0000080001837983 */ /* 0x000ea80000300800 */
[----:B------:R-:W3:Y:S04]  /*c390*/  LDL.LU R127, [R1+0xc] ;  /* 0x00000c00017f7983 */ /* 0x000ee80000300800 */
[----:B------:R-:W5:Y:S04]  /*c3a0*/  LDG.E.U16 R124, desc[UR60][R124.64] ;  /* 0x0000003c7c7c7981 */ /* 0x000f68000c1e1500 */
[----:B------:R-:W5:Y:S04]  /*c3b0*/  LDG.E.U16 R122, desc[UR60][R122.64] ;  /* 0x0000003c7a7a7981 */ /* 0x000f68000c1e1500 */
[----:B------:R0:W-:Y:S04]  /*c3c0*/  STS.U16 [R2+0x2180], R221 ;  /* 0x002180dd02007388 */ /* 0x0001e80000000400 */
[----:B------:R-:W4:Y:S04]  /*c3d0*/  LDL.LU R125, [R1+0x10] ;  /* 0x00001000017d7983 */ /* 0x000f280000300800 */
[----:B------:R-:W2:Y:S04]  /*c3e0*/  LDL.LU R123, [R1+0x14] ;  /* 0x00001400017b7983 */ /* 0x000ea80000300800 */
[----:B0-----:R-:W3:Y:S04]  /*c3f0*/  LDL.LU R221, [R1+0x18] ;  /* 0x0000180001dd7983 */ /* 0x001ee80000300800 */
[----:B------:R0:W-:Y:S04]  /*c400*/  STS.U16 [R2+0x2580], R217 ;  /* 0x002580d902007388 */ /* 0x0001e80000000400 */
[----:B------:R1:W-:Y:S04]  /*c410*/  STS.U16 [R2+0x2980], R213 ;  /* 0x002980d502007388 */ /* 0x0003e80000000400 */
[----:B------:R1:W-:Y:S04]  /*c420*/  STS.U16 [R2+0x2d80], R209 ;  /* 0x002d80d102007388 */ /* 0x0003e80000000400 */
[----:B0-----:R-:W5:Y:S04]  /*c430*/  LDL.LU R217, [R1+0x1c] ;  /* 0x00001c0001d97983 */ /* 0x001f680000300800 */
[----:B-1----:R-:W4:Y:S04]  /*c440*/  LDL.LU R213, [R1+0x20] ;  /* 0x0000200001d57983 */ /* 0x002f280000300800 */
[----:B------:R-:W2:Y:S04]  /*c450*/  LDL.LU R209, [R1+0x24] ;  /* 0x0000240001d17983 */ /* 0x000ea80000300800 */
[----:B------:R0:W-:Y:S04]  /*c460*/  STS.U16 [R2+0x3180], R205 ;  /* 0x003180cd02007388 */ /* 0x0001e80000000400 */
[----:B------:R1:W-:Y:S04]  /*c470*/  STS.U16 [R2+0x3580], R201 ;  /* 0x003580c902007388 */ /* 0x0003e80000000400 */
[----:B------:R1:W-:Y:S04]  /*c480*/  STS.U16 [R2+0x3980], R197 ;  /* 0x003980c502007388 */ /* 0x0003e80000000400 */
[----:B0-----:R-:W3:Y:S04]  /*c490*/  LDL.LU R205, [R1+0x28] ;  /* 0x0000280001cd7983 */ /* 0x001ee80000300800 */
[----:B-1----:R-:W3:Y:S04]  /*c4a0*/  LDL.LU R201, [R1+0x2c] ;  /* 0x00002c0001c97983 */ /* 0x002ee80000300800 */
[----:B------:R-:W3:Y:S04]  /*c4b0*/  LDL.LU R197, [R1+0x30] ;  /* 0x0000300001c57983 */ /* 0x000ee80000300800 */
        /* <DEDUP_REMOVED lines=23> */
[----:B------:R0:W-:Y:S04]  /*c630*/  STS.U16 [R2+0x7d80], R3 ;  /* 0x007d800302007388 */ /* 0x0001e80000000400 */
[----:B------:R-:W3:Y:S04]  /*c640*/  LDL.LU R32, [R1+0xb0] ;  /* 0x0000b00001207983 */ /* 0x000ee80000300800 */
[----:B------:R1:W-:Y:S01]  /*c650*/  STS.U16 [R2+0x6d80], R31 ;  /* 0x006d801f02007388 */ /* 0x0003e20000000400 */
[----:B0-----:R-:W-:-:S03]  /*c660*/  LOP3.LUT R3, R12, 0x40, RZ, 0x3c, !PT ;  /* 0x000000400c037812 */ /* 0x001fc600078e3cff */
[----:B------:R0:W-:Y:S01]  /*c670*/  STS.U16 [R2+0x7180], R14 ;  /* 0x0071800e02007388 */ /* 0x0001e20000000400 */
[----:B------:R-:W-:-:S03]  /*c680*/  IADD3 R3, R18, R3, RZ ;  /* 0x0000000312037210 */ /* 0x000fc60007ffe0ff */
[----:B------:R0:W-:Y:S04]  /*c690*/  STS.U16 [R2+0x7580], R33 ;  /* 0x0075802102007388 */ /* 0x0001e80000000400 */
[----:B-1----:R-:W3:Y:S04]  /*c6a0*/  LDL.LU R31, [R1+0xc0] ;  /* 0x0000c000011f7983 */ /* 0x002ee80000300800 */
[----:B0-----:R-:W3:Y:S04]  /*c6b0*/  LDL.LU R14, [R1+0xd0] ;  /* 0x0000d000010e7983 */ /* 0x001ee80000300800 */
[----:B------:R-:W3:Y:S04]  /*c6c0*/  LDL.LU R33, [R1+0xe0] ;  /* 0x0000e00001217983 */ /* 0x000ee80000300800 */
[----:B------:R0:W-:Y:S04]  /*c6d0*/  STS.U16 [R2+0x7980], R15 ;  /* 0x0079800f02007388 */ /* 0x0001e80000000400 */
[----:B------:R1:W-:Y:S04]  /*c6e0*/  STS.U16 [R2+0x10180], R25 ;  /* 0x0101801902007388 */ /* 0x0003e80000000400 */
[----:B0-----:R-:W3:Y:S04]  /*c6f0*/  LDL.LU R15, [R1+0xf0] ;  /* 0x0000f000010f7983 */ /* 0x001ee80000300800 */
        /* <DEDUP_REMOVED lines=31> */
[----:B-1----:R-:W3:Y:S04]  /*c8f0*/  LDL.LU R25, [R1+0x100] ;  /* 0x0001000001197983 */ /* 0x002ee80000300800 */
[----:B-----5:R-:W-:Y:S04]  /*c900*/  STS.U16 [R3+0x5e00], R217 ;  /* 0x005e00d903007388 */ /* 0x020fe80000000400 */
[----:B----4-:R-:W-:Y:S04]  /*c910*/  STS.U16 [R3+0x5a00], R213 ;  /* 0x005a00d503007388 */ /* 0x010fe80000000400 */
[----:B--2---:R-:W-:Y:S04]  /*c920*/  STS.U16 [R3+0x5600], R209 ;  /* 0x005600d103007388 */ /* 0x004fe80000000400 */
[----:B---3--:R-:W-:Y:S04]  /*c930*/  STS.U16 [R3+0x6200], R221 ;  /* 0x006200dd03007388 */ /* 0x008fe80000000400 */
        /* <DEDUP_REMOVED lines=11> */
[----:B0-----:R-:W2:Y:S04]  /*c9f0*/  LDL.LU R161, [R1+0x10c] ;  /* 0x00010c0001a17983 */ /* 0x001ea80000300800 */
[----:B------:R-:W3:Y:S04]  /*ca00*/  LDL.LU R167, [R1+0xfc] ;  /* 0x0000fc0001a77983 */ /* 0x000ee80000300800 */
[----:B------:R-:W4:Y:S04]  /*ca10*/  LDL.LU R173, [R1+0xec] ;  /* 0x0000ec0001ad7983 */ /* 0x000f280000300800 */
[----:B------:R-:W5:Y:S04]  /*ca20*/  LDL.LU R179, [R1+0xdc] ;  /* 0x0000dc0001b37983 */ /* 0x000f680000300800 */
[----:B------:R-:W2:Y:S04]  /*ca30*/  LDL.LU R185, [R1+0xcc] ;  /* 0x0000cc0001b97983 */ /* 0x000ea80000300800 */
[----:B------:R-:W3:Y:S04]  /*ca40*/  LDL.LU R191, [R1+0xbc] ;  /* 0x0000bc0001bf7983 */ /* 0x000ee80000300800 */
[----:B------:R-:W4:Y:S04]  /*ca50*/  LDL.LU R197, [R1+0xac] ;  /* 0x0000ac0001c57983 */ /* 0x000f280000300800 */
[----:B------:R-:W5:Y:S04]  /*ca60*/  LDL.LU R201, [R1+0x9c] ;  /* 0x00009c0001c97983 */ /* 0x000f680000300800 */
[----:B------:R-:W5:Y:S04]  /*ca70*/  LDL.LU R205, [R1+0x90] ;  /* 0x0000900001cd7983 */ /* 0x000f680000300800 */
[----:B------:R-:W5:Y:S04]  /*ca80*/  LDL.LU R209, [R1+0x84] ;  /* 0x0000840001d17983 */ /* 0x000f680000300800 */
[----:B------:R-:W5:Y:S04]  /*ca90*/  LDL.LU R213, [R1+0x78] ;  /* 0x0000780001d57983 */ /* 0x000f680000300800 */
[----:B------:R-:W5:Y:S04]  /*caa0*/  LDL.LU R217, [R1+0x6c] ;  /* 0x00006c0001d97983 */ /* 0x000f680000300800 */
[----:B------:R-:W5:Y:S04]  /*cab0*/  LDL.LU R221, [R1+0x60] ;  /* 0x0000600001dd7983 */ /* 0x000f680000300800 */
[----:B------:R-:W5:Y:S04]  /*cac0*/  LDL.LU R123, [R1+0x54] ;  /* 0x00005400017b7983 */ /* 0x000f680000300800 */
[----:B------:R0:W-:Y:S04]  /*cad0*/  STS.U16 [R3+0x6e00], R127 ;  /* 0x006e007f03007388 */ /* 0x0001e80000000400 */
[----:B------:R-:W5:Y:S04]  /*cae0*/  LDL.LU R125, [R1+0x48] ;  /* 0x00004800017d7983 */ /* 0x000f680000300800 */
[----:B------:R1:W-:Y:S04]  /*caf0*/  STS.U16 [R3+0x7200], R131 ;  /* 0x0072008303007388 */ /* 0x0003e80000000400 */
[----:B0-----:R-:W5:Y:S04]  /*cb00*/  LDL.LU R127, [R1+0x40] ;  /* 0x00004000017f7983 */ /* 0x001f680000300800 */
[----:B------:R0:W-:Y:S04]  /*cb10*/  STS.U16 [R3+0x7a00], R129 ;  /* 0x007a008103007388 */ /* 0x0001e80000000400 */
[----:B-1----:R-:W5:Y:S04]  /*cb20*/  LDL.LU R131, [R1+0x38] ;  /* 0x0000380001837983 */ /* 0x002f680000300800 */
[----:B0-----:R-:W5:Y:S04]  /*cb30*/  LDL.LU R129, [R1] ;  /* 0x0000000001817983 */ /* 0x001f680000300800 */
[----:B------:R0:W-:Y:S02]  /*cb40*/  STS.U16 [R3+0xa00], R15 ;  /* 0x000a000f03007388 */ /* 0x0001e40000000400 */
[----:B0-----:R-:W-:-:S04]  /*cb50*/  LOP3.LUT R15, R12, 0x50, RZ, 0x3c, !PT ;  /* 0x000000500c0f7812 */ /* 0x001fc800078e3cff */
[----:B------:R-:W-:Y:S01]  /*cb60*/  IADD3 R15, R18, R15, RZ ;  /* 0x0000000f120f7210 */ /* 0x000fe20007ffe0ff */
        /* <DEDUP_REMOVED lines=45> */
[----:B--2---:R0:W-:Y:S04]  /*ce40*/  STS.U16 [R15+0x1280], R185 ;  /* 0x001280b90f007388 */ /* 0x0041e80000000400 */
[----:B---3--:R1:W-:Y:S04]  /*ce50*/  STS.U16 [R15+0x1680], R191 ;  /* 0x001680bf0f007388 */ /* 0x0083e80000000400 */
[----:B----4-:R2:W-:Y:S04]  /*ce60*/  STS.U16 [R15+0x1a80], R197 ;  /* 0x001a80c50f007388 */ /* 0x0105e80000000400 */
[----:B0-----:R-:W3:Y:S04]  /*ce70*/  LDL.LU R185, [R1+0x108] ;  /* 0x0001080001b97983 */ /* 0x001ee80000300800 */
[----:B-1----:R-:W4:Y:S04]  /*ce80*/  LDL.LU R191, [R1+0xf8] ;  /* 0x0000f80001bf7983 */ /* 0x002f280000300800 */
[----:B-----5:R0:W-:Y:S04]  /*ce90*/  STS.U16 [R15+0x1e80], R201 ;  /* 0x001e80c90f007388 */ /* 0x0201e80000000400 */
[----:B--2---:R-:W2:Y:S04]  /*cea0*/  LDL.LU R197, [R1+0xe8] ;  /* 0x0000e80001c57983 */ /* 0x004ea80000300800 */
[----:B------:R1:W-:Y:S04]  /*ceb0*/  STS.U16 [R15+0x2280], R205 ;  /* 0x002280cd0f007388 */ /* 0x0003e80000000400 */
[----:B0-----:R-:W5:Y:S04]  /*cec0*/  LDL.LU R201, [R1+0xd8] ;  /* 0x0000d80001c97983 */ /* 0x001f680000300800 */
[----:B------:R0:W-:Y:S04]  /*ced0*/  STS.U16 [R15+0x2680], R209 ;  /* 0x002680d10f007388 */ /* 0x0001e80000000400 */
[----:B-1----:R-:W5:Y:S04]  /*cee0*/  LDL.LU R205, [R1+0xc8] ;  /* 0x0000c80001cd7983 */ /* 0x002f680000300800 */
[----:B------:R1:W-:Y:S04]  /*cef0*/  STS.U16 [R15+0x2a80], R213 ;  /* 0x002a80d50f007388 */ /* 0x0003e80000000400 */
[----:B0-----:R-:W5:Y:S04]  /*cf00*/  LDL.LU R209, [R1+0xb8] ;  /* 0x0000b80001d17983 */ /* 0x001f680000300800 */
[----:B------:R0:W-:Y:S04]  /*cf10*/  STS.U16 [R15+0x2e80], R217 ;  /* 0x002e80d90f007388 */ /* 0x0001e80000000400 */
[----:B-1----:R-:W5:Y:S04]  /*cf20*/  LDL.LU R213, [R1+0xa8] ;  /* 0x0000a80001d57983 */ /* 0x002f680000300800 */
[----:B------:R1:W-:Y:S04]  /*cf30*/  STS.U16 [R15+0x3280], R221 ;  /* 0x003280dd0f007388 */ /* 0x0003e80000000400 */
[----:B0-----:R-:W3:Y:S04]  /*cf40*/  LDL.LU R217, [R1+0x98] ;  /* 0x0000980001d97983 */ /* 0x001ee80000300800 */
[----:B------:R0:W-:Y:S04]  /*cf50*/  STS.U16 [R15+0x3680], R123 ;  /* 0x0036807b0f007388 */ /* 0x0001e80000000400 */
[----:B-1----:R-:W4:Y:S04]  /*cf60*/  LDL.LU R221, [R1+0x8c] ;  /* 0x00008c0001dd7983 */ /* 0x002f280000300800 */
[----:B------:R1:W-:Y:S04]  /*cf70*/  STS.U16 [R15+0x3a80], R125 ;  /* 0x003a807d0f007388 */ /* 0x0003e80000000400 */
[----:B0-----:R-:W2:Y:S04]  /*cf80*/  LDL.LU R123, [R1+0x80] ;  /* 0x00008000017b7983 */ /* 0x001ea80000300800 */
[----:B------:R0:W-:Y:S04]  /*cf90*/  STS.U16 [R15+0x3e80], R127 ;  /* 0x003e807f0f007388 */ /* 0x0001e80000000400 */
[----:B-1----:R-:W5:Y:S04]  /*cfa0*/  LDL.LU R125, [R1+0x74] ;  /* 0x00007400017d7983 */ /* 0x002f680000300800 */
[----:B------:R1:W-:Y:S04]  /*cfb0*/  STS.U16 [R15+0x4280], R131 ;  /* 0x004280830f007388 */ /* 0x0003e80000000400 */
[----:B0-----:R-:W5:Y:S04]  /*cfc0*/  LDL.LU R127, [R1+0x68] ;  /* 0x00006800017f7983 */ /* 0x001f680000300800 */
[----:B------:R0:W-:Y:S04]  /*cfd0*/  STS.U16 [R15+0x4680], R129 ;  /* 0x004680810f007388 */ /* 0x0001e80000000400 */
[----:B-1----:R-:W5:Y:S04]  /*cfe0*/  LDL.LU R131, [R1+0x5c] ;  /* 0x00005c0001837983 */ /* 0x002f680000300800 */
[----:B0-----:R-:W5:Y:S01]  /*cff0*/  LDL.LU R129, [R1+0x50] ;  /* 0x0000500001817983 */ /* 0x001f620000300800 */
[----:B------:R-:W-:-:S04]  /*d000*/  LOP3.LUT R3, R12, 0x60, RZ, 0x3c, !PT ;  /* 0x000000600c037812 */ /* 0x000fc800078e3cff */
        /* <DEDUP_REMOVED lines=51> */
[----:B---3--:R0:W-:Y:S04]  /*d340*/  STS.U16 [R3+0x1f00], R217 ;  /* 0x001f00d903007388 */ /* 0x0081e80000000400 */
[----:B----4-:R1:W-:Y:S04]  /*d350*/  STS.U16 [R3+0x2300], R221 ;  /* 0x002300dd03007388 */ /* 0x0103e80000000400 */
[----:B0-----:R-:W3:Y:S04]  /*d360*/  LDL.LU R217, [R1+0x104] ;  /* 0x0001040001d97983 */ /* 0x001ee80000300800 */
[----:B--2---:R0:W-:Y:S04]  /*d370*/  STS.U16 [R3+0x2700], R123 ;  /* 0x0027007b03007388 */ /* 0x0041e80000000400 */
[----:B-1----:R-:W2:Y:S04]  /*d380*/  LDL.LU R221, [R1+0xf4] ;  /* 0x0000f40001dd7983 */ /* 0x002ea80000300800 */
[----:B-----5:R1:W-:Y:S04]  /*d390*/  STS.U16 [R3+0x2b00], R125 ;  /* 0x002b007d03007388 */ /* 0x0203e80000000400 */
[----:B0-----:R-:W4:Y:S04]  /*d3a0*/  LDL.LU R123, [R1+0xe4] ;  /* 0x0000e400017b7983 */ /* 0x001f280000300800 */
[----:B------:R0:W-:Y:S04]  /*d3b0*/  STS.U16 [R3+0x2f00], R127 ;  /* 0x002f007f03007388 */ /* 0x0001e80000000400 */
[----:B-1----:R-:W5:Y:S04]  /*d3c0*/  LDL.LU R125, [R1+0xd4] ;  /* 0x0000d400017d7983 */ /* 0x002f680000300800 */
[----:B------:R1:W-:Y:S04]  /*d3d0*/  STS.U16 [R3+0x3300], R131 ;  /* 0x0033008303007388 */ /* 0x0003e80000000400 */
[----:B0-----:R-:W5:Y:S04]  /*d3e0*/  LDL.LU R127, [R1+0xc4] ;  /* 0x0000c400017f7983 */ /* 0x001f680000300800 */
[----:B------:R0:W-:Y:S04]  /*d3f0*/  STS.U16 [R3+0x3700], R129 ;  /* 0x0037008103007388 */ /* 0x0001e80000000400 */
[----:B-1----:R-:W5:Y:S04]  /*d400*/  LDL.LU R131, [R1+0xb4] ;  /* 0x0000b40001837983 */ /* 0x002f680000300800 */
[----:B0-----:R-:W5:Y:S04]  /*d410*/  LDL.LU R129, [R1+0xa4] ;  /* 0x0000a40001817983 */ /* 0x001f680000300800 */
        /* <DEDUP_REMOVED lines=56> */
[----:B------:R0:W-:Y:S02]  /*d7a0*/  STS.U16 [R3+0x17f00], R244 ;  /* 0x017f00f403007388 */ /* 0x0001e40000000400 */
[----:B0-----:R-:W0:Y:S01]  /*d7b0*/  LDC R3, c[0x0][0x280] ;  /* 0x0000a000ff037b82 */ /* 0x001e220000000800 */
[----:B------:R-:W-:-:S04]  /*d7c0*/  LOP3.LUT R15, R12, 0x70, RZ, 0x3c, !PT ;  /* 0x000000700c0f7812 */ /* 0x000fc800078e3cff */
[----:B------:R-:W-:-:S05]  /*d7d0*/  IADD3 R2, R18, R15, RZ ;  /* 0x0000000f12027210 */ /* 0x000fca0007ffe0ff */
[----:B------:R1:W-:Y:S04]  /*d7e0*/  STS.U16 [R2+0x12780], R0 ;  /* 0x0127800002007388 */ /* 0x0003e80000000400 */
[----:B------:R-:W-:Y:S04]  /*d7f0*/  STS.U16 [R2+0x1f80], R223 ;  /* 0x001f80df02007388 */ /* 0x000fe80000000400 */
[----:B---3--:R-:W-:Y:S01]  /*d800*/  STS.U16 [R2+0x380], R217 ;  /* 0x000380d902007388 */ /* 0x008fe20000000400 */
[----:B-1----:R-:W-:-:S03]  /*d810*/  MOV R0, 0xff800000 ;  /* 0xff80000000007802 */ /* 0x002fc60000000f00 */
[----:B------:R-:W-:Y:S01]  /*d820*/  STS.U16 [R2+0x2380], R219 ;  /* 0x002380db02007388 */ /* 0x000fe20000000400 */
[----:B0-----:R-:W-:-:S03]  /*d830*/  ISETP.GE.AND P0, PT, R3, 0x1, PT ;  /* 0x000000010300780c */ /* 0x001fc60003f06270 */
[----:B--2---:R-:W-:Y:S01]  /*d840*/  STS.U16 [R2+0x780], R221 ;  /* 0x000780dd02007388 */ /* 0x004fe20000000400 */
[----:B------:R-:W-:-:S03]  /*d850*/  MOV R3, 0x3f800000 ;  /* 0x3f80000000037802 */ /* 0x000fc60000000f00 */
[----:B------:R-:W-:Y:S04]  /*d860*/  STS.U16 [R2+0x2780], R215 ;  /* 0x002780d702007388 */ /* 0x000fe80000000400 */
[----:B----4-:R-:W-:Y:S04]  /*d870*/  STS.U16 [R2+0xb80], R123 ;  /* 0x000b807b02007388 */ /* 0x010fe80000000400 */
[----:B------:R-:W-:Y:S04]  /*d880*/  STS.U16 [R2+0x2b80], R211 ;  /* 0x002b80d302007388 */ /* 0x000fe80000000400 */
[----:B-----5:R-:W-:Y:S04]  /*d890*/  STS.U16 [R2+0xf80], R125 ;  /* 0x000f807d02007388 */ /* 0x020fe80000000400 */
        /* <DEDUP_REMOVED lines=55> */
[----:B------:R-:W-:Y:S01]  /*dc10*/  STL [R1+0x608], R0 ;  /* 0x0006080001007387 */ /* 0x000fe20000100800 */
[----:B0-----:R-:W-:-:S03]  /*dc20*/  MOV R2, 0xff800000 ;  /* 0xff80000000027802 */ /* 0x001fc60000000f00 */
[----:B------:R-:W-:Y:S04]  /*dc30*/  STL [R1+0x10b4], R3 ;  /* 0x0010b40301007387 */ /* 0x000fe80000100800 */
[----:B------:R0:W-:Y:S04]  /*dc40*/  STL [R1+0x604], R2 ;  /* 0x0006040201007387 */ /* 0x0001e80000100800 */
[----:B------:R1:W-:Y:S01]  /*dc50*/  STL [R1+0x600], R0 ;  /* 0x0006000001007387 */ /* 0x0003e20000100800 */
[----:B0-----:R-:W-:-:S03]  /*dc60*/  MOV R2, 0x3f800000 ;  /* 0x3f80000000027802 */ /* 0x001fc60000000f00 */
[----:B------:R0:W-:Y:S01]  /*dc70*/  STL [R1+0x10b8], R3 ;  /* 0x0010b80301007387 */ /* 0x0001e20000100800 */
[----:B-1----:R-:W-:-:S03]  /*dc80*/  MOV R0, 0x3f800000 ;  /* 0x3f80000000007802 */ /* 0x002fc60000000f00 */
[----:B------:R0:W-:Y:S04]  /*dc90*/  STL [R1+0x10bc], R2 ;  /* 0x0010bc0201007387 */ /* 0x0001e80000100800 */
[----:B------:R0:W-:Y:S04]  /*dca0*/  STL [R1+0x400], RZ ;  /* 0x000400ff01007387 */ /* 0x0001e80000100800 */
[----:B------:R0:W-:Y:S04]  /*dcb0*/  STL [R1+0x10c0], R0 ;  /* 0x0010c00001007387 */ /* 0x0001e80000100800 */
[----:B------:R0:W-:Y:S04]  /*dcc0*/  STL [R1+0x404], RZ ;  /* 0x000404ff01007387 */ /* 0x0001e80000100800 */
        /* <DEDUP_REMOVED lines=254> */
[----:B------:R0:W-:Y:S04]  /*ecb0*/  STL [R1], RZ ;  /* 0x000000ff01007387 */ /* 0x0001e80000100800 */
        /* <DEDUP_REMOVED lines=126> */
[----:B------:R0:W-:Y:S01]  /*f4a0*/  STL [R1+0x1fc], RZ ;  /* 0x0001fcff01007387 */ /* 0x0001e20000100800 */
[----:B------:R-:W-:-:S02]  /*f4b0*/  MOV R252, 0xff800000 ;  /* 0xff80000000fc7802 */ /* 0x000fc40000000f00 */
[----:B------:R-:W-:Y:S02]  /*f4c0*/  CS2R R24, SRZ ;  /* 0x0000000000187805 */ /* 0x000fe4000001ff00 */
[----:B------:R-:W-:Y:S02]  /*f4d0*/  CS2R R26, SRZ ;  /* 0x00000000001a7805 */ /* 0x000fe4000001ff00 */
[----:B------:R-:W-:Y:S02]  /*f4e0*/  CS2R R28, SRZ ;  /* 0x00000000001c7805 */ /* 0x000fe4000001ff00 */
[----:B------:R-:W-:Y:S02]  /*f4f0*/  CS2R R30, SRZ ;  /* 0x00000000001e7805 */ /* 0x000fe4000001ff00 */
[----:B------:R-:W-:Y:S02]  /*f500*/  CS2R R32, SRZ ;  /* 0x0000000000207805 */ /* 0x000fe4000001ff00 */
[----:B------:R-:W-:-:S02]  /*f510*/  CS2R R34, SRZ ;  /* 0x0000000000227805 */ /* 0x000fc4000001ff00 */
        /* <DEDUP_REMOVED lines=41> */
[----:B------:R-:W-:-:S02]  /*f7b0*/  MOV R118, RZ ;  /* 0x000000ff00767202 */ /* 0x000fc40000000f00 */
[----:B------:R-:W-:Y:S02]  /*f7c0*/  MOV R119, RZ ;  /* 0x000000ff00777202 */ /* 0x000fe40000000f00 */
        /* <DEDUP_REMOVED lines=15> */
[----:B------:R-:W-:Y:S01]  /*f8c0*/  CS2R R150, SRZ ;  /* 0x0000000000967805 */ /* 0x000fe2000001ff00 */
[----:B0-----:R-:W-:Y:S06]  /*f8d0*/  @!P0 BRA `(.L_x_0) ;  /* 0x0000035000188947 */ /* 0x001fec0003800000 */
[----:B------:R-:W0:Y:S01]  /*f8e0*/  LDC.64 R2, c[0x0][0x260] ;  /* 0x00009800ff027b82 */ /* 0x000e220000000a00 */
[----:B------:R-:W1:Y:S01]  /*f8f0*/  S2R R221, SR_TID.X ;  /* 0x0000000000dd7919 */ /* 0x000e620000002100 */
[----:B------:R-:W-:Y:S01]  /*f900*/  SHF.R.U32.HI R0, RZ, 0x4, R18 ;  /* 0x00000004ff007819 */ /* 0x000fe20000011612 */
[----:B------:R-:W2:Y:S03]  /*f910*/  S2R R217, SR_CTAID.Y ;  /* 0x0000000000d97919 */ /* 0x000ea60000002600 */
[----:B------:R-:W-:Y:S02]  /*f920*/  SGXT.U32 R4, R0, 0xe ;  /* 0x0000000e0004781a */ /* 0x000fe40000000000 */
[----:B------:R-:W3:Y:S01]  /*f930*/  LDC.64 R8, c[0x0][0x220] ;  /* 0x00008800ff087b82 */ /* 0x000ee20000000a00 */
[----:B------:R-:W-:Y:S02]  /*f940*/  MOV R0, RZ ;  /* 0x000000ff00007202 */ /* 0x000fe40000000f00 */
[----:B------:R-:W-:-:S04]  /*f950*/  IADD3 R5, P0, R4, 0x80, RZ ;  /* 0x0000008004057810 */ /* 0x000fc80007f1e0ff */
[----:B------:R-:W-:Y:S01]  /*f960*/  IADD3.X R4, R0, 0x40000040, RZ, P0, !PT ;  /* 0x4000004000047810 */ /* 0x000fe200007fe4ff */
[----:B------:R-:W4:Y:S01]  /*f970*/  LDC.64 R10, c[0x0][0x218] ;  /* 0x00008600ff0a7b82 */ /* 0x000f220000000a00 */
[----:B------:R-:W-:Y:S02]  /*f980*/  IADD3 R0, R18, 0x20000, RZ ;  /* 0x0002000012007810 */ /* 0x000fe40007ffe0ff */
[----:B------:R-:W-:Y:S02]  /*f990*/  R2UR UR4, R5 ;  /* 0x00000000050472ca */ /* 0x000fe400000e0000 */
[----:B------:R-:W-:Y:S02]  /*f9a0*/  R2UR UR5, R4 ;  /* 0x00000000040572ca */ /* 0x000fe400000e0000 */
[----:B------:R-:W-:Y:S01]  /*f9b0*/  SHF.R.U32.HI R5, RZ, 0x4, R0 ;  /* 0x00000004ff057819 */ /* 0x000fe20000011600 */
[----:B0-----:R0:W-:Y:S01]  /*f9c0*/  STL [R1+0x10c4], R3 ;  /* 0x0010c40301007387 */ /* 0x0011e20000100800 */
[----:B------:R-:W-:Y:S01]  /*f9d0*/  MOV R6, R2 ;  /* 0x0000000200067202 */ /* 0x000fe20000000f00 */
[----:B------:R-:W4:Y:S01]  /*f9e0*/  LDC R7, c[0x0][0x258] ;  /* 0x00009600ff077b82 */ /* 0x000f220000000800 */
[----:B------:R-:W-:-:S02]  /*f9f0*/  MOV R12, R3 ;  /* 0x00000003000c7202 */ /* 0x000fc40000000f00 */
[----:B------:R-:W-:Y:S02]  /*fa00*/  SGXT.U32 R5, R5, 0xe ;  /* 0x0000000e0505781a */ /* 0x000fe40000000000 */
[----:B-1----:R-:W-:-:S03]  /*fa10*/  LOP3.LUT R221, R221, 0x7f, RZ, 0xc0, !PT ;  /* 0x0000007fdddd7812 */ /* 0x002fc600078ec0ff */
[----:B0-----:R-:W0:Y:S01]  /*fa20*/  LDC.64 R2, c[0x0][0x250] ;  /* 0x00009400ff027b82 */ /* 0x001e220000000a00 */
[----:B------:R-:W-:Y:S01]  /*fa30*/  R2UR UR54, R5 ;  /* 0x00000000053672ca */ /* 0x000fe200000e0000 */
[----:B--2---:R-:W-:Y:S01]  /*fa40*/  IMAD R0, R217, R6, RZ ;  /* 0x00000006d9007224 */ /* 0x004fe200078e02ff */
[----:B------:R-:W-:Y:S01]  /*fa50*/  MOV R6, RZ ;  /* 0x000000ff00067202 */ /* 0x000fe20000000f00 */
[----:B------:R-:W-:Y:S01]  /*fa60*/  IMAD R4, R221, R12, RZ ;  /* 0x0000000cdd047224 */ /* 0x000fe200078e02ff */
[----:B------:R-:W-:-:S03]  /*fa70*/  IADD3 R5, P0, R5, 0x2, RZ ;  /* 0x0000000205057810 */ /* 0x000fc60007f1e0ff */
[----:B------:R-:W1:Y:S01]  /*fa80*/  LDC R17, c[0x0][0x268] ;  /* 0x00009a00ff117b82 */ /* 0x000e620000000800 */
[C---:B------:R-:W-:Y:S01]  /*fa90*/  SHF.L.U32 R13, R0.reuse, 0x1, RZ ;  /* 0x00000001000d7819 */ /* 0x040fe200000006ff */
[----:B------:R-:W-:Y:S01]  /*faa0*/  IMAD.HI R0, R0, 0x2, RZ ;  /* 0x0000000200007827 */ /* 0x000fe200078e02ff */
[----:B------:R-:W-:Y:S02]  /*fab0*/  SHF.L.U32 R12, R4, 0x1, RZ ;  /* 0x00000001040c7819 */ /* 0x000fe400000006ff */
[----:B------:R-:W-:Y:S01]  /*fac0*/  IADD3.X R6, R6, 0x40000040, RZ, P0, !PT ;  /* 0x4000004006067810 */ /* 0x000fe200007fe4ff */
[----:B------:R-:W-:Y:S01]  /*fad0*/  IMAD.HI R4, R4, 0x2, RZ ;  /* 0x0000000204047827 */ /* 0x000fe200078e02ff */
[----:B---3--:R-:W-:Y:S01]  /*fae0*/  IADD3 R12, P1, P2, R12, R8, R13 ;  /* 0x000000080c0c7210 */ /* 0x008fe20007a3e00d */
[----:B------:R-:W2:Y:S01]  /*faf0*/  LDC R16, c[0x0][0x268] ;  /* 0x00009a00ff107b82 */ /* 0x000ea20000000800 */
[----:B------:R-:W-:Y:S02]  /*fb00*/  R2UR UR7, R6 ;  /* 0x00000000060772ca */ /* 0x000fe400000e0000 */
[----:B------:R-:W-:Y:S01]  /*fb10*/  IADD3.X R13, R4, R9, R0, P1, P2 ;  /* 0x00000009040d7210 */ /* 0x000fe20000fe4400 */
[----:B----4-:R-:W-:Y:S01]  /*fb20*/  IMAD R0, R221, R7, RZ ;  /* 0x00000007dd007224 */ /* 0x010fe200078e02ff */
[----:B------:R-:W-:-:S03]  /*fb30*/  R2UR UR6, R5 ;  /* 0x00000000050672ca */ /* 0x000fc600000e0000 */
[----:B------:R-:W3:Y:S01]  /*fb40*/  LDC R19, c[0x0][0x268] ;  /* 0x00009a00ff137b82 */ /* 0x000ee20000000800 */
[----:B0-----:R-:W-:-:S05]  /*fb50*/  IMAD R2, R217, R2, RZ ;  /* 0x00000002d9027224 */ /* 0x001fca00078e02ff */
[C---:B------:R-:W-:Y:S02]  /*fb60*/  LEA R10, P0, R2.reuse, R10, 0x1 ;  /* 0x0000000a020a7211 */ /* 0x040fe400078008ff */
[----:B------:R-:W0:Y:S01]  /*fb70*/  LDC R23, c[0x0][0x268] ;  /* 0x00009a00ff177b82 */ /* 0x000e220000000800 */
[----:B-1----:R-:W-:Y:S01]  /*fb80*/  IMAD R17, R17, 0x3b6, RZ ;  /* 0x000003b611117824 */ /* 0x002fe200078e02ff */
[----:B------:R-:W-:Y:S02]  /*fb90*/  LEA.HI.X.SX32 R14, R2, R11, 0x1, P0 ;  /* 0x0000000b020e7211 */ /* 0x000fe400000f0eff */
[C---:B------:R-:W-:Y:S02]  /*fba0*/  LEA R2, R7.reuse, R0, 0x7 ;  /* 0x0000000007027211 */ /* 0x040fe400078e38ff */
[----:B------:R-:W-:Y:S02]  /*fbb0*/  LEA R4, P0, R0, R10, 0x1 ;  /* 0x0000000a00047211 */ /* 0x000fe400078008ff */
[----:B------:R-:W1:Y:S01]  /*fbc0*/  LDC R22, c[0x0][0x268] ;  /* 0x00009a00ff167b82 */ /* 0x000e620000000800 */
[----:B------:R-:W-:Y:S01]  /*fbd0*/  LEA R9, R7, R2, 0x7 ;  /* 0x0000000207097211 */ /* 0x000fe200078e38ff */
[----:B--2---:R-:W-:Y:S01]  /*fbe0*/  IMAD R25, R16, 0x3b2, RZ ;  /* 0x000003b210197824 */ /* 0x004fe200078e02ff */
[----:B------:R-:W-:-:S02]  /*fbf0*/  LEA R6, P1, R2, R10, 0x1 ;  /* 0x0000000a02067211 */ /* 0x000fc400078208ff */
[----:B------:R-:W-:Y:S02]  /*fc00*/  LEA R11, R7, R9, 0x7 ;  /* 0x00000009070b7211 */ /* 0x000fe400078e38ff */
[-C--:B------:R-:W-:Y:S01]  /*fc10*/  LEA.HI.X.SX32 R5, R0, R14.reuse, 0x1, P0 ;  /* 0x0000000e00057211 */ /* 0x080fe200000f0eff */
[----:B------:R-:W2:Y:S01]  /*fc20*/  LDC R21, c[0x0][0x268] ;  /* 0x00009a00ff157b82 */ /* 0x000ea20000000800 */
[----:B------:R-:W-:Y:S01]  /*fc30*/  LEA.HI.X.SX32 R7, R2, R14, 0x1, P1 ;  /* 0x0000000e02077211 */ /* 0x000fe200008f0eff */
[----:B---3--:R-:W-:Y:S01]  /*fc40*/  IMAD R19, R19, 0x3ba, RZ ;  /* 0x000003ba13137824 */ /* 0x008fe200078e02ff */
[----:B------:R-:W-:Y:S01]  /*fc50*/  LEA R8, P2, R9, R10, 0x1 ;  /* 0x0000000a09087211 */ /* 0x000fe200078408ff */
[----:B------:R-:W-:Y:S01]  /*fc60*/  STL.64 [R1+0x1f20], R4 ;  /* 0x001f200401007387 */ /* 0x000fe20000100a00 */
[----:B------:R-:W-:Y:S02]  /*fc70*/  IADD3 RZ, P1, R17, R12, RZ ;  /* 0x0000000c11ff7210 */ /* 0x000fe40007f3e0ff */
[----:B------:R-:W-:Y:S01]  /*fc80*/  LEA R10, P3, R11, R10, 0x1 ;  /* 0x0000000a0b0a7211 */ /* 0x000fe200078608ff */
[----:B------:R-:W3:Y:S01]  /*fc90*/  LDC R15, c[0x0][0x268] ;  /* 0x00009a00ff0f7b82 */ /* 0x000ee20000000800 */
[-C--:B------:R-:W-:Y:S01]  /*fca0*/  LEA.HI.X.SX32 R9, R9, R14.reuse, 0x1, P2 ;  /* 0x0000000e09097211 */ /* 0x080fe200010f0eff */
[----:B------:R-:W-:Y:S01]  /*fcb0*/  STL.64 [R1+0x1f28], R6 ;  /* 0x001f280601007387 */ /* 0x000fe20000100a00 */
[----:B------:R-:W-:-:S02]  /*fcc0*/  LEA.HI.X.SX32 R11, R11, R14, 0x1, P3 ;  /* 0x0000000e0b0b7211 */ /* 0x000fc400018f0eff */
[-C--:B------:R-:W-:Y:S01]  /*fcd0*/  IADD3 RZ, P6, R25, R12.reuse, RZ ;  /* 0x0000000c19ff7210 */ /* 0x080fe20007fde0ff */
[----:B------:R-:W-:Y:S01]  /*fce0*/  STL.64 [R1+0x1f30], R8 ;  /* 0x001f300801007387 */ /* 0x000fe20000100a00 */
[----:B------:R-:W-:Y:S01]  /*fcf0*/  IADD3 RZ, P4, R19, R12, RZ ;  /* 0x0000000c13ff7210 */ /* 0x000fe20007f9e0ff */
[----:B------:R-:W4:Y:S01]  /*fd00*/  LDC R20, c[0x0][0x268] ;  /* 0x00009a00ff147b82 */ /* 0x000f220000000800 */
[----:B0-----:R-:W-:Y:S01]  /*fd10*/  IMAD R19, R23, 0x3ca, RZ ;  /* 0x000003ca17137824 */ /* 0x001fe200078e02ff */
[----:B------:R-:W-:Y:S01]  /*fd20*/  STL.64 [R1+0x1f38], R10 ;  /* 0x001f380a01007387 */ /* 0x000fe20000100a00 */
[----:B-1----:R-:W-:-:S03]  /*fd30*/  IMAD R29, R22, 0x3c6, RZ ;  /* 0x000003c6161d7824 */ /* 0x002fc600078e02ff */
[-C--:B------:R-:W-:Y:S02]  /*fd40*/  IADD3 RZ, P5, R19, R12.reuse, RZ ;  /* 0x0000000c13ff7210 */ /* 0x080fe40007fbe0ff */
[----:B------:R-:W0:Y:S01]  /*fd50*/  LDC R24, c[0x0][0x268] ;  /* 0x00009a00ff187b82 */ /* 0x000e220000000800 */
[----:B--2---:R-:W-:Y:S01]  /*fd60*/  IMAD R21, R21, 0x3c2, RZ ;  /* 0x000003c215157824 */ /* 0x004fe200078e02ff */
[----:B------:R-:W-:-:S04]  /*fd70*/  IADD3 RZ, P3, R29, R12, RZ ;  /* 0x0000000c1dff7210 */ /* 0x000fc80007f7e0ff */
[----:B------:R-:W-:Y:S02]  /*fd80*/  IADD3 RZ, P0, R21, R12, RZ ;  /* 0x0000000c15ff7210 */ /* 0x000fe40007f1e0ff */
[----:B------:R-:W1:Y:S01]  /*fd90*/  LDC R0, c[0x0][0x268] ;  /* 0x00009a00ff007b82 */ /* 0x000e620000000800 */
[----:B---3--:R-:W-:-:S05]  /*fda0*/  IMAD R15, R15, 0x1d9, RZ ;  /* 0x000001d90f0f7824 */ /* 0x008fca00078e02ff */
[----:B------:R-:W-:Y:S02]  /*fdb0*/  LEA.HI.X.SX32 R29, R15, R13, 0x1, P6 ;  /* 0x0000000d0f1d7211 */ /* 0x000fe400030f0eff */
[----:B------:R-:W2:Y:S01]  /*fdc0*/  LDC R17, c[0x0][0x268] ;  /* 0x00009a00ff117b82 */ /* 0x000ea20000000800 */
[----:B----4-:R-:W-:Y:S02]  /*fdd0*/  IMAD R27, R20, 0x3be, RZ ;  /* 0x000003be141b7824 */ /* 0x010fe400078e02ff */
[----:B------:R3:W-:Y:S03]  /*fde0*/  STL [R1+0x102c], R29 ;  /* 0x00102c1d01007387 */ /* 0x0007e60000100800 */
[----:B------:R-:W-:Y:S02]  /*fdf0*/  IADD3 RZ, P2, R27, R12, RZ ;  /* 0x0000000c1bff7210 */ /* 0x000fe40007f5e0ff */
[----:B------:R-:W4:Y:S01]  /*fe00*/  LDC R2, c[0x0][0x268] ;  /* 0x00009a00ff027b82 */ /* 0x000f220000000800 */
[----:B0-----:R-:W-:-:S05]  /*fe10*/  IMAD R21, R24, 0x3ce, RZ ;  /* 0x000003ce18157824 */ /* 0x001fca00078e02ff */
[----:B------:R-:W-:Y:S02]  /*fe20*/  IADD3 RZ, P6, R21, R12, RZ ;  /* 0x0000000c15ff7210 */ /* 0x000fe40007fde0ff */
[----:B------:R-:W0:Y:S01]  /*fe30*/  LDC R25, c[0x0][0x268] ;  /* 0x00009a00ff197b82 */ /* 0x000e220000000800 */
[----:B-1----:R-:W-:-:S05]  /*fe40*/  IMAD R15, R0, 0x1db, RZ ;  /* 0x000001db000f7824 */ /* 0x002fca00078e02ff */
[-C--:B------:R-:W-:Y:S02]  /*fe50*/  LEA.HI.X.SX32 R77, R15, R13.reuse, 0x1, P1 ;  /* 0x0000000d0f4d7211 */ /* 0x080fe400008f0eff */
[----:B------:R-:W1:Y:S01]  /*fe60*/  LDC R14, c[0x0][0x268] ;  /* 0x00009a00ff0e7b82 */ /* 0x000e620000000800 */
[----:B--2---:R-:W-:Y:S02]  /*fe70*/  IMAD R17, R17, 0x1dd, RZ ;  /* 0x000001dd11117824 */ /* 0x004fe400078e02ff */
[----:B------:R-:W-:Y:S03]  /*fe80*/  STL [R1+0x101c], R77 ;  /* 0x00101c4d01007387 */ /* 0x000fe60000100800 */
[----:B------:R-:W-:Y:S02]  /*fe90*/  LEA.HI.X.SX32 R75, R17, R13, 0x1, P4 ;  /* 0x0000000d114b7211 */ /* 0x000fe400020f0eff */
[----:B------:R-:W2:Y:S01]  /*fea0*/  LDC R23, c[0x0][0x268] ;  /* 0x00009a00ff177b82 */ /* 0x000ea20000000800 */
[----:B----4-:R-:W-:-:S02]  /*feb0*/  IMAD R19, R2, 0x1df, RZ ;  /* 0x000001df02137824 */ /* 0x010fc400078e02ff */
[----:B------:R-:W-:Y:S03]  /*fec0*/  STL [R1+0x100c], R75 ;  /* 0x00100c4b01007387 */ /* 0x000fe60000100800 */
[----:B------:R-:W-:Y:S02]  /*fed0*/  LEA.HI.X.SX32 R73, R19, R13, 0x1, P2 ;  /* 0x0000000d13497211 */ /* 0x000fe400010f0eff */
[----:B------:R-:W3:Y:S01]  /*fee0*/  LDC R26, c[0x0][0x268] ;  /* 0x00009a00ff1a7b82 */ /* 0x000ee20000000800 */
[----:B0-----:R-:W-:Y:S02]  /*fef0*/  IMAD R25, R25, 0x3d2, RZ ;  /* 0x000003d219197824 */ /* 0x001fe400078e02ff */
[----:B------:R-:W-:Y:S03]  /*ff00*/  STL [R1+0xffc], R73 ;  /* 0x000ffc4901007387 */ /* 0x000fe60000100800 */
[----:B------:R-:W-:-:S02]  /*ff10*/  IADD3 RZ, P1, R25, R12, RZ ;  /* 0x0000000c19ff7210 */ /* 0x000fc40007f3e0ff */
[----:B------:R-:W0:Y:S01]  /*ff20*/  LDC R22, c[0x0][0x268] ;  /* 0x00009a00ff167b82 */ /* 0x000e220000000800 */
[----:B-1----:R-:W-:-:S05]  /*ff30*/  IMAD R15, R14, 0x1e1, RZ ;  /* 0x000001e10e0f7824 */ /* 0x002fca00078e02ff */
[----:B------:R-:W-:Y:S02]  /*ff40*/  LEA.HI.X.SX32 R71, R15, R13, 0x1, P0 ;  /* 0x0000000d0f477211 */ /* 0x000fe400000f0eff */
[----:B------:R-:W1:Y:S01]  /*ff50*/  LDC R16, c[0x0][0x268] ;  /* 0x00009a00ff107b82 */ /* 0x000e620000000800 */
[----:B--2---:R-:W-:Y:S02]  /*ff60*/  IMAD R17, R23, 0x3de, RZ ;  /* 0x000003de17117824 */ /* 0x004fe400078e02ff */
[----:B------:R-:W-:Y:S03]  /*ff70*/  STL [R1+0xfec], R71 ;  /* 0x000fec4701007387 */ /* 0x000fe60000100800 */
[----:B------:R-:W-:Y:S02]  /*ff80*/  IADD3 RZ, P0, R17, R12, RZ ;  /* 0x0000000c11ff7210 */ /* 0x000fe40007f1e0ff */
[----:B------:R-:W2:Y:S01]  /*ff90*/  LDC R20, c[0x0][0x268] ;  /* 0x00009a00ff147b82 */ /* 0x000ea20000000800 */
[----:B---3--:R-:W-:-:S05]  /*ffa0*/  IMAD R29, R26, 0x3d6, RZ ;  /* 0x000003d61a1d7824 */ /* 0x008fca00078e02ff */
[----:B------:R-:W-:Y:S02]  /*ffb0*/  IADD3 RZ, P4, R29, R12, RZ ;  /* 0x0000000c1dff7210 */ /* 0x000fe40007f9e0ff */
[----:B------:R-:W3:Y:S01]  /*ffc0*/  LDC R0, c[0x0][0x268] ;  /* 0x00009a00ff007b82 */ /* 0x000ee20000000800 */
        /* <DEDUP_REMOVED lines=10> */
[----:B---3--:R-:W-:-:S02]  /*10070*/  IMAD R15, R0, 0x1e9, RZ ;  /* 0x000001e9000f7824 */ /* 0x008fc400078e02ff */
[----:B------:R1:W-:Y:S03]  /*10080*/  STL [R1+0xfcc], R17 ;  /* 0x000fcc1101007387 */ /* 0x0003e60000100800 */
[----:B------:R-:W-:Y:S02]  /*10090*/  LEA.HI.X.SX32 R65, R15, R13, 0x1, P1 ;  /* 0x0000000d0f417211 */ /* 0x000fe400008f0eff */
[----:B------:R-:W3:Y:S01]  /*100a0*/  LDC R14, c[0x0][0x268] ;  /* 0x00009a00ff0e7b82 */ /* 0x000ee20000000800 */
[----:B0-----:R-:W-:-:S05]  /*100b0*/  IMAD R19, R21, 0x1e7, RZ ;  /* 0x000001e715137824 */ /* 0x001fca00078e02ff */
[-C--:B------:R-:W-:Y:S02]  /*100c0*/  LEA.HI.X.SX32 R67, R19, R13.reuse, 0x1, P6 ;  /* 0x0000000d13437211 */ /* 0x080fe400030f0eff */
[----:B------:R-:W0:Y:S01]  /*100d0*/  LDC R23, c[0x0][0x268] ;  /* 0x00009a00ff177b82 */ /* 0x000e220000000800 */
[----:B-1----:R-:W-:Y:S02]  /*100e0*/  IMAD R17, R2, 0x1eb, RZ ;  /* 0x000001eb02117824 */ /* 0x002fe400078e02ff */
[----:B------:R1:W-:Y:S03]  /*100f0*/  STL [R1+0xfbc], R67 ;  /* 0x000fbc4301007387 */ /* 0x0003e60000100800 */
[----:B------:R-:W-:Y:S01]  /*10100*/  LEA.HI.X.SX32 R63, R17, R13, 0x1, P4 ;  /* 0x0000000d113f7211 */ /* 0x000fe200020f0eff */
[----:B------:R-:W-:Y:S01]  /*10110*/  STL [R1+0xfac], R65 ;  /* 0x000fac4101007387 */ /* 0x000fe20000100800 */
[----:B------:R-:W4:Y:S01]  /*10120*/  LDC R24, c[0x0][0x268] ;  /* 0x00009a00ff187b82 */ /* 0x000f220000000800 */
[----:B--2---:R-:W-:-:S02]  /*10130*/  IMAD R21, R28, 0x3ea, RZ ;  /* 0x000003ea1c157824 */ /* 0x004fc400078e02ff */
[----:B------:R-:W-:Y:S03]  /*10140*/  STL [R1+0xf9c], R63 ;  /* 0x000f9c3f01007387 */ /* 0x000fe60000100800 */
[----:B------:R-:W-:Y:S02]  /*10150*/  IADD3 RZ, P6, R21, R12, RZ ;  /* 0x0000000c15ff7210 */ /* 0x000fe40007fde0ff */
[----:B------:R-:W2:Y:S01]  /*10160*/  LDC R26, c[0x0][0x268] ;  /* 0x00009a00ff1a7b82 */ /* 0x000ea20000000800 */
[----:B---3--:R-:W-:-:S07]  /*10170*/  IMAD R15, R14, 0x1ed, RZ ;  /* 0x000001ed0e0f7824 */ /* 0x008fce00078e02ff */
[----:B------:R-:W3:Y:S01]  /*10180*/  LDC R33, c[0x0][0x268] ;  /* 0x00009a00ff217b82 */ /* 0x000ee20000000800 */
[----:B0-----:R-:W-:Y:S01]  /*10190*/  IMAD R23, R23, 0x3ee, RZ ;  /* 0x000003ee17177824 */ /* 0x001fe200078e02ff */
[----:B------:R-:W-:-:S06]  /*101a0*/  LEA.HI.X.SX32 R61, R15, R13, 0x1, P2 ;  /* 0x0000000d0f3d7211 */ /* 0x000fcc00010f0eff */
[----:B------:R-:W0:Y:S01]  /*101b0*/  LDC R37, c[0x0][0x268] ;  /* 0x00009a00ff257b82 */ /* 0x000e220000000800 */
[----:B----4-:R-:W-:Y:S01]  /*101c0*/  IMAD R31, R24, 0x3e2, RZ ;  /* 0x000003e2181f7824 */ /* 0x010fe200078e02ff */
[-C--:B------:R-:W-:Y:S01]  /*101d0*/  IADD3 RZ, P1, R23, R12.reuse, RZ ;  /* 0x0000000c17ff7210 */ /* 0x080fe20007f3e0ff */
[----:B------:R4:W-:Y:S05]  /*101e0*/  STL [R1+0xf8c], R61 ;  /* 0x000f8c3d01007387 */ /* 0x0009ea0000100800 */
[----:B------:R-:W0:Y:S01]  /*101f0*/  LDC R35, c[0x0][0x268] ;  /* 0x00009a00ff237b82 */ /* 0x000e220000000800 */
[----:B--2---:R-:W-:Y:S01]  /*10200*/  IMAD R19, R26, 0x3f6, RZ ;  /* 0x000003f61a137824 */ /* 0x004fe200078e02ff */
[----:B------:R-:W-:-:S06]  /*10210*/  IADD3 RZ, P3, R31, R12, RZ ;  /* 0x0000000c1fff7210 */ /* 0x000fcc0007f7e0ff */
[----:B------:R-:W2:Y:S01]  /*10220*/  LDC R32, c[0x0][0x268] ;  /* 0x00009a00ff207b82 */ /* 0x000ea20000000800 */
[----:B------:R-:W-:-:S07]  /*10230*/  IADD3 RZ, P2, R19, R12, RZ ;  /* 0x0000000c13ff7210 */ /* 0x000fce0007f5e0ff */
[----:B------:R-:W2:Y:S08]  /*10240*/  LDC R34, c[0x0][0x268] ;  /* 0x00009a00ff227b82 */ /* 0x000eb00000000800 */
[----:B------:R-:W2:Y:S08]  /*10250*/  LDC R30, c[0x0][0x268] ;  /* 0x00009a00ff1e7b82 */ /* 0x000eb00000000800 */
[----:B------:R-:W2:Y:S08]  /*10260*/  LDC R78, c[0x0][0x268] ;  /* 0x00009a00ff4e7b82 */ /* 0x000eb00000000800 */
[----:B------:R-:W2:Y:S08]  /*10270*/  LDC R127, c[0x0][0x268] ;  /* 0x00009a00ff7f7b82 */ /* 0x000eb00000000800 */
[----:B------:R-:W1:Y:S08]  /*10280*/  LDC R128, c[0x0][0x268] ;  /* 0x00009a00ff807b82 */ /* 0x000e700000000800 */
[----:B------:R-:W2:Y:S08]  /*10290*/  LDC R80, c[0x0][0x268] ;  /* 0x00009a00ff507b82 */ /* 0x000eb00000000800 */
[----:B------:R-:W2:Y:S08]  /*102a0*/  LDC R133, c[0x0][0x268] ;  /* 0x00009a00ff857b82 */ /* 0x000eb00000000800 */
[----:B------:R-:W2:Y:S01]  /*102b0*/  LDC R82, c[0x0][0x268] ;  /* 0x00009a00ff527b82 */ /* 0x000ea20000000800 */
[----:B-1----:R-:W-:-:S07]  /*102c0*/  IMAD R79, R128, 0x11c, RZ ;  /* 0x0000011c804f7824 */ /* 0x002fce00078e02ff */
[----:B------:R-:W1:Y:S08]  /*102d0*/  LDC R139, c[0x0][0x268] ;  /* 0x00009a00ff8b7b82 */ /* 0x000e700000000800 */
[----:B------:R-:W4:Y:S08]  /*102e0*/  LDC R140, c[0x0][0x268] ;  /* 0x00009a00ff8c7b82 */ /* 0x000f300000000800 */
[----:B------:R-:W3:Y:S08]  /*102f0*/  LDC R142, c[0x0][0x268] ;  /* 0x00009a00ff8e7b82 */ /* 0x000ef00000000800 */
[----:B------:R-:W1:Y:S08]  /*10300*/  LDC R87, c[0x0][0x268] ;  /* 0x00009a00ff577b82 */ /* 0x000e700000000800 */
[----:B------:R-:W1:Y:S01]  /*10310*/  LDC R152, c[0x0][0x268] ;  /* 0x00009a00ff987b82 */ /* 0x000e620000000800 */
[----:B----4-:R-:W-:-:S07]  /*10320*/  IMAD R83, R140, 0x48, RZ ;  /* 0x000000488c537824 */ /* 0x010fce00078e02ff */
[----:B------:R-:W4:Y:S01]  /*10330*/  LDC R89, c[0x0][0x268] ;  /* 0x00009a00ff597b82 */ /* 0x000f220000000800 */
[----:B---3--:R-:W-:-:S07]  /*10340*/  IMAD R85, R142, 0x120, RZ ;  /* 0x000001208e557824 */ /* 0x008fce00078e02ff */
[----:B------:R-:W3:Y:S08]  /*10350*/  LDC R158, c[0x0][0x268] ;  /* 0x00009a00ff9e7b82 */ /* 0x000ef00000000800 */
[----:B------:R-:W0:Y:S08]  /*10360*/  LDC R163, c[0x0][0x268] ;  /* 0x00009a00ffa37b82 */ /* 0x000e300000000800 */
[----:B------:R-:W3:Y:S08]  /*10370*/  LDC R66, c[0x0][0x268] ;  /* 0x00009a00ff427b82 */ /* 0x000ef00000000800 */
[----:B------:R-:W3:Y:S08]  /*10380*/  LDC R91, c[0x0][0x268] ;  /* 0x00009a00ff5b7b82 */ /* 0x000ef00000000800 */
[----:B------:R-:W3:Y:S01]  /*10390*/  LDC R164, c[0x0][0x268] ;  /* 0x00009a00ffa47b82 */ /* 0x000ee20000000800 */
[----:B0-----:R-:W-:-:S07]  /*103a0*/  IMAD R90, R163, 0x4a, RZ ;  /* 0x0000004aa35a7824 */ /* 0x001fce00078e02ff */
[----:B------:R-:W0:Y:S08]  /*103b0*/  LDC R68, c[0x0][0x268] ;  /* 0x00009a00ff447b82 */ /* 0x000e300000000800 */
[----:B------:R-:W4:Y:S08]  /*103c0*/  LDC R93, c[0x0][0x268] ;  /* 0x00009a00ff5d7b82 */ /* 0x000f300000000800 */
[----:B------:R-:W3:Y:S08]  /*103d0*/  LDC R170, c[0x0][0x268] ;  /* 0x00009a00ffaa7b82 */ /* 0x000ef00000000800 */
[----:B------:R-:W2:Y:S08]  /*103e0*/  LDC R181, c[0x0][0x268] ;  /* 0x00009a00ffb57b82 */ /* 0x000eb00000000800 */
[----:B------:R-:W3:Y:S08]  /*103f0*/  LDC R70, c[0x0][0x268] ;  /* 0x00009a00ff467b82 */ /* 0x000ef00000000800 */
[----:B------:R-:W3:Y:S08]  /*10400*/  LDC R99, c[0x0][0x268] ;  /* 0x00009a00ff637b82 */ /* 0x000ef00000000800 */
[----:B------:R-:W3:Y:S01]  /*10410*/  LDC R188, c[0x0][0x268] ;  /* 0x00009a00ffbc7b82 */ /* 0x000ee20000000800 */
[----:B--2---:R-:W-:-:S07]  /*10420*/  IMAD R96, R181, 0x12e, RZ ;  /* 0x0000012eb5607824 */ /* 0x004fce00078e02ff */
[----:B------:R-:W2:Y:S08]  /*10430*/  LDC R100, c[0x0][0x268] ;  /* 0x00009a00ff647b82 */ /* 0x000eb00000000800 */
[----:B------:R-:W0:Y:S08]  /*10440*/  LDC R189, c[0x0][0x268] ;  /* 0x00009a00ffbd7b82 */ /* 0x000e300000000800 */
[----:B------:R-:W3:Y:S08]  /*10450*/  LDC R64, c[0x0][0x268] ;  /* 0x00009a00ff407b82 */ /* 0x000ef00000000800 */
[----:B------:R-:W3:Y:S08]  /*10460*/  LDC R81, c[0x0][0x268] ;  /* 0x00009a00ff517b82 */ /* 0x000ef00000000800 */
[----:B------:R-:W3:Y:S08]  /*10470*/  LDC R138, c[0x0][0x268] ;  /* 0x00009a00ff8a7b82 */ /* 0x000ef00000000800 */
[----:B------:R-:W3:Y:S08]  /*10480*/  LDC R84, c[0x0][0x268] ;  /* 0x00009a00ff547b82 */ /* 0x000ef00000000800 */
[----:B------:R-:W3:Y:S08]  /*10490*/  LDC R141, c[0x0][0x268] ;  /* 0x00009a00ff8d7b82 */ /* 0x000ef00000000800 */
[----:B------:R-:W3:Y:S08]  /*104a0*/  LDC R86, c[0x0][0x268] ;  /* 0x00009a00ff567b82 */ /* 0x000ef00000000800 */
[----:B------:R-:W3:Y:S08]  /*104b0*/  LDC R147, c[0x0][0x268] ;  /* 0x00009a00ff937b82 */ /* 0x000ef00000000800 */
[----:B------:R-:W4:Y:S08]  /*104c0*/  LDC R102, c[0x0][0x268] ;  /* 0x00009a00ff667b82 */ /* 0x000f300000000800 */
[----:B------:R-:W3:Y:S08]  /*104d0*/  LDC R199, c[0x0][0x268] ;  /* 0x00009a00ffc77b82 */ /* 0x000ef00000000800 */
[----:B------:R-:W1:Y:S08]  /*104e0*/  LDC R200, c[0x0][0x268] ;  /* 0x00009a00ffc87b82 */ /* 0x000e700000000800 */
[----:B------:R-:W2:Y:S08]  /*104f0*/  LDC R92, c[0x0][0x268] ;  /* 0x00009a00ff5c7b82 */ /* 0x000eb00000000800 */
[----:B------:R-:W0:Y:S08]  /*10500*/  LDC R165, c[0x0][0x268] ;  /* 0x00009a00ffa57b82 */ /* 0x000e300000000800 */
[----:B------:R-:W4:Y:S01]  /*10510*/  LDC R212, c[0x0][0x268] ;  /* 0x00009a00ffd47b82 */ /* 0x000f220000000800 */
[----:B-1----:R-:W-:-:S07]  /*10520*/  IMAD R103, R200, 0x134, RZ ;  /* 0x00000134c8677824 */ /* 0x002fce00078e02ff */
[----:B------:R-:W1:Y:S01]  /*10530*/  LDC R95, c[0x0][0x268] ;  /* 0x00009a00ff5f7b82 */ /* 0x000e620000000800 */
[----:B--2---:R-:W-:-:S07]  /*10540*/  IMAD R67, R92, 0x44, RZ ;  /* 0x000000445c437824 */ /* 0x004fce00078e02ff */
[----:B------:R-:W2:Y:S01]  /*10550*/  LDC R176, c[0x0][0x268] ;  /* 0x00009a00ffb07b82 */ /* 0x000ea20000000800 */
[----:B0-----:R-:W-:-:S07]  /*10560*/  IMAD R92, R165, 0x128, RZ ;  /* 0x00000128a55c7824 */ /* 0x001fce00078e02ff */
[----:B------:R-:W0:Y:S01]  /*10570*/  LDC R187, c[0x0][0x268] ;  /* 0x00009a00ffbb7b82 */ /* 0x000e220000000800 */
[----:B----4-:R-:W-:-:S07]  /*10580*/  IMAD R107, R212, 0x138, RZ ;  /* 0x00000138d46b7824 */ /* 0x010fce00078e02ff */
[----:B------:R-:W4:Y:S08]  /*10590*/  LDC R222, c[0x0][0x268] ;  /* 0x00009a00ffde7b82 */ /* 0x000f300000000800 */
[----:B------:R-:W3:Y:S08]  /*105a0*/  LDC R110, c[0x0][0x268] ;  /* 0x00009a00ff6e7b82 */ /* 0x000ef00000000800 */
[----:B------:R-:W1:Y:S01]  /*105b0*/  LDC R223, c[0x0][0x268] ;  /* 0x00009a00ffdf7b82 */ /* 0x000e620000000800 */
[----:B0-----:R-:W-:-:S07]  /*105c0*/  IMAD R98, R187, 0x4c, RZ ;  /* 0x0000004cbb627824 */ /* 0x001fce00078e02ff */
[----:B------:R-:W0:Y:S01]  /*105d0*/  LDC R104, c[0x0][0x268] ;  /* 0x00009a00ff687b82 */ /* 0x000e220000000800 */
[----:B----4-:R-:W-:-:S07]  /*105e0*/  IMAD R109, R222, 0x9e, RZ ;  /* 0x0000009ede6d7824 */ /* 0x010fce00078e02ff */
[----:B------:R-:W4:Y:S08]  /*105f0*/  LDC R205, c[0x0][0x268] ;  /* 0x00009a00ffcd7b82 */ /* 0x000f300000000800 */
[----:B------:R-:W2:Y:S08]  /*10600*/  LDC R228, c[0x0][0x268] ;  /* 0x00009a00ffe47b82 */ /* 0x000eb00000000800 */
[----:B------:R-:W3:Y:S08]  /*10610*/  LDC R211, c[0x0][0x268] ;  /* 0x00009a00ffd37b82 */ /* 0x000ef00000000800 */
[----:B------:R-:W1:Y:S08]  /*10620*/  LDC R234, c[0x0][0x268] ;  /* 0x00009a00ffea7b82 */ /* 0x000e700000000800 */
[----:B------:R-:W0:Y:S01]  /*10630*/  LDC R235, c[0x0][0x268] ;  /* 0x00009a00ffeb7b82 */ /* 0x000e220000000800 */
[----:B--2---:R-:W-:-:S07]  /*10640*/  IMAD R111, R228, 0x13e, RZ ;  /* 0x0000013ee46f7824 */ /* 0x004fce00078e02ff */
[----:B------:R-:W2:Y:S01]  /*10650*/  LDC R116, c[0x0][0x268] ;  /* 0x00009a00ff747b82 */ /* 0x000ea20000000800 */
[----:B---3--:R-:W-:-:S07]  /*10660*/  IMAD R106, R211, 0x9c, RZ ;  /* 0x0000009cd36a7824 */ /* 0x008fce00078e02ff */
[----:B------:R-:W3:Y:S01]  /*10670*/  LDC R237, c[0x0][0x268] ;  /* 0x00009a00ffed7b82 */ /* 0x000ee20000000800 */
[----:B-1----:R-:W-:-:S07]  /*10680*/  IMAD R113, R234, 0x14, RZ ;  /* 0x00000014ea717824 */ /* 0x002fce00078e02ff */
[----:B------:R-:W1:Y:S01]  /*10690*/  LDC R76, c[0x0][0x268] ;  /* 0x00009a00ff4c7b82 */ /* 0x000e620000000800 */
[----:B0-----:R-:W-:-:S07]  /*106a0*/  IMAD R114, R235, 0x28, RZ ;  /* 0x00000028eb727824 */ /* 0x001fce00078e02ff */
[----:B------:R-:W0:Y:S08]  /*106b0*/  LDC R117, c[0x0][0x268] ;  /* 0x00009a00ff757b82 */ /* 0x000e300000000800 */
[----:B------:R-:W0:Y:S08]  /*106c0*/  LDC R238, c[0x0][0x268] ;  /* 0x00009a00ffee7b82 */ /* 0x000e300000000800 */
[----:B------:R-:W4:Y:S08]  /*106d0*/  LDC R233, c[0x0][0x268] ;  /* 0x00009a00ffe97b82 */ /* 0x000f300000000800 */
[----:B------:R-:W0:Y:S08]  /*106e0*/  LDC R74, c[0x0][0x268] ;  /* 0x00009a00ff4a7b82 */ /* 0x000e300000000800 */
[----:B------:R-:W0:Y:S08]  /*106f0*/  LDC R115, c[0x0][0x268] ;  /* 0x00009a00ff737b82 */ /* 0x000e300000000800 */
[----:B------:R-:W0:Y:S01]  /*10700*/  LDC R236, c[0x0][0x268] ;  /* 0x00009a00ffec7b82 */ /* 0x000e220000000800 */
[----:B----4-:R-:W-:-:S07]  /*10710*/  IMAD R112, R233, 0xa, RZ ;  /* 0x0000000ae9707824 */ /* 0x010fce00078e02ff */
[----:B------:R-:W4:Y:S08]  /*10720*/  LDC R243, c[0x0][0x268] ;  /* 0x00009a00fff37b82 */ /* 0x000f300000000800 */
[----:B------:R-:W2:Y:S08]  /*10730*/  LDC R248, c[0x0][0x268] ;  /* 0x00009a00fff87b82 */ /* 0x000eb00000000800 */
[----:B------:R-:W3:Y:S08]  /*10740*/  LDC R252, c[0x0][0x268] ;  /* 0x00009a00fffc7b82 */ /* 0x000ef00000000800 */
[----:B------:R-:W1:Y:S01]  /*10750*/  LDC R72, c[0x0][0x268] ;  /* 0x00009a00ff487b82 */ /* 0x000e620000000800 */
[----:B----4-:R-:W-:-:S07]  /*10760*/  IMAD R118, R243, 0x142, RZ ;  /* 0x00000142f3767824 */ /* 0x010fce00078e02ff */
[----:B------:R-:W4:Y:S01]  /*10770*/  LDC R97, c[0x0][0x268] ;  /* 0x00009a00ff617b82 */ /* 0x000f220000000800 */
[----:B--2---:R-:W-:-:S07]  /*10780*/  IMAD R119, R248, 0xa2, RZ ;  /* 0x000000a2f8777824 */ /* 0x004fce00078e02ff */
[----:B------:R-:W2:Y:S01]  /*10790*/  LDC R94, c[0x0][0x268] ;  /* 0x00009a00ff5e7b82 */ /* 0x000ea20000000800 */
[----:B---3--:R-:W-:-:S07]  /*107a0*/  SHF.L.U32 R252, R252, 0x8, RZ ;  /* 0x00000008fcfc7819 */ /* 0x008fce00000006ff */
[----:B------:R-:W3:Y:S08]  /*107b0*/  LDC R105, c[0x0][0x268] ;  /* 0x00009a00ff697b82 */ /* 0x000ef00000000800 */
[----:B------:R-:W3:Y:S01]  /*107c0*/  LDC R122, c[0x0][0x268] ;  /* 0x00009a00ff7a7b82 */ /* 0x000ee20000000800 */
[----:B----4-:R-:W-:-:S07]  /*107d0*/  IMAD R6, R97, 0x222, RZ ;  /* 0x0000022261067824 */ /* 0x010fce00078e02ff */
[----:B------:R-:W4:Y:S08]  /*107e0*/  LDC R153, c[0x0][0x268] ;  /* 0x00009a00ff997b82 */ /* 0x000f300000000800 */
[----:B------:R-:W3:Y:S08]  /*107f0*/  LDC R175, c[0x0][0x268] ;  /* 0x00009a00ffaf7b82 */ /* 0x000ef00000000800 */
[----:B------:R-:W0:Y:S08]  /*10800*/  LDC R186, c[0x0][0x268] ;  /* 0x00009a00ffba7b82 */ /* 0x000e300000000800 */
[----:B------:R-:W1:Y:S01]  /*10810*/  LDC R194, c[0x0][0x268] ;  /* 0x00009a00ffc27b82 */ /* 0x000e620000000800 */
[----:B----4-:R-:W-:-:S07]  /*10820*/  IMAD R88, R153, 0x124, RZ ;  /* 0x0000012499587824 */ /* 0x010fce00078e02ff */
[----:B------:R-:W4:Y:S08]  /*10830*/  LDC R210, c[0x0][0x268] ;  /* 0x00009a00ffd27b82 */ /* 0x000f300000000800 */
[----:B------:R-:W2:Y:S01]  /*10840*/  LDC R249, c[0x0][0x268] ;  /* 0x00009a00fff97b82 */ /* 0x000ea20000000800 */
[----:B0-----:R-:W-:-:S07]  /*10850*/  IMAD R97, R186, 0x26, RZ ;  /* 0x00000026ba617824 */ /* 0x001fce00078e02ff */
[----:B------:R-:W0:Y:S01]  /*10860*/  LDC R129, c[0x0][0x268] ;  /* 0x00009a00ff817b82 */ /* 0x000e220000000800 */
[----:B-1----:R-:W-:-:S07]  /*10870*/  IMAD R101, R194, 0x132, RZ ;  /* 0x00000132c2657824 */ /* 0x002fce00078e02ff */
[----:B------:R-:W1:Y:S08]  /*10880*/  LDC R130, c[0x0][0x268] ;  /* 0x00009a00ff827b82 */ /* 0x000e700000000800 */
[----:B------:R-:W3:Y:S01]  /*10890*/  LDC R137, c[0x0][0x268] ;  /* 0x00009a00ff897b82 */ /* 0x000ee20000000800 */
[----:B--2---:R-:W-:-:S07]  /*108a0*/  IMAD R120, R249, 0x144, RZ ;  /* 0x00000144f9787824 */ /* 0x004fce00078e02ff */
[----:B------:R-:W2:Y:S01]  /*108b0*/  LDC R145, c[0x0][0x268] ;  /* 0x00009a00ff917b82 */ /* 0x000ea20000000800 */
[----:B0-----:R-:W-:-:S07]  /*108c0*/  IMAD R129, R129, 0x2a, RZ ;  /* 0x0000002a81817824 */ /* 0x001fce00078e02ff */
[----:B------:R-:W0:Y:S01]  /*108d0*/  LDC R146, c[0x0][0x268] ;  /* 0x00009a00ff927b82 */ /* 0x000e220000000800 */
[----:B-1----:R-:W-:-:S07]  /*108e0*/  IMAD R130, R130, 0x54, RZ ;  /* 0x0000005482827824 */ /* 0x002fce00078e02ff */
[----:B------:R-:W1:Y:S01]  /*108f0*/  LDC R160, c[0x0][0x268] ;  /* 0x00009a00ffa07b82 */ /* 0x000e620000000800 */
[----:B---3--:R-:W-:-:S07]  /*10900*/  IMAD R137, R137, 0x56, RZ ;  /* 0x0000005689897824 */ /* 0x008fce00078e02ff */
        /* <DEDUP_REMOVED lines=23> */
[----:B---3--:R-:W-:Y:S01]  /*10a80*/  IMAD R225, R225, 0x6c, RZ ;  /* 0x0000006ce1e17824 */ /* 0x008fe200078e02ff */
[----:B------:R-:W-:Y:S01]  /*10a90*/  UIADD3.64 UR10, UR4, 0x80, URZ ;  /* 0x00000080040a7897 */ /* 0x000fe2000fffe03f */
[----:B------:R-:W-:Y:S01]  /*10aa0*/  CS2R R60, SRZ ;  /* 0x00000000003c7805 */ /* 0x000fe2000001ff00 */
[----:B------:R-:W-:Y:S01]  /*10ab0*/  UIADD3.64 UR14, UR4, 0x580, URZ ;  /* 0x00000580040e7897 */ /* 0x000fe2000fffe03f */
[----:B------:R-:W-:-:S03]  /*10ac0*/  CS2R R62, SRZ ;  /* 0x00000000003e7805 */ /* 0x000fc6000001ff00 */
[----:B------:R-:W3:Y:S01]  /*10ad0*/  LDC R25, c[0x0][0x268] ;  /* 0x00009a00ff197b82 */ /* 0x000ee20000000800 */
[----:B--2---:R-:W-:-:S07]  /*10ae0*/  IMAD R232, R232, 0x6e, RZ ;  /* 0x0000006ee8e87824 */ /* 0x004fce00078e02ff */
[----:B------:R-:W2:Y:S01]  /*10af0*/  LDC R22, c[0x0][0x268] ;  /* 0x00009a00ff167b82 */ /* 0x000ea20000000800 */
[----:B0-----:R-:W-:-:S07]  /*10b00*/  IMAD R241, R241, 0x38, RZ ;  /* 0x00000038f1f17824 */ /* 0x001fce00078e02ff */
[----:B------:R-:W0:Y:S01]  /*10b10*/  LDC R16, c[0x0][0x268] ;  /* 0x00009a00ff107b82 */ /* 0x000e220000000800 */
[----:B-1----:R-:W-:-:S07]  /*10b20*/  IMAD R242, R242, 0x70, RZ ;  /* 0x00000070f2f27824 */ /* 0x002fce00078e02ff */
[----:B------:R-:W1:Y:S01]  /*10b30*/  LDC R27, c[0x0][0x268] ;  /* 0x00009a00ff1b7b82 */ /* 0x000e620000000800 */
[----:B---3--:R-:W-:-:S05]  /*10b40*/  IMAD R25, R25, 0x3f2, RZ ;  /* 0x000003f219197824 */ /* 0x008fca00078e02ff */
[----:B------:R-:W-:Y:S02]  /*10b50*/  IADD3 RZ, P4, R25, R12, RZ ;  /* 0x0000000c19ff7210 */ /* 0x000fe40007f9e0ff */
[----:B------:R-:W3:Y:S01]  /*10b60*/  LDC R0, c[0x0][0x268] ;  /* 0x00009a00ff007b82 */ /* 0x000ee20000000800 */
[----:B--2---:R-:W-:-:S05]  /*10b70*/  IMAD R17, R22, 0x1ef, RZ ;  /* 0x000001ef16117824 */ /* 0x004fca00078e02ff */
[-C--:B------:R-:W-:Y:S02]  /*10b80*/  LEA.HI.X.SX32 R59, R17, R13.reuse, 0x1, P0 ;  /* 0x0000000d113b7211 */ /* 0x080fe400000f0eff */
[----:B------:R-:W2:Y:S01]  /*10b90*/  LDC R2, c[0x0][0x268] ;  /* 0x00009a00ff027b82 */ /* 0x000ea20000000800 */
[----:B0-----:R-:W-:Y:S02]  /*10ba0*/  IMAD R15, R16, 0x1f1, RZ ;  /* 0x000001f1100f7824 */ /* 0x001fe400078e02ff */
[----:B------:R-:W-:Y:S03]  /*10bb0*/  STL [R1+0xf7c], R59 ;  /* 0x000f7c3b01007387 */ /* 0x000fe60000100800 */
[----:B------:R-:W-:Y:S02]  /*10bc0*/  LEA.HI.X.SX32 R25, R15, R13, 0x1, P3 ;  /* 0x0000000d0f197211 */ /* 0x000fe400018f0eff */
[----:B------:R-:W0:Y:S01]  /*10bd0*/  LDC R21, c[0x0][0x268] ;  /* 0x00009a00ff157b82 */ /* 0x000e220000000800 */
[----:B-1----:R-:W-:-:S02]  /*10be0*/  IMAD R27, R27, 0x3e6, RZ ;  /* 0x000003e61b1b7824 */ /* 0x002fc400078e02ff */
[----:B------:R-:W-:Y:S05]  /*10bf0*/  STL [R1+0xf6c], R25 ;  /* 0x000f6c1901007387 */ /* 0x000fea0000100800 */
[----:B------:R-:W1:Y:S01]  /*10c00*/  LDC R23, c[0x0][0x268] ;  /* 0x00009a00ff177b82 */ /* 0x000e620000000800 */
[----:B------:R-:W-:Y:S01]  /*10c10*/  IADD3 RZ, P5, R27, R12, RZ ;  /* 0x0000000c1bff7210 */ /* 0x000fe20007fbe0ff */
[----:B---3--:R-:W-:-:S06]  /*10c20*/  IMAD R17, R0, 0x1f3, RZ ;  /* 0x000001f300117824 */ /* 0x008fcc00078e02ff */
[----:B------:R-:W3:Y:S01]  /*10c30*/  LDC R29, c[0x0][0x268] ;  /* 0x00009a00ff1d7b82 */ /* 0x000ee20000000800 */
[----:B--2---:R-:W-:Y:S01]  /*10c40*/  IMAD R15, R2, 0x1f5, RZ ;  /* 0x000001f5020f7824 */ /* 0x004fe200078e02ff */
[----:B------:R-:W-:-:S06]  /*10c50*/  LEA.HI.X.SX32 R57, R17, R13, 0x1, P5 ;  /* 0x0000000d11397211 */ /* 0x000fcc00028f0eff */
[----:B------:R-:W2:Y:S01]  /*10c60*/  LDC R14, c[0x0][0x268] ;  /* 0x00009a00ff0e7b82 */ /* 0x000ea20000000800 */
[----:B0-----:R-:W-:Y:S01]  /*10c70*/  IMAD R21, R21, 0x3fe, RZ ;  /* 0x000003fe15157824 */ /* 0x001fe200078e02ff */
[----:B------:R-:W-:Y:S06]  /*10c80*/  STL [R1+0xf5c], R57 ;  /* 0x000f5c3901007387 */ /* 0x000fec0000100800 */
[----:B------:R-:W0:Y:S01]  /*10c90*/  LDC R19, c[0x0][0x268] ;  /* 0x00009a00ff137b82 */ /* 0x000e220000000800 */
[----:B-1----:R-:W-:-:S07]  /*10ca0*/  LEA RZ, P5, R23, R12, 0x2 ;  /* 0x0000000c17ff7211 */ /* 0x002fce00078a10ff */
[----:B------:R-:W1:Y:S01]  /*10cb0*/  LDC R20, c[0x0][0x268] ;  /* 0x00009a00ff147b82 */ /* 0x000e620000000800 */
[----:B------:R-:W-:Y:S01]  /*10cc0*/  LEA.HI.X.SX32 R23, R15, R13, 0x1, P6 ;  /* 0x0000000d0f177211 */ /* 0x000fe200030f0eff */
[----:B---3--:R-:W-:Y:S01]  /*10cd0*/  IMAD R29, R29, 0x3fa, RZ ;  /* 0x000003fa1d1d7824 */ /* 0x008fe200078e02ff */
[----:B------:R-:W-:-:S05]  /*10ce0*/  IADD3 RZ, P3, R21, R12, RZ ;  /* 0x0000000c15ff7210 */ /* 0x000fca0007f7e0ff */
[----:B------:R-:W3:Y:S01]  /*10cf0*/  LDC R24, c[0x0][0x268] ;  /* 0x00009a00ff187b82 */ /* 0x000ee20000000800 */
[----:B--2---:R-:W-:Y:S01]  /*10d00*/  IMAD R15, R14, 0x1f7, RZ ;  /* 0x000001f70e0f7824 */ /* 0x004fe200078e02ff */
[----:B------:R-:W-:Y:S01]  /*10d10*/  IADD3 RZ, P0, R29, R12, RZ ;  /* 0x0000000c1dff7210 */ /* 0x000fe20007f1e0ff */
[----:B------:R-:W-:Y:S05]  /*10d20*/  STL [R1+0xf4c], R23 ;  /* 0x000f4c1701007387 */ /* 0x000fea0000100800 */
[----:B------:R-:W2:Y:S01]  /*10d30*/  LDC R31, c[0x0][0x268] ;  /* 0x00009a00ff1f7b82 */ /* 0x000ea20000000800 */
[----:B0-----:R-:W-:Y:S01]  /*10d40*/  IMAD R17, R19, 0x1f9, RZ ;  /* 0x000001f913117824 */ /* 0x001fe200078e02ff */
[----:B------:R-:W-:-:S06]  /*10d50*/  LEA.HI.X.SX32 R55, R15, R13, 0x1, P1 ;  /* 0x0000000d0f377211 */ /* 0x000fcc00008f0eff */
[----:B------:R-:W0:Y:S01]  /*10d60*/  LDC R28, c[0x0][0x268] ;  /* 0x00009a00ff1c7b82 */ /* 0x000e220000000800 */
[----:B-1----:R-:W-:Y:S01]  /*10d70*/  IMAD R19, R20, 0x1fb, RZ ;  /* 0x000001fb14137824 */ /* 0x002fe200078e02ff */
[-C--:B------:R-:W-:Y:S01]  /*10d80*/  LEA.HI.X.SX32 R15, R17, R13.reuse, 0x1, P4 ;  /* 0x0000000d110f7211 */ /* 0x080fe200020f0eff */
[----:B------:R-:W-:Y:S05]  /*10d90*/  STL [R1+0xf3c], R55 ;  /* 0x000f3c3701007387 */ /* 0x000fea0000100800 */
[----:B------:R-:W1:Y:S01]  /*10da0*/  LDC R26, c[0x0][0x268] ;  /* 0x00009a00ff1a7b82 */ /* 0x000e620000000800 */
[----:B------:R-:W-:Y:S01]  /*10db0*/  LEA.HI.X.SX32 R17, R19, R13, 0x1, P2 ;  /* 0x0000000d13117211 */ /* 0x000fe200010f0eff */
[----:B------:R-:W-:Y:S01]  /*10dc0*/  STL [R1+0xf2c], R15 ;  /* 0x000f2c0f01007387 */ /* 0x000fe20000100800 */
[----:B------:R-:W-:-:S05]  /*10dd0*/  LEA RZ, P2, R33, R12, 0x6 ;  /* 0x0000000c21ff7211 */ /* 0x000fca00078430ff */
[----:B------:R-:W4:Y:S01]  /*10de0*/  LDC R65, c[0x0][0x268] ;  /* 0x00009a00ff417b82 */ /* 0x000f220000000800 */
[----:B------:R3:W-:Y:S01]  /*10df0*/  STL [R1+0xf1c], R17 ;  /* 0x000f1c1101007387 */ /* 0x0007e20000100800 */
[----:B--2---:R-:W-:-:S06]  /*10e00*/  LEA RZ, P4, R31, R12, 0x5 ;  /* 0x0000000c1fff7211 */ /* 0x004fcc00078828ff */
[----:B------:R-:W2:Y:S08]  /*10e10*/  LDC R73, c[0x0][0x268] ;  /* 0x00009a00ff497b82 */ /* 0x000eb00000000800 */
[----:B------:R-:W4:Y:S01]  /*10e20*/  LDC R71, c[0x0][0x268] ;  /* 0x00009a00ff477b82 */ /* 0x000f220000000800 */
[----:B---3--:R-:W-:-:S07]  /*10e30*/  IMAD R17, R24, 0x1fd, RZ ;  /* 0x000001fd18117824 */ /* 0x008fce00078e02ff */
[----:B------:R-:W3:Y:S01]  /*10e40*/  LDC R75, c[0x0][0x268] ;  /* 0x00009a00ff4b7b82 */ /* 0x000ee20000000800 */
[----:B------:R-:W-:-:S07]  /*10e50*/  LEA.HI.X.SX32 R51, R17, R13, 0x1, P0 ;  /* 0x0000000d11337211 */ /* 0x000fce00000f0eff */
[----:B------:R-:W3:Y:S01]  /*10e60*/  LDC R69, c[0x0][0x268] ;  /* 0x00009a00ff457b82 */ /* 0x000ee20000000800 */
[----:B------:R-:W-:Y:S01]  /*10e70*/  STL [R1+0xf0c], R51 ;  /* 0x000f0c3301007387 */ /* 0x000fe20000100800 */
[----:B------:R-:W-:Y:S01]  /*10e80*/  LEA RZ, P0, R35, R12, 0x7 ;  /* 0x0000000c23ff7211 */ /* 0x000fe200078038ff */
[----:B0-----:R-:W-:-:S05]  /*10e90*/  IMAD R35, R28, 0x3cc, RZ ;  /* 0x000003cc1c237824 */ /* 0x001fca00078e02ff */
[----:B------:R-:W0:Y:S01]  /*10ea0*/  LDC R77, c[0x0][0x268] ;  /* 0x00009a00ff4d7b82 */ /* 0x000e220000000800 */
[----:B--2---:R-:W-:-:S07]  /*10eb0*/  IMAD R9, R73, 0x212, RZ ;  /* 0x0000021249097824 */ /* 0x004fce00078e02ff */
[----:B------:R-:W2:Y:S01]  /*10ec0*/  LDC R217, c[0x0][0x268] ;  /* 0x00009a00ffd97b82 */ /* 0x000ea20000000800 */
[----:B------:R-:W-:-:S07]  /*10ed0*/  IMAD R73, R110, 0x116, RZ ;  /* 0x000001166e497824 */ /* 0x000fce00078e02ff */
[----:B------:R-:W1:Y:S01]  /*10ee0*/  LDC R153, c[0x0][0x268] ;  /* 0x00009a00ff997b82 */ /* 0x000e620000000800 */
[----:B------:R-:W-:-:S07]  /*10ef0*/  IMAD R110, R223, 0x13c, RZ ;  /* 0x0000013cdf6e7824 */ /* 0x000fce00078e02ff */
[----:B------:R-:W4:Y:S08]  /*10f00*/  LDC R186, c[0x0][0x268] ;  /* 0x00009a00ffba7b82 */ /* 0x000f300000000800 */
[----:B------:R-:W3:Y:S01]  /*10f10*/  LDC R194, c[0x0][0x268] ;  /* 0x00009a00ffc27b82 */ /* 0x000ee20000000800 */
[----:B--2---:R-:W-:-:S07]  /*10f20*/  IMAD R108, R217, 0x13a, RZ ;  /* 0x0000013ad96c7824 */ /* 0x004fce00078e02ff */
[----:B------:R-:W2:Y:S01]  /*10f30*/  LDC R249, c[0x0][0x268] ;  /* 0x00009a00fff97b82 */ /* 0x000ea20000000800 */
[----:B-1----:R-:W-:Y:S01]  /*10f40*/  IMAD R153, R153, 0x5a, RZ ;  /* 0x0000005a99997824 */ /* 0x002fe200078e02ff */
[----:B------:R-:W-:Y:S01]  /*10f50*/  UIADD3.64 UR10, UR4, 0x180, URZ ;  /* 0x00000180040a7897 */ /* 0x000fe2000fffe03f */
[----:B------:R-:W-:Y:S01]  /*10f60*/  CS2R R54, SRZ ;  /* 0x0000000000367805 */ /* 0x000fe2000001ff00 */
[----:B------:R-:W-:Y:S01]  /*10f70*/  UIADD3.64 UR14, UR4, 0x680, URZ ;  /* 0x00000680040e7897 */ /* 0x000fe2000fffe03f */
[----:B------:R-:W-:Y:S01]  /*10f80*/  CS2R R56, SRZ ;  /* 0x0000000000387805 */ /* 0x000fe2000001ff00 */
[----:B------:R-:W-:Y:S01]  /*10f90*/  UIADD3.64 UR18, UR4, 0x1680, URZ ;  /* 0x0000168004127897 */ /* 0x000fe2000fffe03f */
[----:B------:R-:W-:Y:S01]  /*10fa0*/  CS2R R58, SRZ ;  /* 0x00000000003a7805 */ /* 0x000fe2000001ff00 */
[----:B------:R-:W1:Y:S01]  /*10fb0*/  LDC R27, c[0x0][0x268] ;  /* 0x00009a00ff1b7b82 */ /* 0x000e620000000800 */
[----:B----4-:R-:W-:-:S07]  /*10fc0*/  IMAD R186, R186, 0x62, RZ ;  /* 0x00000062baba7824 */ /* 0x010fce00078e02ff */
[----:B------:R-:W4:Y:S01]  /*10fd0*/  LDC R25, c[0x0][0x268] ;  /* 0x00009a00ff197b82 */ /* 0x000f220000000800 */
[----:B---3--:R-:W-:-:S07]  /*10fe0*/  IMAD R194, R194, 0x64, RZ ;  /* 0x00000064c2c27824 */ /* 0x008fce00078e02ff */
[----:B------:R-:W3:Y:S01]  /*10ff0*/  LDC R0, c[0x0][0x268] ;  /* 0x00009a00ff007b82 */ /* 0x000ee20000000800 */
[----:B--2---:R-:W-:-:S07]  /*11000*/  IMAD R249, R249, 0x72, RZ ;  /* 0x00000072f9f97824 */ /* 0x004fce00078e02ff */
[----:B------:R-:W2:Y:S01]  /*11010*/  LDC R2, c[0x0][0x268] ;  /* 0x00009a00ff027b82 */ /* 0x000ea20000000800 */
[----:B-1----:R-:W-:-:S07]  /*11020*/  LEA RZ, P6, R27, R12, 0x3 ;  /* 0x0000000c1bff7211 */ /* 0x002fce00078c18ff */
[----:B------:R-:W1:Y:S01]  /*11030*/  LDC R21, c[0x0][0x268] ;  /* 0x00009a00ff157b82 */ /* 0x000e620000000800 */
[----:B----4-:R-:W-:-:S04]  /*11040*/  LEA R19, R25, -R25, 0x9 ;  /* 0x8000001919137211 */ /* 0x010fc800078e48ff */
[----:B------:R-:W-:-:S03]  /*11050*/  LEA.HI.X.SX32 R53, R19, R13, 0x1, P3 ;  /* 0x0000000d13357211 */ /* 0x000fc600018f0eff */
[----:B------:R-:W4:Y:S01]  /*11060*/  LDC R22, c[0x0][0x268] ;  /* 0x00009a00ff167b82 */ /* 0x000f220000000800 */
[----:B---3--:R-:W-:Y:S01]  /*11070*/  SHF.L.U32 R15, R0, 0x1, RZ ;  /* 0x00000001000f7819 */ /* 0x008fe200000006ff */
[----:B------:R3:W-:Y:S03]  /*11080*/  STL [R1+0xefc], R53 ;  /* 0x000efc3501007387 */ /* 0x0007e60000100800 */
[----:B------:R-:W-:-:S03]  /*11090*/  IADD3 R50, P3, R15, R12, RZ ;  /* 0x0000000c0f327210 */ /* 0x000fc60007f7e0ff */
[----:B------:R-:W0:Y:S01]  /*110a0*/  LDC R29, c[0x0][0x268] ;  /* 0x00009a00ff1d7b82 */ /* 0x000e220000000800 */
[----:B--2---:R-:W-:-:S07]  /*110b0*/  SHF.L.U32 R17, R2, 0x2, RZ ;  /* 0x0000000202117819 */ /* 0x004fce00000006ff */
[----:B------:R-:W2:Y:S01]  /*110c0*/  LDC R14, c[0x0][0x268] ;  /* 0x00009a00ff0e7b82 */ /* 0x000ea20000000800 */
[----:B-1----:R-:W-:-:S07]  /*110d0*/  IMAD R21, R21, 0x3b4, RZ ;  /* 0x000003b415157824 */ /* 0x002fce00078e02ff */
[----:B------:R-:W1:Y:S01]  /*110e0*/  LDC R20, c[0x0][0x268] ;  /* 0x00009a00ff147b82 */ /* 0x000e620000000800 */
[----:B----4-:R-:W-:-:S07]  /*110f0*/  IMAD R19, R22, 0x3b8, RZ ;  /* 0x000003b816137824 */ /* 0x010fce00078e02ff */
[----:B------:R-:W4:Y:S01]  /*11100*/  LDC R16, c[0x0][0x268] ;  /* 0x00009a00ff107b82 */ /* 0x000f220000000800 */
[----:B0-----:R-:W-:-:S07]  /*11110*/  LEA RZ, P1, R29, R12, 0x4 ;  /* 0x0000000c1dff7211 */ /* 0x001fce00078220ff */
[----:B------:R-:W0:Y:S01]  /*11120*/  LDC R24, c[0x0][0x268] ;  /* 0x00009a00ff187b82 */ /* 0x000e220000000800 */
[----:B------:R-:W-:-:S07]  /*11130*/  LEA.HI.X.SX32 R29, R15, R13, 0x1, P5 ;  /* 0x0000000d0f1d7211 */ /* 0x000fce00028f0eff */
[----:B------:R-:W3:Y:S01]  /*11140*/  LDC R23, c[0x0][0x268] ;  /* 0x00009a00ff177b82 */ /* 0x000ee20000000800 */
[----:B------:R-:W-:-:S07]  /*11150*/  IADD3 RZ, P5, R21, R12, RZ ;  /* 0x0000000c15ff7210 */ /* 0x000fce0007fbe0ff */
[----:B------:R-:W1:Y:S01]  /*11160*/  LDC R33, c[0x0][0x268] ;  /* 0x00009a00ff217b82 */ /* 0x000e620000000800 */
[----:B--2---:R-:W-:-:S07]  /*11170*/  SHF.L.U32 R15, R14, 0x3, RZ ;  /* 0x000000030e0f7819 */ /* 0x004fce00000006ff */
[----:B------:R-:W2:Y:S01]  /*11180*/  LDC R28, c[0x0][0x268] ;  /* 0x00009a00ff1c7b82 */ /* 0x000ea20000000800 */
[----:B------:R-:W-:-:S07]  /*11190*/  LEA.HI.X.SX32 R31, R15, R13, 0x1, P1 ;  /* 0x0000000d0f1f7211 */ /* 0x000fce00008f0eff */
[----:B------:R-:W4:Y:S01]  /*111a0*/  LDC R217, c[0x0][0x268] ;  /* 0x00009a00ffd97b82 */ /* 0x000f220000000800 */
[----:B---3--:R-:W-:Y:S01]  /*111b0*/  IMAD R23, R23, 0x3bc, RZ ;  /* 0x000003bc17177824 */ /* 0x008fe200078e02ff */
[----:B------:R-:W-:Y:S01]  /*111c0*/  UIADD3.64 UR10, UR4, 0x280, URZ ;  /* 0x00000280040a7897 */ /* 0x000fe2000fffe03f */
[----:B------:R-:W-:-:S03]  /*111d0*/  CS2R R52, SRZ ;  /* 0x0000000000347805 */ /* 0x000fc6000001ff00 */
[----:B------:R-:W-:Y:S02]  /*111e0*/  IADD3 RZ, P1, R23, R12, RZ ;  /* 0x0000000c17ff7210 */ /* 0x000fe40007f3e0ff */
[----:B------:R-:W3:Y:S01]  /*111f0*/  LDC R27, c[0x0][0x268] ;  /* 0x00009a00ff1b7b82 */ /* 0x000ee20000000800 */
[----:B-1----:R-:W-:-:S07]  /*11200*/  IMAD R33, R33, 0x1de, RZ ;  /* 0x000001de21217824 */ /* 0x002fce00078e02ff */
[----:B------:R-:W1:Y:S08]  /*11210*/  LDC R25, c[0x0][0x268] ;  /* 0x00009a00ff197b82 */ /* 0x000e700000000800 */
[----:B------:R-:W2:Y:S01]  /*11220*/  LDC R22, c[0x0][0x268] ;  /* 0x00009a00ff167b82 */ /* 0x000ea20000000800 */
[----:B----4-:R-:W-:Y:S01]  /*11230*/  IMAD R217, R217, 0x6a, RZ ;  /* 0x0000006ad9d97824 */ /* 0x010fe200078e02ff */
[----:B---3--:R-:W-:-:S06]  /*11240*/  LEA.HI.X.SX32 R51, R27, R13, 0x1, P3 ;  /* 0x0000000d1b337211 */ /* 0x008fcc00018f0eff */
[----:B------:R-:W3:Y:S01]  /*11250*/  LDC R21, c[0x0][0x268] ;  /* 0x00009a00ff157b82 */ /* 0x000ee20000000800 */
[-C--:B------:R-:W-:Y:S02]  /*11260*/  LEA.HI.X.SX32 R27, R17, R13.reuse, 0x1, P6 ;  /* 0x0000000d111b7211 */ /* 0x080fe400030f0eff */
[----:B------:R-:W-:Y:S01]  /*11270*/  IADD3 RZ, P6, R19, R12, RZ ;  /* 0x0000000c13ff7210 */ /* 0x000fe20007fde0ff */
[----:B------:R-:W-:Y:S01]  /*11280*/  STL.64 [R1+0x1f10], R50 ;  /* 0x001f103201007387 */ /* 0x000fe20000100a00 */
[----:B------:R-:W-:Y:S01]  /*11290*/  SHF.L.U32 R19, R20, 0x5, RZ ;  /* 0x0000000514137819 */ /* 0x000fe200000006ff */
[----:B-1----:R-:W-:Y:S02]  /*112a0*/  IMAD R25, R25, 0x3c4, RZ ;  /* 0x000003c419197824 */ /* 0x002fe400078e02ff */
[----:B------:R-:W1:Y:S01]  /*112b0*/  LDC R20, c[0x0][0x268] ;  /* 0x00009a00ff147b82 */ /* 0x000e620000000800 */
[----:B------:R-:W-:Y:S01]  /*112c0*/  STL [R1+0x109c], R29 ;  /* 0x00109c1d01007387 */ /* 0x000fe20000100800 */
[----:B------:R-:W-:-:S02]  /*112d0*/  LEA.HI.X.SX32 R15, R19, R13, 0x1, P2 ;  /* 0x0000000d130f7211 */ /* 0x000fc400010f0eff */
[----:B------:R-:W-:Y:S01]  /*112e0*/  IADD3 RZ, P2, R25, R12, RZ ;  /* 0x0000000c19ff7210 */ /* 0x000fe20007f5e0ff */
[----:B------:R0:W-:Y:S01]  /*112f0*/  STL [R1+0x1094], R27 ;  /* 0x0010941b01007387 */ /* 0x0001e20000100800 */
[----:B------:R-:W-:Y:S02]  /*11300*/  SHF.L.U32 R17, R16, 0x4, RZ ;  /* 0x0000000410117819 */ /* 0x000fe400000006ff */
[----:B------:R-:W4:Y:S01]  /*11310*/  LDC R25, c[0x0][0x268] ;  /* 0x00009a00ff197b82 */ /* 0x000f220000000800 */
[----:B------:R-:W-:Y:S01]  /*11320*/  STL [R1+0x108c], R31 ;  /* 0x00108c1f01007387 */ /* 0x000fe20000100800 */
[----:B------:R-:W-:-:S06]  /*11330*/  LEA.HI.X.SX32 R17, R17, R13, 0x1, P4 ;  /* 0x0000000d11117211 */ /* 0x000fcc00020f0eff */
[----:B------:R-:W1:Y:S01]  /*11340*/  LDC R14, c[0x0][0x268] ;  /* 0x00009a00ff0e7b82 */ /* 0x000e620000000800 */
[----:B0-----:R-:W-:Y:S01]  /*11350*/  IMAD R27, R24, 0x3c0, RZ ;  /* 0x000003c0181b7824 */ /* 0x001fe200078e02ff */
[----:B------:R2:W-:Y:S01]  /*11360*/  STL [R1+0x1084], R17 ;  /* 0x0010841101007387 */ /* 0x0005e20000100800 */
[----:B------:R-:W-:-:S05]  /*11370*/  LEA RZ, P3, R37, R12, 0x8 ;  /* 0x0000000c25ff7211 */ /* 0x000fca00078640ff */
[----:B------:R-:W0:Y:S01]  /*11380*/  LDC R2, c[0x0][0x268] ;  /* 0x00009a00ff027b82 */ /* 0x000e220000000800 */
[-C--:B------:R-:W-:Y:S01]  /*11390*/  IADD3 RZ, P4, R27, R12.reuse, RZ ;  /* 0x0000000c1bff7210 */ /* 0x080fe20007f9e0ff */
[----:B------:R3:W-:Y:S06]  /*113a0*/  STL [R1+0x107c], R15 ;  /* 0x00107c0f01007387 */ /* 0x0007ec0000100800 */
[----:B------:R-:W0:Y:S01]  /*113b0*/  LDC R0, c[0x0][0x268] ;  /* 0x00009a00ff007b82 */ /* 0x000e220000000800 */
[----:B--2---:R-:W-:Y:S01]  /*113c0*/  SHF.L.U32 R17, R22, 0x7, RZ ;  /* 0x0000000716117819 */ /* 0x004fe200000006ff */
[----:B----4-:R-:W-:Y:S01]  /*113d0*/  IMAD R25, R25, 0xed, RZ ;  /* 0x000000ed19197824 */ /* 0x010fe200078e02ff */
[----:B------:R-:W-:Y:S01]  /*113e0*/  UIADD3.64 UR10, UR4, 0x380, URZ ;  /* 0x00000380040a7897 */ /* 0x000fe2000fffe03f */
[----:B---3--:R-:W-:Y:S01]  /*113f0*/  SHF.L.U32 R15, R21, 0x6, RZ ;  /* 0x00000006150f7819 */ /* 0x008fe200000006ff */
[----:B------:R-:W-:Y:S01]  /*11400*/  IMAD R21, R26, 0x3c8, RZ ;  /* 0x000003c81a157824 */ /* 0x000fe200078e02ff */
[-C--:B------:R-:W-:Y:S01]  /*11410*/  LEA.HI.X.SX32 R5, R17, R13.reuse, 0x1, P3 ;  /* 0x0000000d11057211 */ /* 0x080fe200018f0eff */
[----:B-1----:R-:W-:Y:S01]  /*11420*/  IMAD R17, R20, 0x1da, RZ ;  /* 0x000001da14117824 */ /* 0x002fe200078e02ff */
[----:B------:R-:W1:Y:S01]  /*11430*/  LDC R27, c[0x0][0x268] ;  /* 0x00009a00ff1b7b82 */ /* 0x000e620000000800 */
[-C--:B------:R-:W-:Y:S01]  /*11440*/  LEA.HI.X.SX32 R49, R15, R13.reuse, 0x1, P0 ;  /* 0x0000000d0f317211 */ /* 0x080fe200000f0eff */
[----:B------:R-:W-:Y:S01]  /*11450*/  UIADD3.64 UR14, UR4, 0x1180, URZ ;  /* 0x00001180040e7897 */ /* 0x000fe2000fffe03f */
[-C--:B------:R-:W-:Y:S01]  /*11460*/  IADD3 RZ, P3, R35, R12.reuse, RZ ;  /* 0x0000000c23ff7210 */ /* 0x080fe20007f7e0ff */
[----:B------:R-:W-:Y:S01]  /*11470*/  UIADD3.64 UR18, UR4, 0x800, URZ ;  /* 0x0000080004127897 */ /* 0x000fe2000fffe03f */
[C---:B------:R-:W-:Y:S01]  /*11480*/  LEA.HI.X.SX32 R35, R17.reuse, R13, 0x1, P5 ;  /* 0x0000000d11237211 */ /* 0x040fe200028f0eff */
[----:B------:R-:W-:Y:S01]  /*11490*/  STL [R1+0x1074], R49 ;  /* 0x0010743101007387 */ /* 0x000fe20000100800 */
[-C--:B------:R-:W-:Y:S01]  /*114a0*/  IADD3 R4, P5, R17, R12.reuse, RZ ;  /* 0x0000000c11047210 */ /* 0x080fe20007fbe0ff */
[----:B------:R-:W2:Y:S01]  /*114b0*/  LDC R31, c[0x0][0x268] ;  /* 0x00009a00ff1f7b82 */ /* 0x000ea20000000800 */
[----:B------:R-:W-:Y:S01]  /*114c0*/  IADD3 RZ, P0, R21, R12, RZ ;  /* 0x0000000c15ff7210 */ /* 0x000fe20007f1e0ff */
[----:B------:R3:W-:Y:S01]  /*114d0*/  STL [R1+0x106c], R5 ;  /* 0x00106c0501007387 */ /* 0x0007e20000100800 */
[----:B------:R-:W-:Y:S01]  /*114e0*/  IMAD R21, R14, 0x77, RZ ;  /* 0x000000770e157824 */ /* 0x000fe200078e02ff */
[----:B------:R-:W-:Y:S01]  /*114f0*/  CS2R R50, SRZ ;  /* 0x0000000000327805 */ /* 0x000fe2000001ff00 */
[----:B0-----:R-:W-:Y:S01]  /*11500*/  IMAD R17, R2, 0x1e, RZ ;  /* 0x0000001e02117824 */ /* 0x001fe200078e02ff */
[----:B------:R-:W-:Y:S02]  /*11510*/  STL [R1+0x1024], R35 ;  /* 0x0010242301007387 */ /* 0x000fe40000100800 */
[----:B------:R-:W0:Y:S01]  /*11520*/  LDC R16, c[0x0][0x268] ;  /* 0x00009a00ff107b82 */ /* 0x000e220000000800 */
[----:B------:R-:W-:-:S02]  /*11530*/  LEA R15, R0, -R0, 0x4 ;  /* 0x80000000000f7211 */ /* 0x000fc400078e20ff */
[----:B---3--:R-:W-:Y:S01]  /*11540*/  LEA.HI.X.SX32 R5, R25, R13, 0x1, P5 ;  /* 0x0000000d19057211 */ /* 0x008fe200028f0eff */
[----:B-1----:R-:W-:-:S04]  /*11550*/  IMAD R27, R27, 0xee, RZ ;  /* 0x000000ee1b1b7824 */ /* 0x002fc800078e02ff */
[----:B------:R1:W-:Y:S01]  /*11560*/  STL.64 [R1+0x17e8], R4 ;  /* 0x0017e80401007387 */ /* 0x0003e20000100a00 */
[----:B------:R-:W3:Y:S01]  /*11570*/  LDC R23, c[0x0][0x268] ;  /* 0x00009a00ff177b82 */ /* 0x000ee20000000800 */
[----:B--2---:R-:W-:-:S07]  /*11580*/  IMAD R31, R31, 0x1dc, RZ ;  /* 0x000001dc1f1f7824 */ /* 0x004fce00078e02ff */
[----:B------:R-:W2:Y:S01]  /*11590*/  LDC R24, c[0x0][0x268] ;  /* 0x00009a00ff187b82 */ /* 0x000ea20000000800 */
[----:B-1----:R-:W-:Y:S02]  /*115a0*/  IADD3 R4, P5, R27, R12, RZ ;  /* 0x0000000c1b047210 */ /* 0x002fe40007fbe0ff */
[-C--:B------:R-:W-:Y:S01]  /*115b0*/  LEA.HI.X.SX32 R47, R31, R13.reuse, 0x1, P6 ;  /* 0x0000000d1f2f7211 */ /* 0x080fe200030f0eff */
[----:B0-----:R-:W-:Y:S01]  /*115c0*/  IMAD R25, R16, 0xf0, RZ ;  /* 0x000000f010197824 */ /* 0x001fe200078e02ff */
[----:B------:R-:W-:-:S03]  /*115d0*/  LEA.HI.X.SX32 R5, R21, R13, 0x1, P5 ;  /* 0x0000000d15057211 */ /* 0x000fc600028f0eff */
[----:B------:R-:W0:Y:S01]  /*115e0*/  LDC R29, c[0x0][0x268] ;  /* 0x00009a00ff1d7b82 */ /* 0x000e220000000800 */
[----:B------:R-:W-:Y:S01]  /*115f0*/  IMAD R21, R28, 0x3d8, RZ ;  /* 0x000003d81c157824 */ /* 0x000fe200078e02ff */
[-C--:B------:R-:W-:Y:S01]  /*11600*/  IADD3 R48, P6, R33, R12.reuse, RZ ;  /* 0x0000000c21307210 */ /* 0x080fe20007fde0ff */
[----:B------:R1:W-:Y:S05]  /*11610*/  STL.64 [R1+0x1b90], R4 ;  /* 0x001b900401007387 */ /* 0x0003ea0000100a00 */
[----:B------:R-:W4:Y:S01]  /*11620*/  LDC R19, c[0x0][0x268] ;  /* 0x00009a00ff137b82 */ /* 0x000f220000000800 */
[----:B------:R-:W-:Y:S01]  /*11630*/  STL [R1+0x1014], R47 ;  /* 0x0010142f01007387 */ /* 0x000fe20000100800 */
[----:B---3--:R-:W-:Y:S01]  /*11640*/  IMAD R23, R23, 0x78, RZ ;  /* 0x0000007817177824 */ /* 0x008fe200078e02ff */
[----:B-1----:R-:W-:-:S05]  /*11650*/  IADD3 R4, P5, R31, R12, RZ ;  /* 0x0000000c1f047210 */ /* 0x002fca0007fbe0ff */
[----:B------:R-:W1:Y:S01]  /*11660*/  LDC R26, c[0x0][0x268] ;  /* 0x00009a00ff1a7b82 */ /* 0x000e620000000800 */
[----:B--2---:R-:W-:Y:S01]  /*11670*/  IMAD R35, R24, 0x3d0, RZ ;  /* 0x000003d018237824 */ /* 0x004fe200078e02ff */
[-C--:B------:R-:W-:Y:S01]  /*11680*/  LEA.HI.X.SX32 R5, R27, R13.reuse, 0x1, P5 ;  /* 0x0000000d1b057211 */ /* 0x080fe200028f0eff */
[----:B------:R-:W-:Y:S01]  /*11690*/  IMAD R31, R30, 0x3dc, RZ ;  /* 0x000003dc1e1f7824 */ /* 0x000fe200078e02ff */
[-C--:B------:R-:W-:Y:S01]  /*116a0*/  LEA.HI.X.SX32 R27, R33, R13.reuse, 0x1, P1 ;  /* 0x0000000d211b7211 */ /* 0x080fe200008f0eff */
[----:B0-----:R-:W-:Y:S02]  /*116b0*/  IMAD R29, R29, 0xef, RZ ;  /* 0x000000ef1d1d7824 */ /* 0x001fe400078e02ff */
[----:B------:R0:W-:Y:S01]  /*116c0*/  STL.64 [R1+0x17e0], R4 ;  /* 0x0017e00401007387 */ /* 0x0001e20000100a00 */
[----:B------:R-:W2:Y:S03]  /*116d0*/  LDC R22, c[0x0][0x268] ;  /* 0x00009a00ff167b82 */ /* 0x000ea60000000800 */
[----:B------:R3:W-:Y:S01]  /*116e0*/  STL [R1+0x1004], R27 ;  /* 0x0010041b01007387 */ /* 0x0007e20000100800 */
[----:B------:R-:W-:Y:S01]  /*116f0*/  LEA.HI.X.SX32 R49, R29, R13, 0x1, P6 ;  /* 0x0000000d1d317211 */ /* 0x000fe200030f0eff */
[----:B----4-:R-:W-:-:S03]  /*11700*/  IMAD R19, R19, 0x3c, RZ ;  /* 0x0000003c13137824 */ /* 0x010fc600078e02ff */
[----:B------:R-:W4:Y:S01]  /*11710*/  LDC R24, c[0x0][0x268] ;  /* 0x00009a00ff187b82 */ /* 0x000f220000000800 */
[-C--:B0-----:R-:W-:Y:S02]  /*11720*/  IADD3 R4, P5, R17, R12.reuse, RZ ;  /* 0x0000000c11047210 */ /* 0x081fe40007fbe0ff */
[-C--:B------:R-:W-:Y:S02]  /*11730*/  IADD3 R46, P1, R19, R12.reuse, RZ ;  /* 0x0000000c132e7210 */ /* 0x080fe40007f3e0ff */
[-C--:B------:R-:W-:Y:S01]  /*11740*/  LEA.HI.X.SX32 R5, R15, R13.reuse, 0x1, P5 ;  /* 0x0000000d0f057211 */ /* 0x080fe200028f0eff */
[----:B-1----:R-:W-:Y:S01]  /*11750*/  IMAD R37, R26, 0x3d4, RZ ;  /* 0x000003d41a257824 */ /* 0x002fe200078e02ff */
[----:B------:R-:W-:Y:S01]  /*11760*/  IADD3 R26, P6, R23, R12, RZ ;  /* 0x0000000c171a7210 */ /* 0x000fe20007fde0ff */
[----:B------:R-:W0:Y:S01]  /*11770*/  LDC R29, c[0x0][0x268] ;  /* 0x00009a00ff1d7b82 */ /* 0x000e220000000800 */
[-C--:B------:R-:W-:Y:S01]  /*11780*/  LEA.HI.X.SX32 R47, R17, R13.reuse, 0x1, P1 ;  /* 0x0000000d112f7211 */ /* 0x080fe200008f0eff */
[----:B------:R1:W-:Y:S01]  /*11790*/  STL.64 [R1+0x1eb8], R4 ;  /* 0x001eb80401007387 */ /* 0x0003e20000100a00 */
[----:B---3--:R-:W-:-:S02]  /*117a0*/  LEA.HI.X.SX32 R27, R19, R13, 0x1, P6 ;  /* 0x0000000d131b7211 */ /* 0x008fc400030f0eff */
[-C--:B------:R-:W-:Y:S01]  /*117b0*/  IADD3 RZ, P1, R35, R12.reuse, RZ ;  /* 0x0000000c23ff7210 */ /* 0x080fe20007f3e0ff */
[----:B--2---:R-:W-:Y:S01]  /*117c0*/  IMAD R15, R22, 0x1e0, RZ ;  /* 0x000001e0160f7824 */ /* 0x004fe200078e02ff */
[----:B------:R-:W-:Y:S01]  /*117d0*/  STL.64 [R1+0x17d8], R48 ;  /* 0x0017d83001007387 */ /* 0x000fe20000100a00 */
[----:B------:R-:W2:Y:S01]  /*117e0*/  LDC R17, c[0x0][0x268] ;  /* 0x00009a00ff117b82 */ /* 0x000ea20000000800 */
[-C--:B------:R-:W-:Y:S02]  /*117f0*/  IADD3 RZ, P6, R37, R12.reuse, RZ ;  /* 0x0000000c25ff7210 */ /* 0x080fe40007fde0ff */
[----:B------:R3:W-:Y:S01]  /*11800*/  STL.64 [R1+0x1e48], R46 ;  /* 0x001e482e01007387 */ /* 0x0007e20000100a00 */
[-C--:B------:R-:W-:Y:S02]  /*11810*/  LEA.HI.X.SX32 R33, R15, R13.reuse, 0x1, P4 ;  /* 0x0000000d0f217211 */ /* 0x080fe400020f0eff */
[----:B-1----:R-:W-:Y:S01]  /*11820*/  IADD3 R4, P5, R25, R12, RZ ;  /* 0x0000000c19047210 */ /* 0x002fe20007fbe0ff */
[----:B------:R-:W-:Y:S01]  /*11830*/  STL.64 [R1+0x1d60], R26 ;  /* 0x001d601a01007387 */ /* 0x000fe20000100a00 */
[----:B------:R-:W1:Y:S02]  /*11840*/  LDC R2, c[0x0][0x268] ;  /* 0x00009a00ff027b82 */ /* 0x000e640000000800 */
[----:B------:R-:W-:-:S06]  /*11850*/  LEA.HI.X.SX32 R5, R23, R13, 0x1, P5 ;  /* 0x0000000d17057211 */ /* 0x000fcc00028f0eff */
[----:B------:R-:W1:Y:S01]  /*11860*/  LDC R20, c[0x0][0x268] ;  /* 0x00009a00ff147b82 */ /* 0x000e620000000800 */
[----:B------:R-:W-:Y:S01]  /*11870*/  IADD3 RZ, P5, R21, R12, RZ ;  /* 0x0000000c15ff7210 */ /* 0x000fe20007fbe0ff */
[----:B------:R4:W-:Y:S01]  /*11880*/  STL.64 [R1+0x1b88], R4 ;  /* 0x001b880401007387 */ /* 0x0009e20000100a00 */
[----:B0-----:R-:W-:Y:S01]  /*11890*/  IMAD R29, R29, 0x1e6, RZ ;  /* 0x000001e61d1d7824 */ /* 0x001fe200078e02ff */
[----:B------:R-:W-:Y:S01]  /*118a0*/  UIADD3.64 UR10, UR4, 0x600, URZ ;  /* 0x00000600040a7897 */ /* 0x000fe2000fffe03f */
[----:B---3--:R-:W-:Y:S01]  /*118b0*/  CS2R R46, SRZ ;  /* 0x00000000002e7805 */ /* 0x008fe2000001ff00 */
[----:B------:R-:W-:Y:S01]  /*118c0*/  STL [R1+0xff4], R33 ;  /* 0x000ff42101007387 */ /* 0x000fe20000100800 */
[----:B------:R-:W-:Y:S01]  /*118d0*/  UIADD3.64 UR14, UR4, 0x1280, URZ ;  /* 0x00001280040e7897 */ /* 0x000fe2000fffe03f */
[----:B------:R-:W0:Y:S01]  /*118e0*/  LDC R21, c[0x0][0x268] ;  /* 0x00009a00ff157b82 */ /* 0x000e220000000800 */
[----:B--2---:R-:W-:Y:S01]  /*118f0*/  IMAD R17, R17, 0x79, RZ ;  /* 0x0000007911117824 */ /* 0x004fe200078e02ff */
[----:B------:R-:W-:Y:S01]  /*11900*/  LEA.HI.X.SX32 R45, R29, R13, 0x1, P3 ;  /* 0x0000000d1d2d7211 */ /* 0x000fe200018f0eff */
[----:B------:R-:W-:Y:S01]  /*11910*/  UIADD3.64 UR18, UR4, 0x980, URZ ;  /* 0x0000098004127897 */ /* 0x000fe2000fffe03f */
[----:B------:R-:W-:-:S02]  /*11920*/  CS2R R48, SRZ ;  /* 0x0000000000307805 */ /* 0x000fc4000001ff00 */
[-C--:B----4-:R-:W-:Y:S01]  /*11930*/  IADD3 R4, P4, R15, R12.reuse, RZ ;  /* 0x0000000c0f047210 */ /* 0x090fe20007f9e0ff */
[----:B------:R-:W-:Y:S01]  /*11940*/  IMAD R15, R24, 0x1e2, RZ ;  /* 0x000001e2180f7824 */ /* 0x000fe200078e02ff */
[----:B------:R-:W2:Y:S02]  /*11950*/  LDC R23, c[0x0][0x268] ;  /* 0x00009a00ff177b82 */ /* 0x000ea40000000800 */
[-C--:B------:R-:W-:Y:S01]  /*11960*/  LEA.HI.X.SX32 R5, R25, R13.reuse, 0x1, P4 ;  /* 0x0000000d19057211 */ /* 0x080fe200020f0eff */
[----:B-1----:R-:W-:Y:S01]  /*11970*/  IMAD R25, R2, 0xf3, RZ ;  /* 0x000000f302197824 */ /* 0x002fe200078e02ff */
[----:B------:R-:W-:Y:S02]  /*11980*/  LEA.HI.X.SX32 R43, R15, R13, 0x1, P2 ;  /* 0x0000000d0f2b7211 */ /* 0x000fe400010f0eff */
[----:B------:R-:W-:Y:S01]  /*11990*/  IADD3 RZ, P4, R31, R12, RZ ;  /* 0x0000000c1fff7210 */ /* 0x000fe20007f9e0ff */
[----:B------:R1:W-:Y:S01]  /*119a0*/  STL.64 [R1+0x17d0], R4 ;  /* 0x0017d00401007387 */ /* 0x0003e20000100a00 */
[----:B------:R-:W3:Y:S03]  /*119b0*/  LDC R27, c[0x0][0x268] ;  /* 0x00009a00ff1b7b82 */ /* 0x000ee60000000800 */
[----:B------:R-:W-:Y:S01]  /*119c0*/  STL [R1+0xfe4], R43 ;  /* 0x000fe42b01007387 */ /* 0x000fe20000100800 */
[----:B0-----:R-:W-:-:S04]  /*119d0*/  IMAD R21, R21, 0xf1, RZ ;  /* 0x000000f115157824 */ /* 0x001fc800078e02ff */
[----:B------:R-:W0:Y:S01]  /*119e0*/  LDC R19, c[0x0][0x268] ;  /* 0x00009a00ff137b82 */ /* 0x000e220000000800 */
[----:B-1----:R-:W-:-:S04]  /*119f0*/  IADD3 R4, P2, R15, R12, RZ ;  /* 0x0000000c0f047210 */ /* 0x002fc80007f5e0ff */
[----:B------:R-:W-:Y:S01]  /*11a00*/  LEA.HI.X.SX32 R5, R21, R13, 0x1, P2 ;  /* 0x0000000d15057211 */ /* 0x000fe200010f0eff */
[----:B--2---:R-:W-:Y:S02]  /*11a10*/  IMAD R23, R23, 0xf2, RZ ;  /* 0x000000f217177824 */ /* 0x004fe400078e02ff */
[----:B------:R-:W1:Y:S02]  /*11a20*/  LDC R16, c[0x0][0x268] ;  /* 0x00009a00ff107b82 */ /* 0x000e640000000800 */
[----:B------:R2:W-:Y:S01]  /*11a30*/  STL.64 [R1+0x17c8], R4 ;  /* 0x0017c80401007387 */ /* 0x0005e20000100a00 */
[----:B---3--:R-:W-:-:S05]  /*11a40*/  IMAD R27, R27, 0x1e4, RZ ;  /* 0x000001e41b1b7824 */ /* 0x008fca00078e02ff */
[----:B------:R-:W3:Y:S01]  /*11a50*/  LDC R0, c[0x0][0x268] ;  /* 0x00009a00ff007b82 */ /* 0x000ee20000000800 */
[----:B------:R-:W-:Y:S02]  /*11a60*/  LEA.HI.X.SX32 R41, R27, R13, 0x1, P0 ;  /* 0x0000000d1b297211 */ /* 0x000fe400000f0eff */
[----:B------:R-:W-:-:S05]  /*11a70*/  IADD3 R42, P0, R29, R12, RZ ;  /* 0x0000000c1d2a7210 */ /* 0x000fca0007f1e0ff */
[----:B------:R-:W4:Y:S01]  /*11a80*/  LDC R26, c[0x0][0x268] ;  /* 0x00009a00ff1a7b82 */ /* 0x000f220000000800 */
[-C--:B--2---:R-:W-:Y:S01]  /*11a90*/  IADD3 R4, P2, R23, R12.reuse, RZ ;  /* 0x0000000c17047210 */ /* 0x084fe20007f5e0ff */
[----:B0-----:R-:W-:Y:S01]  /*11aa0*/  IMAD R19, R19, 0x7a, RZ ;  /* 0x0000007a13137824 */ /* 0x001fe200078e02ff */
[-C--:B------:R-:W-:Y:S02]  /*11ab0*/  LEA.HI.X.SX32 R43, R25, R13.reuse, 0x1, P0 ;  /* 0x0000000d192b7211 */ /* 0x080fe400000f0eff */
[----:B------:R-:W-:Y:S01]  /*11ac0*/  LEA.HI.X.SX32 R5, R17, R13, 0x1, P2 ;  /* 0x0000000d11057211 */ /* 0x000fe200010f0eff */
[----:B------:R-:W-:Y:S02]  /*11ad0*/  IMAD R17, R32, 0x3e8, RZ ;  /* 0x000003e820117824 */ /* 0x000fe400078e02ff */
[----:B------:R-:W0:Y:S01]  /*11ae0*/  LDC R28, c[0x0][0x268] ;  /* 0x00009a00ff1c7b82 */ /* 0x000e220000000800 */
[----:B-1----:R-:W-:Y:S01]  /*11af0*/  IMAD R21, R16, 0xf4, RZ ;  /* 0x000000f410157824 */ /* 0x002fe200078e02ff */
[----:B------:R1:W-:Y:S04]  /*11b00*/  STL.64 [R1+0x1b80], R4 ;  /* 0x001b800401007387 */ /* 0x0003e80000100a00 */
[----:B------:R2:W-:Y:S02]  /*11b10*/  STL [R1+0xfd4], R41 ;  /* 0x000fd42901007387 */ /* 0x0005e40000100800 */
[----:B------:R-:W0:Y:S01]  /*11b20*/  LDC R22, c[0x0][0x268] ;  /* 0x00009a00ff167b82 */ /* 0x000e220000000800 */
[----:B---3--:R-:W-:Y:S01]  /*11b30*/  IMAD R15, R0, 0x3d, RZ ;  /* 0x0000003d000f7824 */ /* 0x008fe200078e02ff */
[----:B-1----:R-:W-:-:S06]  /*11b40*/  IADD3 R4, P2, R27, R12, RZ ;  /* 0x0000000c1b047210 */ /* 0x002fcc0007f5e0ff */
[----:B------:R-:W1:Y:S01]  /*11b50*/  LDC R14, c[0x0][0x268] ;  /* 0x00009a00ff0e7b82 */ /* 0x000e620000000800 */
[----:B------:R-:W-:Y:S02]  /*11b60*/  LEA.HI.X.SX32 R5, R23, R13, 0x1, P2 ;  /* 0x0000000d17057211 */ /* 0x000fe400010f0eff */
[----:B------:R-:W-:-:S03]  /*11b70*/  IADD3 R40, P2, R19, R12, RZ ;  /* 0x0000000c13287210 */ /* 0x000fc60007f5e0ff */
[----:B------:R3:W-:Y:S02]  /*11b80*/  STL.64 [R1+0x17c0], R4 ;  /* 0x0017c00401007387 */ /* 0x0007e40000100a00 */
[----:B------:R-:W1:Y:S01]  /*11b90*/  LDC R25, c[0x0][0x268] ;  /* 0x00009a00ff197b82 */ /* 0x000e620000000800 */
[-C--:B--2---:R-:W-:Y:S01]  /*11ba0*/  LEA.HI.X.SX32 R41, R15, R13.reuse, 0x1, P2 ;  /* 0x0000000d0f297211 */ /* 0x084fe200010f0eff */
[----:B----4-:R-:W-:Y:S01]  /*11bb0*/  IMAD R15, R26, 0x1e8, RZ ;  /* 0x000001e81a0f7824 */ /* 0x010fe200078e02ff */
[----:B------:R-:W-:Y:S04]  /*11bc0*/  STL [R1+0xfc4], R45 ;  /* 0x000fc42d01007387 */ /* 0x000fe80000100800 */
[----:B------:R2:W-:Y:S01]  /*11bd0*/  STL.64 [R1+0x17b8], R42 ;  /* 0x0017b82a01007387 */ /* 0x0005e20000100a00 */
[-C--:B------:R-:W-:Y:S01]  /*11be0*/  LEA.HI.X.SX32 R29, R15, R13.reuse, 0x1, P1 ;  /* 0x0000000d0f1d7211 */ /* 0x080fe200008f0eff */
[----:B------:R-:W4:Y:S01]  /*11bf0*/  LDC R27, c[0x0][0x268] ;  /* 0x00009a00ff1b7b82 */ /* 0x000f220000000800 */
[----:B0-----:R-:W-:Y:S01]  /*11c00*/  IMAD R23, R22, 0xf6, RZ ;  /* 0x000000f616177824 */ /* 0x001fe200078e02ff */
[-C--:B---3--:R-:W-:Y:S01]  /*11c10*/  IADD3 R4, P3, R21, R12.reuse, RZ ;  /* 0x0000000c15047210 */ /* 0x088fe20007f7e0ff */
[----:B------:R0:W-:Y:S05]  /*11c20*/  STL.64 [R1+0x1d58], R40 ;  /* 0x001d582801007387 */ /* 0x0001ea0000100a00 */
[----:B------:R-:W3:Y:S01]  /*11c30*/  LDC R30, c[0x0][0x268] ;  /* 0x00009a00ff1e7b82 */ /* 0x000ee20000000800 */
[-C--:B------:R-:W-:Y:S01]  /*11c40*/  LEA.HI.X.SX32 R5, R19, R13.reuse, 0x1, P3 ;  /* 0x0000000d13057211 */ /* 0x080fe200018f0eff */
[----:B------:R-:W-:Y:S01]  /*11c50*/  IMAD R19, R28, 0x1ea, RZ ;  /* 0x000001ea1c137824 */ /* 0x000fe200078e02ff */
[-C--:B------:R-:W-:Y:S01]  /*11c60*/  IADD3 RZ, P3, R17, R12.reuse, RZ ;  /* 0x0000000c11ff7210 */ /* 0x080fe20007f7e0ff */
[----:B------:R-:W-:Y:S01]  /*11c70*/  IMAD R17, R20, 0xf5, RZ ;  /* 0x000000f514117824 */ /* 0x000fe200078e02ff */
[----:B--2---:R-:W-:Y:S01]  /*11c80*/  CS2R R42, SRZ ;  /* 0x00000000002a7805 */ /* 0x004fe2000001ff00 */
[----:B------:R2:W-:Y:S01]  /*11c90*/  STL.64 [R1+0x1b78], R4 ;  /* 0x001b780401007387 */ /* 0x0005e20000100a00 */
[----:B------:R-:W-:Y:S01]  /*11ca0*/  LEA.HI.X.SX32 R39, R19, R13, 0x1, P6 ;  /* 0x0000000d13277211 */ /* 0x000fe200030f0eff */
[----:B------:R-:W4:Y:S01]  /*11cb0*/  LDC R24, c[0x0][0x268] ;  /* 0x00009a00ff187b82 */ /* 0x000f220000000800 */
[----:B0-----:R-:W-:Y:S01]  /*11cc0*/  CS2R R40, SRZ ;  /* 0x0000000000287805 */ /* 0x001fe2000001ff00 */
[----:B------:R0:W-:Y:S06]  /*11cd0*/  STL [R1+0xfb4], R29 ;  /* 0x000fb41d01007387 */ /* 0x0001ec0000100800 */
[----:B------:R-:W4:Y:S01]  /*11ce0*/  LDC R33, c[0x0][0x268] ;  /* 0x00009a00ff217b82 */ /* 0x000f220000000800 */
[----:B------:R-:W-:Y:S01]  /*11cf0*/  UIADD3.64 UR10, UR4, 0x700, URZ ;  /* 0x00000700040a7897 */ /* 0x000fe2000fffe03f */
[----:B--2---:R-:W-:Y:S01]  /*11d00*/  IADD3 R4, P1, R15, R12, RZ ;  /* 0x0000000c0f047210 */ /* 0x004fe20007f3e0ff */
[----:B-1----:R-:W-:Y:S01]  /*11d10*/  IMAD R15, R14, 0x7b, RZ ;  /* 0x0000007b0e0f7824 */ /* 0x002fe200078e02ff */
[----:B------:R-:W-:Y:S01]  /*11d20*/  UIADD3.64 UR14, UR4, 0x1580, URZ ;  /* 0x00001580040e7897 */ /* 0x000fe2000fffe03f */
[----:B------:R-:W-:-:S02]  /*11d30*/  CS2R R44, SRZ ;  /* 0x00000000002c7805 */ /* 0x000fc4000001ff00 */
[-C--:B------:R-:W-:Y:S01]  /*11d40*/  LEA.HI.X.SX32 R5, R21, R13.reuse, 0x1, P1 ;  /* 0x0000000d15057211 */ /* 0x080fe200008f0eff */
[----:B------:R-:W-:Y:S01]  /*11d50*/  IMAD R21, R34, 0x3f0, RZ ;  /* 0x000003f022157824 */ /* 0x000fe200078e02ff */
[-C--:B------:R-:W-:Y:S01]  /*11d60*/  IADD3 R28, P1, R19, R12.reuse, RZ ;  /* 0x0000000c131c7210 */ /* 0x080fe20007f3e0ff */
[----:B------:R-:W1:Y:S01]  /*11d70*/  LDC R2, c[0x0][0x268] ;  /* 0x00009a00ff027b82 */ /* 0x000e620000000800 */
[----:B---3--:R-:W-:Y:S01]  /*11d80*/  IMAD R35, R30, 0x3e0, RZ ;  /* 0x000003e01e237824 */ /* 0x008fe200078e02ff */
[----:B------:R2:W-:Y:S01]  /*11d90*/  STL.64 [R1+0x17b0], R4 ;  /* 0x0017b00401007387 */ /* 0x0005e20000100a00 */
[-C--:B0-----:R-:W-:Y:S01]  /*11da0*/  LEA.HI.X.SX32 R29, R17, R13.reuse, 0x1, P1 ;  /* 0x0000000d111d7211 */ /* 0x081fe200008f0eff */
[----:B------:R-:W-:Y:S02]  /*11db0*/  IMAD R17, R25, 0x1ec, RZ ;  /* 0x000001ec19117824 */ /* 0x000fe400078e02ff */
[----:B------:R0:W-:Y:S01]  /*11dc0*/  STL [R1+0xfa4], R39 ;  /* 0x000fa42701007387 */ /* 0x0001e20000100800 */
[----:B----4-:R-:W-:Y:S01]  /*11dd0*/  IMAD R25, R27, 0x1ee, RZ ;  /* 0x000001ee1b197824 */ /* 0x010fe200078e02ff */
[----:B------:R-:W3:Y:S01]  /*11de0*/  LDC R16, c[0x0][0x268] ;  /* 0x00009a00ff107b82 */ /* 0x000ee20000000800 */
[----:B------:R-:W-:Y:S01]  /*11df0*/  LEA.HI.X.SX32 R37, R17, R13, 0x1, P5 ;  /* 0x0000000d11257211 */ /* 0x000fe200028f0eff */
[----:B------:R4:W-:Y:S01]  /*11e00*/  STL.64 [R1+0x17a8], R28 ;  /* 0x0017a81c01007387 */ /* 0x0009e20000100a00 */
[----:B------:R-:W-:-:S02]  /*11e10*/  IADD3 RZ, P0, R35, R12, RZ ;  /* 0x0000000c23ff7210 */ /* 0x000fc40007f1e0ff */
[-C--:B--2---:R-:W-:Y:S01]  /*11e20*/  IADD3 R4, P6, R23, R12.reuse, RZ ;  /* 0x0000000c17047210 */ /* 0x084fe20007fde0ff */
[----:B------:R-:W-:Y:S02]  /*11e30*/  IMAD R33, R33, 0x3ec, RZ ;  /* 0x000003ec21217824 */ /* 0x000fe400078e02ff */
[----:B------:R-:W2:Y:S01]  /*11e40*/  LDC R0, c[0x0][0x268] ;  /* 0x00009a00ff007b82 */ /* 0x000ea20000000800 */
[----:B0-----:R-:W-:Y:S02]  /*11e50*/  CS2R R38, SRZ ;  /* 0x0000000000267805 */ /* 0x001fe4000001ff00 */
[----:B------:R-:W-:Y:S02]  /*11e60*/  LEA.HI.X.SX32 R5, R15, R13, 0x1, P6 ;  /* 0x0000000d0f057211 */ /* 0x000fe400030f0eff */
[-C--:B------:R-:W-:Y:S01]  /*11e70*/  IADD3 RZ, P6, R21, R12.reuse, RZ ;  /* 0x0000000c15ff7210 */ /* 0x080fe20007fde0ff */
[----:B------:R-:W-:Y:S01]  /*11e80*/  IMAD R21, R24, 0xf7, RZ ;  /* 0x000000f718157824 */ /* 0x000fe200078e02ff */
[-C--:B------:R-:W-:Y:S01]  /*11e90*/  IADD3 RZ, P1, R33, R12.reuse, RZ ;  /* 0x0000000c21ff7210 */ /* 0x080fe20007f3e0ff */
[----:B------:R0:W-:Y:S01]  /*11ea0*/  STL.64 [R1+0x1b70], R4 ;  /* 0x001b700401007387 */ /* 0x0001e20000100a00 */
[----:B------:R-:W2:Y:S03]  /*11eb0*/  LDC R20, c[0x0][0x268] ;  /* 0x00009a00ff147b82 */ /* 0x000ea60000000800 */
[----:B------:R-:W-:Y:S05]  /*11ec0*/  STL [R1+0xf94], R37 ;  /* 0x000f942501007387 */ /* 0x000fea0000100800 */
[----:B----4-:R-:W4:Y:S01]  /*11ed0*/  LDC R28, c[0x0][0x268] ;  /* 0x00009a00ff1c7b82 */ /* 0x010f220000000800 */
[----:B---3--:R-:W-:Y:S01]  /*11ee0*/  IMAD R19, R16, 0x7c, RZ ;  /* 0x0000007c10137824 */ /* 0x008fe200078e02ff */
[----:B0-----:R-:W-:Y:S01]  /*11ef0*/  IADD3 R4, P5, R17, R12, RZ ;  /* 0x0000000c11047210 */ /* 0x001fe20007fbe0ff */
[----:B-1----:R-:W-:-:S03]  /*11f00*/  IMAD R17, R2, 0x3e, RZ ;  /* 0x0000003e02117824 */ /* 0x002fc600078e02ff */
[----:B------:R-:W-:Y:S02]  /*11f10*/  LEA.HI.X.SX32 R5, R23, R13, 0x1, P5 ;  /* 0x0000000d17057211 */ /* 0x000fe400028f0eff */
[----:B------:R-:W0:Y:S01]  /*11f20*/  LDC R31, c[0x0][0x268] ;  /* 0x00009a00ff1f7b82 */ /* 0x000e220000000800 */
[----:B--2---:R-:W-:Y:S02]  /*11f30*/  LEA R15, R0, -R0, 0x5 ;  /* 0x80000000000f7211 */ /* 0x004fe400078e28ff */
[----:B------:R1:W-:Y:S05]  /*11f40*/  STL.64 [R1+0x17a0], R4 ;  /* 0x0017a00401007387 */ /* 0x0003ea0000100a00 */
[----:B------:R-:W2:Y:S01]  /*11f50*/  LDC R32, c[0x0][0x268] ;  /* 0x00009a00ff207b82 */ /* 0x000ea20000000800 */
[----:B------:R-:W-:Y:S01]  /*11f60*/  IMAD R23, R20, 0xf8, RZ ;  /* 0x000000f814177824 */ /* 0x000fe200078e02ff */
[----:B-1----:R-:W-:-:S06]  /*11f70*/  IADD3 R4, P5, R25, R12, RZ ;  /* 0x0000000c19047210 */ /* 0x002fcc0007fbe0ff */
[----:B------:R-:W1:Y:S01]  /*11f80*/  LDC R29, c[0x0][0x268] ;  /* 0x00009a00ff1d7b82 */ /* 0x000e620000000800 */
[-C--:B------:R-:W-:Y:S02]  /*11f90*/  LEA.HI.X.SX32 R25, R25, R13.reuse, 0x1, P4 ;  /* 0x0000000d19197211 */ /* 0x080fe400020f0eff */
[-C--:B------:R-:W-:Y:S02]  /*11fa0*/  LEA.HI.X.SX32 R5, R21, R13.reuse, 0x1, P5 ;  /* 0x0000000d15057211 */ /* 0x080fe400028f0eff */
[-C--:B------:R-:W-:Y:S01]  /*11fb0*/  IADD3 R36, P4, R17, R12.reuse, RZ ;  /* 0x0000000c11247210 */ /* 0x080fe20007f9e0ff */
[----:B------:R-:W-:Y:S01]  /*11fc0*/  STL [R1+0xf84], R25 ;  /* 0x000f841901007387 */ /* 0x000fe20000100800 */
[----:B0-----:R-:W-:Y:S01]  /*11fd0*/  IMAD R31, R31, 0x3e4, RZ ;  /* 0x000003e41f1f7824 */ /* 0x001fe200078e02ff */
[----:B------:R-:W0:Y:S01]  /*11fe0*/  LDC R22, c[0x0][0x268] ;  /* 0x00009a00ff167b82 */ /* 0x000e220000000800 */
[----:B------:R-:W-:Y:S01]  /*11ff0*/  LEA.HI.X.SX32 R37, R15, R13, 0x1, P4 ;  /* 0x0000000d0f257211 */ /* 0x000fe200020f0eff */
[----:B------:R3:W-:Y:S01]  /*12000*/  STL.64 [R1+0x1798], R4 ;  /* 0x0017980401007387 */ /* 0x0007e20000100a00 */
[----:B----4-:R-:W-:Y:S01]  /*12010*/  IMAD R15, R28, 0x1f0, RZ ;  /* 0x000001f01c0f7824 */ /* 0x010fe200078e02ff */
[----:B------:R-:W-:-:S02]  /*12020*/  IADD3 RZ, P2, R31, R12, RZ ;  /* 0x0000000c1fff7210 */ /* 0x000fc40007f5e0ff */
[----:B------:R4:W-:Y:S02]  /*12030*/  STL.64 [R1+0x1e40], R36 ;  /* 0x001e402401007387 */ /* 0x0009e40000100a00 */
[----:B------:R-:W1:Y:S01]  /*12040*/  LDC R26, c[0x0][0x268] ;  /* 0x00009a00ff1a7b82 */ /* 0x000e620000000800 */
[----:B------:R-:W-:Y:S02]  /*12050*/  LEA.HI.X.SX32 R35, R15, R13, 0x1, P0 ;  /* 0x0000000d0f237211 */ /* 0x000fe400000f0eff */
[----:B---3--:R-:W-:-:S05]  /*12060*/  IADD3 R4, P5, R19, R12, RZ ;  /* 0x0000000c13047210 */ /* 0x008fca0007fbe0ff */
[----:B------:R-:W3:Y:S01]  /*12070*/  LDC R14, c[0x0][0x268] ;  /* 0x00009a00ff0e7b82 */ /* 0x000ee20000000800 */
[----:B------:R-:W-:Y:S01]  /*12080*/  LEA.HI.X.SX32 R5, R17, R13, 0x1, P5 ;  /* 0x0000000d11057211 */ /* 0x000fe200028f0eff */
[----:B--2---:R-:W-:Y:S01]  /*12090*/  IMAD R17, R32, 0x3f8, RZ ;  /* 0x000003f820117824 */ /* 0x004fe200078e02ff */
[----:B----4-:R-:W-:-:S03]  /*120a0*/  CS2R R36, SRZ ;  /* 0x0000000000247805 */ /* 0x010fc6000001ff00 */
[----:B------:R2:W-:Y:S02]  /*120b0*/  STL.64 [R1+0x1d50], R4 ;  /* 0x001d500401007387 */ /* 0x0005e40000100a00 */
[----:B------:R-:W4:Y:S01]  /*120c0*/  LDC R30, c[0x0][0x268] ;  /* 0x00009a00ff1e7b82 */ /* 0x000f220000000800 */
[----:B------:R-:W-:Y:S01]  /*120d0*/  IADD3 RZ, P0, R17, R12, RZ ;  /* 0x0000000c11ff7210 */ /* 0x000fe20007f1e0ff */
[----:B0-----:R-:W-:-:S06]  /*120e0*/  IMAD R17, R22, 0xf9, RZ ;  /* 0x000000f916117824 */ /* 0x001fcc00078e02ff */
[----:B------:R-:W0:Y:S01]  /*120f0*/  LDC R33, c[0x0][0x268] ;  /* 0x00009a00ff217b82 */ /* 0x000e220000000800 */
[----:B--2---:R-:W-:-:S04]  /*12100*/  IADD3 R4, P5, R23, R12, RZ ;  /* 0x0000000c17047210 */ /* 0x004fc80007fbe0ff */
[----:B------:R-:W-:-:S03]  /*12110*/  LEA.HI.X.SX32 R5, R19, R13, 0x1, P5 ;  /* 0x0000000d13057211 */ /* 0x000fc600028f0eff */
[----:B------:R-:W2:Y:S01]  /*12120*/  LDC R24, c[0x0][0x268] ;  /* 0x00009a00ff187b82 */ /* 0x000ea20000000800 */
[----:B-1----:R-:W-:Y:S01]  /*12130*/  IMAD R19, R26, 0xfa, RZ ;  /* 0x000000fa1a137824 */ /* 0x002fe200078e02ff */
[----:B------:R1:W-:Y:S04]  /*12140*/  STL.64 [R1+0x1b68], R4 ;  /* 0x001b680401007387 */ /* 0x0003e80000100a00 */
[----:B------:R3:W-:Y:S02]  /*12150*/  STL [R1+0xf74], R35 ;  /* 0x000f742301007387 */ /* 0x0007e40000100800 */
[----:B------:R-:W2:Y:S01]  /*12160*/  LDC R25, c[0x0][0x268] ;  /* 0x00009a00ff197b82 */ /* 0x000ea20000000800 */
[----:B-1----:R-:W-:Y:S01]  /*12170*/  IADD3 R4, P5, R15, R12, RZ ;  /* 0x0000000c0f047210 */ /* 0x002fe20007fbe0ff */
[----:B------:R-:W-:-:S06]  /*12180*/  IMAD R15, R29, 0x1f2, RZ ;  /* 0x000001f21d0f7824 */ /* 0x000fcc00078e02ff */
[----:B------:R-:W1:Y:S01]  /*12190*/  LDC R16, c[0x0][0x268] ;  /* 0x00009a00ff107b82 */ /* 0x000e620000000800 */
[----:B0-----:R-:W-:Y:S01]  /*121a0*/  IMAD R33, R33, 0x3fc, RZ ;  /* 0x000003fc21217824 */ /* 0x001fe200078e02ff */
[-C--:B------:R-:W-:Y:S02]  /*121b0*/  LEA.HI.X.SX32 R5, R23, R13.reuse, 0x1, P5 ;  /* 0x0000000d17057211 */ /* 0x080fe400028f0eff */
[----:B---3--:R-:W-:Y:S02]  /*121c0*/  CS2R R34, SRZ ;  /* 0x0000000000227805 */ /* 0x008fe4000001ff00 */
[----:B------:R-:W-:Y:S02]  /*121d0*/  LEA.HI.X.SX32 R21, R15, R13, 0x1, P2 ;  /* 0x0000000d0f157211 */ /* 0x000fe400010f0eff */
[-C--:B------:R-:W-:Y:S01]  /*121e0*/  IADD3 RZ, P5, R33, R12.reuse, RZ ;  /* 0x0000000c21ff7210 */ /* 0x080fe20007fbe0ff */
[----:B------:R0:W-:Y:S01]  /*121f0*/  STL.64 [R1+0x1790], R4 ;  /* 0x0017900401007387 */ /* 0x0001e20000100a00 */
[----:B------:R-:W3:Y:S03]  /*12200*/  LDC R2, c[0x0][0x268] ;  /* 0x00009a00ff027b82 */ /* 0x000ee60000000800 */
[----:B------:R4:W-:Y:S05]  /*12210*/  STL [R1+0xf64], R21 ;  /* 0x000f641501007387 */ /* 0x0009ea0000100800 */
[----:B------:R-:W3:Y:S01]  /*12220*/  LDC R0, c[0x0][0x268] ;  /* 0x00009a00ff007b82 */ /* 0x000ee20000000800 */
[----:B0-----:R-:W-:Y:S01]  /*12230*/  IADD3 R4, P2, R15, R12, RZ ;  /* 0x0000000c0f047210 */ /* 0x001fe20007f5e0ff */
[----:B------:R-:W-:-:S02]  /*12240*/  IMAD R15, R14, 0x7d, RZ ;  /* 0x0000007d0e0f7824 */ /* 0x000fc400078e02ff */
[----:B----4-:R-:W-:Y:S01]  /*12250*/  IMAD R21, R30, 0x1f4, RZ ;  /* 0x000001f41e157824 */ /* 0x010fe200078e02ff */
[----:B------:R-:W-:-:S03]  /*12260*/  LEA.HI.X.SX32 R5, R17, R13, 0x1, P2 ;  /* 0x0000000d11057211 */ /* 0x000fc600010f0eff */
[----:B------:R-:W0:Y:S01]  /*12270*/  LDC R20, c[0x0][0x268] ;  /* 0x00009a00ff147b82 */ /* 0x000e220000000800 */
[----:B--2---:R-:W-:Y:S01]  /*12280*/  IMAD R17, R25, 0x202, RZ ;  /* 0x0000020219117824 */ /* 0x004fe200078e02ff */
[----:B------:R2:W-:Y:S06]  /*12290*/  STL.64 [R1+0x1788], R4 ;  /* 0x0017880401007387 */ /* 0x0005ec0000100a00 */
[----:B------:R-:W4:Y:S01]  /*122a0*/  LDC R25, c[0x0][0x268] ;  /* 0x00009a00ff197b82 */ /* 0x000f220000000800 */
[----:B--2---:R-:W-:-:S07]  /*122b0*/  IADD3 R4, P2, R19, R12, RZ ;  /* 0x0000000c13047210 */ /* 0x004fce0007f5e0ff */
[----:B------:R-:W2:Y:S01]  /*122c0*/  LDC R31, c[0x0][0x268] ;  /* 0x00009a00ff1f7b82 */ /* 0x000ea20000000800 */
[-C--:B------:R-:W-:Y:S02]  /*122d0*/  LEA.HI.X.SX32 R5, R15, R13.reuse, 0x1, P2 ;  /* 0x0000000d0f057211 */ /* 0x080fe400010f0eff */
[----:B------:R-:W-:-:S03]  /*122e0*/  LEA.HI.X.SX32 R15, R21, R13, 0x1, P3 ;  /* 0x0000000d150f7211 */ /* 0x000fc600018f0eff */
[----:B------:R1:W-:Y:S02]  /*122f0*/  STL.64 [R1+0x1b60], R4 ;  /* 0x001b600401007387 */ /* 0x0003e40000100a00 */
[----:B------:R-:W4:Y:S02]  /*12300*/  LDC R28, c[0x0][0x268] ;  /* 0x00009a00ff1c7b82 */ /* 0x000f240000000800 */
[----:B------:R3:W-:Y:S06]  /*12310*/  STL [R1+0xf54], R15 ;  /* 0x000f540f01007387 */ /* 0x0007ec0000100800 */
[----:B------:R-:W4:Y:S01]  /*12320*/  LDC R27, c[0x0][0x268] ;  /* 0x00009a00ff1b7b82 */ /* 0x000f220000000800 */
[----:B-1----:R-:W-:Y:S01]  /*12330*/  IADD3 R4, P2, R21, R12, RZ ;  /* 0x0000000c15047210 */ /* 0x002fe20007f5e0ff */
[----:B0-----:R-:W-:-:S02]  /*12340*/  IMAD R21, R20, 0xfc, RZ ;  /* 0x000000fc14157824 */ /* 0x001fc400078e02ff */
[----:B---3--:R-:W-:Y:S01]  /*12350*/  IMAD R15, R24, 0x1f6, RZ ;  /* 0x000001f6180f7824 */ /* 0x008fe200078e02ff */
[-C--:B------:R-:W-:Y:S01]  /*12360*/  LEA.HI.X.SX32 R5, R19, R13.reuse, 0x1, P2 ;  /* 0x0000000d13057211 */ /* 0x080fe200010f0eff */
[----:B------:R-:W-:Y:S01]  /*12370*/  IMAD R19, R16, 0xfb, RZ ;  /* 0x000000fb10137824 */ /* 0x000fe200078e02ff */
[-C--:B------:R-:W-:Y:S01]  /*12380*/  IADD3 RZ, P2, R17, R12.reuse, RZ ;  /* 0x0000000c11ff7210 */ /* 0x080fe20007f5e0ff */
[----:B------:R-:W-:Y:S01]  /*12390*/  IMAD R17, R2, 0x7e, RZ ;  /* 0x0000007e02117824 */ /* 0x000fe200078e02ff */
[----:B------:R-:W-:Y:S01]  /*123a0*/  LEA.HI.X.SX32 R33, R15, R13, 0x1, P1 ;  /* 0x0000000d0f217211 */ /* 0x000fe200008f0eff */
[----:B------:R0:W-:Y:S01]  /*123b0*/  STL.64 [R1+0x1780], R4 ;  /* 0x0017800401007387 */ /* 0x0001e20000100a00 */
[----:B------:R-:W1:Y:S01]  /*123c0*/  LDC R26, c[0x0][0x268] ;  /* 0x00009a00ff1a7b82 */ /* 0x000e620000000800 */
[----:B--2---:R-:W-:Y:S02]  /*123d0*/  IMAD R31, R31, 0x3f4, RZ ;  /* 0x000003f41f1f7824 */ /* 0x004fe400078e02ff */
[----:B------:R2:W-:Y:S03]  /*123e0*/  STL [R1+0xf44], R33 ;  /* 0x000f442101007387 */ /* 0x0005e60000100800 */
[----:B------:R-:W-:-:S02]  /*123f0*/  IADD3 RZ, P4, R31, R12, RZ ;  /* 0x0000000c1fff7210 */ /* 0x000fc40007f9e0ff */
[----:B------:R-:W3:Y:S01]  /*12400*/  LDC R22, c[0x0][0x268] ;  /* 0x00009a00ff167b82 */ /* 0x000ee20000000800 */
[----:B0-----:R-:W-:Y:S02]  /*12410*/  IADD3 R4, P1, R15, R12, RZ ;  /* 0x0000000c0f047210 */ /* 0x001fe40007f3e0ff */
[----:B------:R-:W-:Y:S02]  /*12420*/  LEA R15, R0, -R0, 0x6 ;  /* 0x80000000000f7211 */ /* 0x000fe400078e30ff */
[----:B--2---:R-:W-:Y:S02]  /*12430*/  CS2R R32, SRZ ;  /* 0x0000000000207805 */ /* 0x004fe4000001ff00 */
[----:B------:R-:W-:Y:S01]  /*12440*/  LEA.HI.X.SX32 R5, R19, R13, 0x1, P1 ;  /* 0x0000000d13057211 */ /* 0x000fe200008f0eff */
[----:B------:R-:W0:Y:S01]  /*12450*/  LDC R23, c[0x0][0x268] ;  /* 0x00009a00ff177b82 */ /* 0x000e220000000800 */
[----:B----4-:R-:W-:Y:S01]  /*12460*/  IMAD R19, R25, 0x1f8, RZ ;  /* 0x000001f819137824 */ /* 0x010fe200078e02ff */
[----:B------:R-:W-:-:S02]  /*12470*/  LEA RZ, P3, R27, R12, 0x9 ;  /* 0x0000000c1bff7211 */ /* 0x000fc400078648ff */
[----:B------:R2:W-:Y:S02]  /*12480*/  STL.64 [R1+0x1778], R4 ;  /* 0x0017780401007387 */ /* 0x0005e40000100a00 */
[----:B------:R-:W-:Y:S02]  /*12490*/  LEA.HI.X.SX32 R31, R19, R13, 0x1, P6 ;  /* 0x0000000d131f7211 */ /* 0x000fe400030f0eff */
[----:B------:R-:W4:Y:S01]  /*124a0*/  LDC R14, c[0x0][0x268] ;  /* 0x00009a00ff0e7b82 */ /* 0x000f220000000800 */
[----:B--2---:R-:W-:-:S07]  /*124b0*/  IADD3 R4, P1, R17, R12, RZ ;  /* 0x0000000c11047210 */ /* 0x004fce0007f3e0ff */
[----:B------:R-:W2:Y:S01]  /*124c0*/  LDC R24, c[0x0][0x268] ;  /* 0x00009a00ff187b82 */ /* 0x000ea20000000800 */
[----:B------:R-:W-:Y:S01]  /*124d0*/  LEA.HI.X.SX32 R5, R15, R13, 0x1, P1 ;  /* 0x0000000d0f057211 */ /* 0x000fe200008f0eff */
[----:B------:R-:W-:-:S04]  /*124e0*/  IMAD R15, R28, 0x204, RZ ;  /* 0x000002041c0f7824 */ /* 0x000fc800078e02ff */
[----:B------:R3:W-:Y:S02]  /*124f0*/  STL.64 [R1+0x1d48], R4 ;  /* 0x001d480401007387 */ /* 0x0007e40000100a00 */
[----:B------:R-:W4:Y:S01]  /*12500*/  LDC R27, c[0x0][0x268] ;  /* 0x00009a00ff1b7b82 */ /* 0x000f220000000800 */
[----:B------:R-:W-:Y:S01]  /*12510*/  IADD3 RZ, P6, R15, R12, RZ ;  /* 0x0000000c0fff7210 */ /* 0x000fe20007fde0ff */
[----:B-1----:R-:W-:-:S05]  /*12520*/  IMAD R15, R26, 0x1fa, RZ ;  /* 0x000001fa1a0f7824 */ /* 0x002fca00078e02ff */
[----:B------:R-:W-:Y:S01]  /*12530*/  LEA.HI.X.SX32 R11, R15, R13, 0x1, P4 ;  /* 0x0000000d0f0b7211 */ /* 0x000fe200020f0eff */
[----:B------:R-:W1:Y:S01]  /*12540*/  LDC R2, c[0x0][0x268] ;  /* 0x00009a00ff027b82 */ /* 0x000e620000000800 */
[----:B---3--:R-:W-:-:S04]  /*12550*/  IADD3 R4, P1, R21, R12, RZ ;  /* 0x0000000c15047210 */ /* 0x008fc80007f3e0ff */
[----:B------:R-:W-:Y:S01]  /*12560*/  LEA.HI.X.SX32 R5, R17, R13, 0x1, P1 ;  /* 0x0000000d11057211 */ /* 0x000fe200008f0eff */
[----:B------:R-:W-:Y:S02]  /*12570*/  IMAD R17, R22, 0xfd, RZ ;  /* 0x000000fd16117824 */ /* 0x000fe400078e02ff */
[----:B------:R-:W3:Y:S02]  /*12580*/  LDC R0, c[0x0][0x268] ;  /* 0x00009a00ff007b82 */ /* 0x000ee40000000800 */
[----:B------:R0:W-:Y:S04]  /*12590*/  STL.64 [R1+0x1b58], R4 ;  /* 0x001b580401007387 */ /* 0x0001e80000100a00 */
[----:B------:R2:W-:Y:S02]  /*125a0*/  STL [R1+0xf34], R31 ;  /* 0x000f341f01007387 */ /* 0x0005e40000100800 */
[----:B------:R-:W1:Y:S01]  /*125b0*/  LDC R16, c[0x0][0x268] ;  /* 0x00009a00ff107b82 */ /* 0x000e620000000800 */
[----:B0-----:R-:W-:Y:S01]  /*125c0*/  IADD3 R4, P1, R19, R12, RZ ;  /* 0x0000000c13047210 */ /* 0x001fe20007f3e0ff */
[----:B------:R-:W-:-:S06]  /*125d0*/  IMAD R19, R23, 0xfe, RZ ;  /* 0x000000fe17137824 */ /* 0x000fcc00078e02ff */
[----:B------:R-:W0:Y:S01]  /*125e0*/  LDC R29, c[0x0][0x268] ;  /* 0x00009a00ff1d7b82 */ /* 0x000e220000000800 */
[----:B----4-:R-:W-:Y:S01]  /*125f0*/  IMAD R23, R27, 0x1fe, RZ ;  /* 0x000001fe1b177824 */ /* 0x010fe200078e02ff */
[-C--:B------:R-:W-:Y:S01]  /*12600*/  LEA.HI.X.SX32 R5, R21, R13.reuse, 0x1, P1 ;  /* 0x0000000d15057211 */ /* 0x080fe200008f0eff */
[----:B--2---:R-:W-:Y:S01]  /*12610*/  IMAD R21, R24, 0x1fc, RZ ;  /* 0x000001fc18157824 */ /* 0x004fe200078e02ff */
[----:B------:R-:W-:Y:S02]  /*12620*/  CS2R R30, SRZ ;  /* 0x00000000001e7805 */ /* 0x000fe4000001ff00 */
[----:B------:R-:W-:Y:S01]  /*12630*/  LEA.HI.X.SX32 R7, R23, R13, 0x1, P5 ;  /* 0x0000000d17077211 */ /* 0x000fe200028f0eff */
[----:B------:R2:W-:Y:S01]  /*12640*/  STL.64 [R1+0x1770], R4 ;  /* 0x0017700401007387 */ /* 0x0005e20000100a00 */
[----:B---3--:R-:W-:Y:S01]  /*12650*/  IMAD R25, R0, 0x208, RZ ;  /* 0x0000020800197824 */ /* 0x008fe200078e02ff */
[----:B------:R-:W-:Y:S01]  /*12660*/  MOV R0, 0x3f800000 ;  /* 0x3f80000000007802 */ /* 0x000fe20000000f00 */
[----:B------:R-:W3:Y:S01]  /*12670*/  LDC R22, c[0x0][0x268] ;  /* 0x00009a00ff167b82 */ /* 0x000ee20000000800 */
[----:B------:R-:W-:Y:S01]  /*12680*/  STL [R1+0xf24], R11 ;  /* 0x000f240b01007387 */ /* 0x000fe20000100800 */
[----:B-1----:R-:W-:-:S06]  /*12690*/  IMAD R27, R16, 0x20a, RZ ;  /* 0x0000020a101b7824 */ /* 0x002fcc00078e02ff */
[----:B------:R-:W1:Y:S01]  /*126a0*/  LDC R16, c[0x0][0x268] ;  /* 0x00009a00ff107b82 */ /* 0x000e620000000800 */
[----:B--2---:R-:W-:Y:S02]  /*126b0*/  IADD3 R4, P4, R15, R12, RZ ;  /* 0x0000000c0f047210 */ /* 0x004fe40007f9e0ff */
[----:B------:R-:W-:Y:S02]  /*126c0*/  LEA R15, R14, -R14, 0x7 ;  /* 0x8000000e0e0f7211 */ /* 0x000fe400078e38ff */
[----:B------:R-:W-:Y:S01]  /*126d0*/  LEA.HI.X.SX32 R5, R17, R13, 0x1, P4 ;  /* 0x0000000d11057211 */ /* 0x000fe200020f0eff */
[----:B0-----:R-:W-:Y:S01]  /*126e0*/  IMAD R29, R29, 0x206, RZ ;  /* 0x000002061d1d7824 */ /* 0x001fe200078e02ff */
[----:B------:R-:W-:Y:S01]  /*126f0*/  LEA R17, R2, -R2, 0x8 ;  /* 0x8000000202117211 */ /* 0x000fe200078e40ff */
[----:B------:R-:W0:Y:S01]  /*12700*/  LDC R14, c[0x0][0x268] ;  /* 0x00009a00ff0e7b82 */ /* 0x000e220000000800 */
[----:B------:R-:W-:Y:S01]  /*12710*/  MOV R2, RZ ;  /* 0x000000ff00027202 */ /* 0x000fe20000000f00 */
[----:B------:R2:W-:Y:S01]  /*12720*/  STL.64 [R1+0x1768], R4 ;  /* 0x0017680401007387 */ /* 0x0005e20000100a00 */
[----:B------:R-:W-:-:S02]  /*12730*/  IADD3 RZ, P5, R27, R12, RZ ;  /* 0x0000000c1bff7210 */ /* 0x000fc40007fbe0ff */
[----:B------:R-:W-:Y:S02]  /*12740*/  CS2R R26, SRZ ;  /* 0x00000000001a7805 */ /* 0x000fe4000001ff00 */
[-C--:B------:R-:W-:Y:S02]  /*12750*/  IADD3 RZ, P1, R29, R12.reuse, RZ ;  /* 0x0000000c1dff7210 */ /* 0x080fe40007f3e0ff */
[----:B------:R-:W-:Y:S01]  /*12760*/  CS2R R28, SRZ ;  /* 0x00000000001c7805 */ /* 0x000fe2000001ff00 */
[----:B------:R-:W4:Y:S01]  /*12770*/  LDC R20, c[0x0][0x268] ;  /* 0x00009a00ff147b82 */ /* 0x000f220000000800 */
[----:B--2---:R-:W-:-:S04]  /*12780*/  IADD3 R4, P4, R19, R12, RZ ;  /* 0x0000000c13047210 */ /* 0x004fc80007f9e0ff */
[-C--:B------:R-:W-:Y:S02]  /*12790*/  LEA.HI.X.SX32 R5, R15, R13.reuse, 0x1, P4 ;  /* 0x0000000d0f057211 */ /* 0x080fe400020f0eff */
[CC--:B------:R-:W-:Y:S02]  /*127a0*/  IADD3 R10, P4, R21.reuse, R12.reuse, RZ ;  /* 0x0000000c150a7210 */ /* 0x0c0fe40007f9e0ff */
[-C--:B------:R-:W-:Y:S01]  /*127b0*/  LEA.HI.X.SX32 R21, R21, R13.reuse, 0x1, P0 ;  /* 0x0000000d15157211 */ /* 0x080fe200000f0eff */
[----:B------:R2:W-:Y:S01]  /*127c0*/  STL.64 [R1+0x1b50], R4 ;  /* 0x001b500401007387 */ /* 0x0005e20000100a00 */
[----:B------:R-:W-:Y:S02]  /*127d0*/  LEA.HI.X.SX32 R11, R19, R13, 0x1, P4 ;  /* 0x0000000d130b7211 */ /* 0x000fe400020f0eff */
[-C--:B------:R-:W-:Y:S01]  /*127e0*/  IADD3 RZ, P4, R25, R12.reuse, RZ ;  /* 0x0000000c19ff7210 */ /* 0x080fe20007f9e0ff */
[----:B------:R3:W-:Y:S01]  /*127f0*/  STL [R1+0xf14], R21 ;  /* 0x000f141501007387 */ /* 0x0007e20000100800 */
[----:B------:R-:W-:Y:S01]  /*12800*/  CS2R R24, SRZ ;  /* 0x0000000000187805 */ /* 0x000fe2000001ff00 */
[----:B------:R-:W1:Y:S02]  /*12810*/  LDC R19, c[0x0][0x268] ;  /* 0x00009a00ff137b82 */ /* 0x000e640000000800 */
[----:B------:R3:W-:Y:S01]  /*12820*/  STL.64 [R1+0x1760], R10 ;  /* 0x0017600a01007387 */ /* 0x0007e20000100a00 */
[----:B----4-:R-:W-:Y:S01]  /*12830*/  IMAD R15, R20, 0x20c, RZ ;  /* 0x0000020c140f7824 */ /* 0x010fe200078e02ff */
[----:B--2---:R-:W-:-:S02]  /*12840*/  IADD3 R4, P0, R23, R12, RZ ;  /* 0x0000000c17047210 */ /* 0x004fc40007f1e0ff */
[----:B------:R2:W-:Y:S01]  /*12850*/  STL [R1+0xf04], R7 ;  /* 0x000f040701007387 */ /* 0x0005e20000100800 */
[----:B------:R-:W-:Y:S01]  /*12860*/  IMAD R23, R80, 0x86, RZ ;  /* 0x0000008650177824 */ /* 0x000fe200078e02ff */
[----:B---3--:R-:W3:Y:S01]  /*12870*/  LDC R21, c[0x0][0x268] ;  /* 0x00009a00ff157b82 */ /* 0x008ee20000000800 */
[----:B------:R-:W-:Y:S01]  /*12880*/  LEA.HI.X.SX32 R5, R17, R13, 0x1, P0 ;  /* 0x0000000d11057211 */ /* 0x000fe200000f0eff */
[----:B------:R-:W-:Y:S01]  /*12890*/  IMAD R80, R133, 0x11e, RZ ;  /* 0x0000011e85507824 */ /* 0x000fe200078e02ff */
[----:B------:R-:W-:Y:S01]  /*128a0*/  IADD3 RZ, P0, R15, R12, RZ ;  /* 0x0000000c0fff7210 */ /* 0x000fe20007f1e0ff */
[----:B------:R-:W-:Y:S02]  /*128b0*/  IMAD R11, R78, 0x216, RZ ;  /* 0x000002164e0b7824 */ /* 0x000fe400078e02ff */
[----:B------:R4:W-:Y:S01]  /*128c0*/  STL.64 [R1+0x1758], R4 ;  /* 0x0017580401007387 */ /* 0x0009e20000100a00 */
[----:B------:R-:W-:Y:S01]  /*128d0*/  IMAD R78, R127, 0x8e, RZ ;  /* 0x0000008e7f4e7824 */ /* 0x000fe200078e02ff */
[----:B------:R-:W3:Y:S01]  /*128e0*/  LDC R17, c[0x0][0x268] ;  /* 0x00009a00ff117b82 */ /* 0x000ee20000000800 */
[----:B------:R-:W-:-:S02]  /*128f0*/  IMAD R10, R82, 0x218, RZ ;  /* 0x00000218520a7824 */ /* 0x000fc400078e02ff */
[----:B------:R-:W-:Y:S02]  /*12900*/  IMAD R82, R139, 0x24, RZ ;  /* 0x000000248b527824 */ /* 0x000fe400078e02ff */
[----:B--2---:R-:W-:Y:S02]  /*12910*/  IMAD R7, R95, 0x220, RZ ;  /* 0x000002205f077824 */ /* 0x004fe400078e02ff */
[----:B------:R-:W-:Y:S01]  /*12920*/  IMAD R95, R176, 0x12c, RZ ;  /* 0x0000012cb05f7824 */ /* 0x000fe200078e02ff */
[----:B------:R-:W2:Y:S01]  /*12930*/  LDC R15, c[0x0][0x268] ;  /* 0x00009a00ff0f7b82 */ /* 0x000ea20000000800 */
[----:B----4-:R-:W-:Y:S02]  /*12940*/  MOV R4, 0xff800000 ;  /* 0xff80000000047802 */ /* 0x010fe40000000f00 */
[----:B------:R-:W-:-:S03]  /*12950*/  MOV R5, 0x3f800000 ;  /* 0x3f80000000057802 */ /* 0x000fc60000000f00 */
[----:B------:R4:W-:Y:S02]  /*12960*/  STL [R1+0x10a0], R4 ;  /* 0x0010a00401007387 */ /* 0x0009e40000100800 */
[----:B------:R-:W2:Y:S02]  /*12970*/  LDC R20, c[0x0][0x268] ;  /* 0x00009a00ff147b82 */ /* 0x000ea40000000800 */
[----:B------:R0:W-:Y:S04]  /*12980*/  STL.64 [R1+0x1f40], R2 ;  /* 0x001f400201007387 */ /* 0x0001e80000100a00 */
[----:B------:R1:W-:Y:S01]  /*12990*/  STL [R1+0x10b4], R0 ;  /* 0x0010b40001007387 */ /* 0x0003e20000100800 */
[----:B----4-:R-:W-:-:S03]  /*129a0*/  MOV R4, 0x3f800000 ;  /* 0x3f80000000047802 */ /* 0x010fc60000000f00 */
[----:B------:R-:W-:Y:S01]  /*129b0*/  STL [R1+0x10b0], RZ ;  /* 0x0010b0ff01007387 */ /* 0x000fe20000100800 */
[----:B0-----:R-:W-:-:S03]  /*129c0*/  MOV R3, 0x3f800000 ;  /* 0x3f80000000037802 */ /* 0x001fc60000000f00 */
[----:B------:R0:W-:Y:S01]  /*129d0*/  STL [R1+0x10b8], R5 ;  /* 0x0010b80501007387 */ /* 0x0001e20000100800 */
[----:B------:R-:W-:Y:S01]  /*129e0*/  UIADD3.64 UR10, UR4, 0x1200, URZ ;  /* 0x00001200040a7897 */ /* 0x000fe2000fffe03f */
[----:B-1----:R-:W-:Y:S02]  /*129f0*/  MOV R0, RZ ;  /* 0x000000ff00007202 */ /* 0x002fe40000000f00 */
[----:B------:R1:W-:Y:S04]  /*12a00*/  STL [R1+0x10bc], R4 ;  /* 0x0010bc0401007387 */ /* 0x0003e80000100800 */
[----:B------:R4:W-:Y:S01]  /*12a10*/  STL [R1+0x10c0], R3 ;  /* 0x0010c00301007387 */ /* 0x0009e20000100800 */
[----:B0-----:R-:W-:Y:S02]  /*12a20*/  MOV R5, 0xff800000 ;  /* 0xff80000000057802 */ /* 0x001fe40000000f00 */
[----:B-1----:R-:W-:-:S03]  /*12a30*/  MOV R4, 0xff800000 ;  /* 0xff80000000047802 */ /* 0x002fc60000000f00 */
[----:B------:R0:W-:Y:S01]  /*12a40*/  STL [R1+0x10a4], R5 ;  /* 0x0010a40501007387 */ /* 0x0001e20000100800 */
[----:B----4-:R-:W-:-:S03]  /*12a50*/  MOV R3, 0xff800000 ;  /* 0xff80000000037802 */ /* 0x010fc60000000f00 */
[----:B------:R1:W-:Y:S04]  /*12a60*/  STL [R1+0x10ac], R4 ;  /* 0x0010ac0401007387 */ /* 0x0003e80000100800 */
[----:B------:R-:W-:Y:S01]  /*12a70*/  STL [R1+0x400], RZ ;  /* 0x000400ff01007387 */ /* 0x000fe20000100800 */
[----:B0-----:R-:W-:-:S03]  /*12a80*/  IMAD R5, R100, 0x224, RZ ;  /* 0x0000022464057824 */ /* 0x001fc600078e02ff */
[----:B------:R0:W-:Y:S01]  /*12a90*/  STL [R1+0x10a8], R3 ;  /* 0x0010a80301007387 */ /* 0x0001e20000100800 */
[----:B------:R-:W-:Y:S02]  /*12aa0*/  IMAD R100, R189, 0x130, RZ ;  /* 0x00000130bd647824 */ /* 0x000fe400078e02ff */
[----:B-1----:R-:W-:Y:S01]  /*12ab0*/  IMAD R4, R102, 0x226, RZ ;  /* 0x0000022666047824 */ /* 0x002fe200078e02ff */
[----:B------:R-:W-:Y:S01]  /*12ac0*/  STL [R1+0x404], RZ ;  /* 0x000404ff01007387 */ /* 0x000fe20000100800 */
[----:B------:R-:W-:-:S03]  /*12ad0*/  IMAD R102, R199, 0x9a, RZ ;  /* 0x0000009ac7667824 */ /* 0x000fc600078e02ff */
[----:B------:R-:W-:Y:S01]  /*12ae0*/  STL [R1+0x408], RZ ;  /* 0x000408ff01007387 */ /* 0x000fe20000100800 */
[----:B0-----:R-:W-:Y:S01]  /*12af0*/  LEA R3, R19, R19, 0x6 ;  /* 0x0000001313037211 */ /* 0x001fe200078e30ff */
[----:B------:R-:W-:Y:S02]  /*12b00*/  IMAD R19, R68, 0x42, RZ ;  /* 0x0000004244137824 */ /* 0x000fe400078e02ff */
[----:B------:R-:W-:Y:S01]  /*12b10*/  STL [R1+0x40c], RZ ;  /* 0x00040cff01007387 */ /* 0x000fe20000100800 */
[----:B------:R-:W-:Y:S02]  /*12b20*/  IMAD R68, R93, 0x88, RZ ;  /* 0x000000885d447824 */ /* 0x000fe400078e02ff */
[----:B------:R-:W-:Y:S01]  /*12b30*/  IMAD R93, R170, 0x12a, RZ ;  /* 0x0000012aaa5d7824 */ /* 0x000fe200078e02ff */
[----:B------:R-:W-:Y:S04]  /*12b40*/  STL [R1+0x410], RZ ;  /* 0x000410ff01007387 */ /* 0x000fe80000100800 */
        /* <DEDUP_REMOVED lines=251> */
[----:B------:R-:W-:Y:S04]  /*13b00*/  STL [R1], RZ ;  /* 0x000000ff01007387 */ /* 0x000fe80000100800 */
        /* <DEDUP_REMOVED lines=127> */
[----:B------:R0:W-:Y:S04]  /*14300*/  STL.64 [R1+0x1f48], R24 ;  /* 0x001f481801007387 */ /* 0x0001e80000100a00 */
[----:B------:R1:W-:Y:S04]  /*14310*/  STL.64 [R1+0x1f50], R26 ;  /* 0x001f501a01007387 */ /* 0x0003e80000100a00 */
[----:B------:R4:W-:Y:S04]  /*14320*/  STL [R1+0x1f60], R27 ;  /* 0x001f601b01007387 */ /* 0x0009e80000100800 */
[----:B------:R3:W-:Y:S01]  /*14330*/  STL.64 [R1+0x1f58], R28 ;  /* 0x001f581c01007387 */ /* 0x0007e20000100a00 */
[----:B0-----:R-:W-:-:S02]  /*14340*/  IMAD R24, R89, 0x21e, RZ ;  /* 0x0000021e59187824 */ /* 0x001fc400078e02ff */
[----:B------:R-:W-:Y:S01]  /*14350*/  IMAD R89, R158, 0x126, RZ ;  /* 0x000001269e597824 */ /* 0x000fe200078e02ff */
[----:B------:R0:W-:Y:S01]  /*14360*/  STL.64 [R1+0x1f68], R30 ;  /* 0x001f681e01007387 */ /* 0x0001e20000100a00 */
[----:B-1----:R-:W-:Y:S02]  /*14370*/  IMAD R26, R84, 0x21a, RZ ;  /* 0x0000021a541a7824 */ /* 0x002fe400078e02ff */
[----:B------:R-:W-:Y:S01]  /*14380*/  IMAD R84, R141, 0x90, RZ ;  /* 0x000000908d547824 */ /* 0x000fe200078e02ff */
[----:B------:R-:W-:Y:S01]  /*14390*/  STL.64 [R1+0x1f70], R32 ;  /* 0x001f702001007387 */ /* 0x000fe20000100a00 */
[----:B----4-:R-:W-:Y:S02]  /*143a0*/  IMAD R27, R72, 0x109, RZ ;  /* 0x00000109481b7824 */ /* 0x010fe400078e02ff */
[----:B------:R-:W-:Y:S01]  /*143b0*/  IMAD R25, R77, 0x10b, RZ ;  /* 0x0000010b4d197824 */ /* 0x000fe200078e02ff */
[----:B------:R2:W-:Y:S01]  /*143c0*/  STL.64 [R1+0x1f78], R34 ;  /* 0x001f782201007387 */ /* 0x0005e20000100a00 */
[----:B---3--:R-:W-:-:S02]  /*143d0*/  IMAD R28, R87, 0x21c, RZ ;  /* 0x0000021c571c7824 */ /* 0x008fc400078e02ff */
[----:B------:R-:W-:Y:S01]  /*143e0*/  IMAD R87, R152, 0x92, RZ ;  /* 0x0000009298577824 */ /* 0x000fe200078e02ff */
[----:B------:R-:W-:Y:S01]  /*143f0*/  STL.64 [R1+0x1f80], R36 ;  /* 0x001f802401007387 */ /* 0x000fe20000100a00 */
[----:B0-----:R-:W-:Y:S01]  /*14400*/  LEA R31, R14, R14, 0x8 ;  /* 0x0000000e0e1f7211 */ /* 0x001fe200078e40ff */
[----:B------:R-:W-:Y:S02]  /*14410*/  IMAD R14, R16, 0x102, RZ ;  /* 0x00000102100e7824 */ /* 0x000fe400078e02ff */
[----:B------:R0:W-:Y:S01]  /*14420*/  STL [R1+0x1f90], R37 ;  /* 0x001f902501007387 */ /* 0x0001e20000100800 */
[----:B------:R-:W-:Y:S01]  /*14430*/  IMAD R16, R21, 0x104, RZ ;  /* 0x0000010415107824 */ /* 0x000fe200078e02ff */
[----:B------:R-:W-:Y:S01]  /*14440*/  LEA.HI.X.SX32 R31, R31, R13, 0x1, P2 ;  /* 0x0000000d1f1f7211 */ /* 0x000fe200010f0eff */
[----:B------:R-:W-:Y:S01]  /*14450*/  IMAD R21, R70, 0x108, RZ ;  /* 0x0000010846157824 */ /* 0x000fe200078e02ff */
[----:B------:R1:W-:Y:S01]  /*14460*/  STL.64 [R1+0x1f88], R38 ;  /* 0x001f882601007387 */ /* 0x0003e20000100a00 */
[----:B------:R-:W-:Y:S01]  /*14470*/  IMAD R70, R99, 0x112, RZ ;  /* 0x0000011263467824 */ /* 0x000fe200078e02ff */
[----:B--2---:R-:W-:Y:S01]  /*14480*/  LEA R35, R15, R15, 0x7 ;  /* 0x0000000f0f237211 */ /* 0x004fe200078e38ff */
[----:B------:R-:W-:Y:S01]  /*14490*/  IMAD R99, R188, 0x98, RZ ;  /* 0x00000098bc637824 */ /* 0x000fe200078e02ff */
[----:B------:R2:W-:Y:S01]  /*144a0*/  STL.64 [R1+0x1f98], R40 ;  /* 0x001f982801007387 */ /* 0x0005e20000100a00 */
[----:B------:R-:W-:Y:S01]  /*144b0*/  IMAD R33, R65, 0x107, RZ ;  /* 0x0000010741217824 */ /* 0x000fe200078e02ff */
[----:B0-----:R-:W0:Y:S01]  /*144c0*/  LDC R37, c[0x0][0x268] ;  /* 0x00009a00ff257b82 */ /* 0x001e220000000800 */
[----:B------:R-:W-:Y:S01]  /*144d0*/  IMAD R65, R86, 0x10e, RZ ;  /* 0x0000010e56417824 */ /* 0x000fe200078e02ff */
[----:B------:R3:W-:Y:S01]  /*144e0*/  STL.64 [R1+0x1fa0], R42 ;  /* 0x001fa02a01007387 */ /* 0x0007e20000100a00 */
[----:B------:R-:W-:-:S02]  /*144f0*/  IMAD R86, R147, 0x122, RZ ;  /* 0x0000012293567824 */ /* 0x000fc400078e02ff */
[----:B------:R-:W-:Y:S01]  /*14500*/  IMAD R32, R76, 0x214, RZ ;  /* 0x000002144c207824 */ /* 0x000fe200078e02ff */
[----:B------:R-:W-:Y:S01]  /*14510*/  STL [R1+0x1fa8], R42 ;  /* 0x001fa82a01007387 */ /* 0x000fe20000100800 */
[----:B-1----:R-:W-:Y:S02]  /*14520*/  IMAD R38, R71, 0x210, RZ ;  /* 0x0000021047267824 */ /* 0x002fe400078e02ff */
[----:B------:R-:W-:Y:S02]  /*14530*/  IMAD R71, R104, 0x8a, RZ ;  /* 0x0000008a68477824 */ /* 0x000fe400078e02ff */
[----:B--2---:R-:W-:Y:S02]  /*14540*/  IMAD R40, R66, 0x20e, RZ ;  /* 0x0000020e42287824 */ /* 0x004fe400078e02ff */
[----:B------:R-:W-:Y:S01]  /*14550*/  IMAD R66, R91, 0x22, RZ ;  /* 0x000000225b427824 */ /* 0x000fe200078e02ff */
[----:B---3--:R-:W1:Y:S01]  /*14560*/  LDC R43, c[0x0][0x268] ;  /* 0x00009a00ff2b7b82 */ /* 0x008e620000000800 */
[----:B------:R-:W-:-:S02]  /*14570*/  IMAD R91, R164, 0x94, RZ ;  /* 0x00000094a45b7824 */ /* 0x000fc400078e02ff */
[----:B------:R-:W-:Y:S02]  /*14580*/  IMAD R41, R17, 0x103, RZ ;  /* 0x0000010311297824 */ /* 0x000fe400078e02ff */
[----:B------:R-:W-:Y:S02]  /*14590*/  IMAD R17, R64, 0x106, RZ ;  /* 0x0000010640117824 */ /* 0x000fe400078e02ff */
[----:B------:R-:W-:Y:S02]  /*145a0*/  IMAD R64, R81, 0x10c, RZ ;  /* 0x0000010c51407824 */ /* 0x000fe400078e02ff */
[----:B------:R-:W-:Y:S02]  /*145b0*/  IMAD R81, R138, 0x12, RZ ;  /* 0x000000128a517824 */ /* 0x000fe400078e02ff */
[----:B0-----:R-:W-:Y:S02]  /*145c0*/  IMAD R121, R37, 0x146, RZ ;  /* 0x0000014625797824 */ /* 0x001fe400078e02ff */
[----:B------:R-:W0:Y:S01]  /*145d0*/  LDC R37, c[0x0][0x268] ;  /* 0x00009a00ff257b82 */ /* 0x000e220000000800 */
[----:B------:R-:W-:-:S02]  /*145e0*/  IMAD R104, R205, 0x136, RZ ;  /* 0x00000136cd687824 */ /* 0x000fc400078e02ff */
[----:B------:R-:W-:Y:S02]  /*145f0*/  IMAD R39, R22, 0x105, RZ ;  /* 0x0000010516277824 */ /* 0x000fe400078e02ff */
[----:B------:R-:W-:Y:S02]  /*14600*/  IMAD R22, R75, 0x10a, RZ ;  /* 0x0000010a4b167824 */ /* 0x000fe400078e02ff */
[----:B------:R-:W-:Y:S02]  /*14610*/  IMAD R75, R116, 0x8c, RZ ;  /* 0x0000008c744b7824 */ /* 0x000fe400078e02ff */
[----:B------:R-:W-:Y:S02]  /*14620*/  IMAD R116, R237, 0xa0, RZ ;  /* 0x000000a0ed747824 */ /* 0x000fe400078e02ff */
[----:B-1----:R-:W-:Y:S02]  /*14630*/  IMAD R123, R43, 0xa4, RZ ;  /* 0x000000a42b7b7824 */ /* 0x002fe400078e02ff */
[----:B------:R-:W1:Y:S01]  /*14640*/  LDC R43, c[0x0][0x268] ;  /* 0x00009a00ff2b7b82 */ /* 0x000e620000000800 */
        /* <DEDUP_REMOVED lines=9> */
[----:B------:R-:W-:Y:S01]  /*146e0*/  IMAD R69, R94, 0x110, RZ ;  /* 0x000001105e457824 */ /* 0x000fe200078e02ff */
[----:B------:R-:W-:Y:S01]  /*146f0*/  IADD3 R30, P2, R15, R12, RZ ;  /* 0x0000000c0f1e7210 */ /* 0x000fe20007f5e0ff */
[----:B------:R-:W-:Y:S02]  /*14700*/  IMAD R72, R105, 0x114, RZ ;  /* 0x0000011469487824 */ /* 0x000fe400078e02ff */
[----:B------:R-:W-:Y:S02]  /*14710*/  IMAD R77, R122, 0x11a, RZ ;  /* 0x0000011a7a4d7824 */ /* 0x000fe400078e02ff */
[----:B-1----:R-:W-:Y:S01]  /*14720*/  IMAD R126, R43, 0xa6, RZ ;  /* 0x000000a62b7e7824 */ /* 0x002fe200078e02ff */
[----:B------:R-:W1:Y:S01]  /*14730*/  LDC R122, c[0x0][0x268] ;  /* 0x00009a00ff7a7b82 */ /* 0x000e620000000800 */
[----:B------:R-:W-:-:S02]  /*14740*/  IMAD R94, R175, 0x96, RZ ;  /* 0x00000096af5e7824 */ /* 0x000fc400078e02ff */
[----:B------:R-:W-:-:S05]  /*14750*/  IMAD R105, R210, 0x4e, RZ ;  /* 0x0000004ed2697824 */ /* 0x000fca00078e02ff */
[----:B------:R-:W2:Y:S01]  /*14760*/  LDC R43, c[0x0][0x268] ;  /* 0x00009a00ff2b7b82 */ /* 0x000ea20000000800 */
[----:B0-----:R-:W-:-:S07]  /*14770*/  IMAD R125, R37, 0x14a, RZ ;  /* 0x0000014a257d7824 */ /* 0x001fce00078e02ff */
[----:B------:R-:W0:Y:S01]  /*14780*/  LDC R37, c[0x0][0x268] ;  /* 0x00009a00ff257b82 */ /* 0x000e220000000800 */
[----:B-1----:R-:W-:-:S07]  /*14790*/  IMAD R122, R122, 0x52, RZ ;  /* 0x000000527a7a7824 */ /* 0x002fce00078e02ff */
[----:B------:R-:W1:Y:S01]  /*147a0*/  LDC R175, c[0x0][0x268] ;  /* 0x00009a00ffaf7b82 */ /* 0x000e620000000800 */
[----:B--2---:R-:W-:-:S07]  /*147b0*/  IMAD R131, R43, 0xa8, RZ ;  /* 0x000000a82b837824 */ /* 0x004fce00078e02ff */
[----:B------:R-:W2:Y:S01]  /*147c0*/  LDC R210, c[0x0][0x268] ;  /* 0x00009a00ffd27b82 */ /* 0x000ea20000000800 */
[----:B0-----:R-:W-:-:S07]  /*147d0*/  IMAD R127, R37, 0x14c, RZ ;  /* 0x0000014c257f7824 */ /* 0x001fce00078e02ff */
[----:B------:R-:W0:Y:S08]  /*147e0*/  LDC R43, c[0x0][0x268] ;  /* 0x00009a00ff2b7b82 */ /* 0x000e300000000800 */
[----:B------:R-:W3:Y:S01]  /*147f0*/  LDC R37, c[0x0][0x268] ;  /* 0x00009a00ff257b82 */ /* 0x000ee20000000800 */
[----:B-1----:R-:W-:Y:S02]  /*14800*/  IMAD R175, R175, 0x6, RZ ;  /* 0x00000006afaf7824 */ /* 0x002fe400078e02ff */
[----:B--2---:R-:W-:-:S02]  /*14810*/  IMAD R210, R210, 0x68, RZ ;  /* 0x00000068d2d27824 */ /* 0x004fc400078e02ff */
[----:B0-----:R-:W-:-:S03]  /*14820*/  IMAD R134, R43, 0xaa, RZ ;  /* 0x000000aa2b867824 */ /* 0x001fc600078e02ff */
[----:B------:R-:W0:Y:S01]  /*14830*/  LDC R43, c[0x0][0x268] ;  /* 0x00009a00ff2b7b82 */ /* 0x000e220000000800 */
[----:B---3--:R-:W-:-:S07]  /*14840*/  IMAD R128, R37, 0x14e, RZ ;  /* 0x0000014e25807824 */ /* 0x008fce00078e02ff */
[----:B------:R-:W1:Y:S01]  /*14850*/  LDC R37, c[0x0][0x268] ;  /* 0x00009a00ff257b82 */ /* 0x000e620000000800 */
[----:B0-----:R-:W-:-:S07]  /*14860*/  IMAD R138, R43, 0xac, RZ ;  /* 0x000000ac2b8a7824 */ /* 0x001fce00078e02ff */
[----:B------:R-:W0:Y:S01]  /*14870*/  LDC R43, c[0x0][0x268] ;  /* 0x00009a00ff2b7b82 */ /* 0x000e220000000800 */
[----:B-1----:R-:W-:-:S07]  /*14880*/  IMAD R132, R37, 0x150, RZ ;  /* 0x0000015025847824 */ /* 0x002fce00078e02ff */
        /* <DEDUP_REMOVED lines=120> */
[----:B------:R-:W1:Y:S02]  /*15010*/  LDC R37, c[0x0][0x268] ;  /* 0x00009a00ff257b82 */ /* 0x000e640000000800 */
[----:B-1----:R-:W-:-:S06]  /*15020*/  IMAD R189, R37, 0x18a, RZ ;  /* 0x0000018a25bd7824 */ /* 0x002fcc00078e02ff */
        /* <DEDUP_REMOVED lines=65> */
[----:B-1----:R-:W-:Y:S01]  /*15440*/  IMAD R251, R37, 0x1c8, RZ ;  /* 0x000001c825fb7824 */ /* 0x002fe200078e02ff */
[-C--:B------:R-:W-:Y:S01]  /*15450*/  LEA.HI.X.SX32 R37, R252, R13.reuse, 0x1, P3 ;  /* 0x0000000dfc257211 */ /* 0x080fe200018f0eff */
[----:B0-----:R-:W-:Y:S01]  /*15460*/  IMAD R252, R43, 0x3b0, RZ ;  /* 0x000003b02bfc7824 */ /* 0x001fe200078e02ff */
[----:B------:R-:W-:Y:S02]  /*15470*/  IADD3 R36, P3, R14, R12, RZ ;  /* 0x0000000c0e247210 */ /* 0x000fe40007f7e0ff */
[-C--:B------:R-:W-:Y:S01]  /*15480*/  LEA.HI.X.SX32 R43, R41, R13.reuse, 0x1, P1 ;  /* 0x0000000d292b7211 */ /* 0x080fe200008f0eff */
[----:B------:R0:W-:Y:S04]  /*15490*/  STL [R1+0x1064], R37 ;  /* 0x0010642501007387 */ /* 0x0001e80000100800 */
[----:B------:R-:W-:Y:S01]  /*154a0*/  STL [R1+0x105c], R31 ;  /* 0x00105c1f01007387 */ /* 0x000fe20000100800 */
[----:B0-----:R-:W-:-:S02]  /*154b0*/  LEA.HI.X.SX32 R37, R35, R13, 0x1, P3 ;  /* 0x0000000d23257211 */ /* 0x001fc400018f0eff */
[----:B------:R-:W-:Y:S02]  /*154c0*/  LEA.HI.X.SX32 R35, R14, R13, 0x1, P6 ;  /* 0x0000000d0e237211 */ /* 0x000fe400030f0eff */
[----:B------:R-:W0:Y:S01]  /*154d0*/  LDC R14, c[0x0][0x268] ;  /* 0x00009a00ff0e7b82 */ /* 0x000e220000000800 */
[----:B------:R1:W-:Y:S01]  /*154e0*/  STL.64 [R1+0x1b48], R36 ;  /* 0x001b482401007387 */ /* 0x0003e20000100a00 */
[----:B------:R-:W-:-:S03]  /*154f0*/  IADD3 R34, P6, R17, R12, RZ ;  /* 0x0000000c11227210 */ /* 0x000fc60007fde0ff */
[----:B------:R2:W-:Y:S04]  /*15500*/  STL [R1+0x1054], R35 ;  /* 0x0010542301007387 */ /* 0x0005e80000100800 */
[----:B------:R3:W-:Y:S04]  /*15510*/  STL [R1+0x104c], R43 ;  /* 0x00104c2b01007387 */ /* 0x0007e80000100800 */
[----:B------:R4:W4:Y:S01]  /*15520*/  LDL.LU R42, [R1+0x1fa8] ;  /* 0x001fa800012a7983 */ /* 0x0009220000300800 */
[----:B-1----:R-:W-:Y:S01]  /*15530*/  IADD3 R36, P3, R16, R12, RZ ;  /* 0x0000000c10247210 */ /* 0x002fe20007f7e0ff */
[----:B0-----:R-:W-:-:S05]  /*15540*/  IMAD R14, R14, 0x83, RZ ;  /* 0x000000830e0e7824 */ /* 0x001fca00078e02ff */
[-C--:B--2---:R-:W-:Y:S02]  /*15550*/  LEA.HI.X.SX32 R35, R14, R13.reuse, 0x1, P6 ;  /* 0x0000000d0e237211 */ /* 0x084fe400030f0eff */
[----:B------:R-:W0:Y:S01]  /*15560*/  LDC R14, c[0x0][0x268] ;  /* 0x00009a00ff0e7b82 */ /* 0x000e220000000800 */
[-C--:B------:R-:W-:Y:S02]  /*15570*/  LEA.HI.X.SX32 R31, R3, R13.reuse, 0x1, P2 ;  /* 0x0000000d031f7211 */ /* 0x080fe400010f0eff */
[-C--:B------:R-:W-:Y:S02]  /*15580*/  LEA.HI.X.SX32 R37, R15, R13.reuse, 0x1, P3 ;  /* 0x0000000d0f257211 */ /* 0x080fe400018f0eff */
[-C--:B------:R-:W-:Y:S02]  /*15590*/  LEA.HI.X.SX32 R3, R16, R13.reuse, 0x1, P4 ;  /* 0x0000000d10037211 */ /* 0x080fe400020f0eff */
[----:B---3--:R-:W-:Y:S01]  /*155a0*/  LEA.HI.X.SX32 R43, R39, R13, 0x1, P5 ;  /* 0x0000000d272b7211 */ /* 0x008fe200028f0eff */
[----:B------:R1:W-:Y:S01]  /*155b0*/  STL.64 [R1+0x1d40], R30 ;  /* 0x001d401e01007387 */ /* 0x0003e20000100a00 */
[-C--:B------:R-:W-:Y:S01]  /*155c0*/  IADD3 R40, P1, R40, R12.reuse, RZ ;  /* 0x0000000c28287210 */ /* 0x080fe20007f3e0ff */
[----:B------:R-:W2:Y:S02]  /*155d0*/  LDC R16, c[0x0][0x268] ;  /* 0x00009a00ff107b82 */ /* 0x000ea40000000800 */
[----:B------:R3:W-:Y:S04]  /*155e0*/  STL.64 [R1+0x1b40], R36 ;  /* 0x001b402401007387 */ /* 0x0007e80000100a00 */
[----:B------:R-:W-:Y:S04]  /*155f0*/  STL [R1+0x1044], R3 ;  /* 0x0010440301007387 */ /* 0x000fe80000100800 */
[----:B------:R4:W-:Y:S01]  /*15600*/  STL [R1+0x103c], R43 ;  /* 0x00103c2b01007387 */ /* 0x0009e20000100800 */
[----:B-1----:R-:W-:-:S02]  /*15610*/  IADD3 R30, P2, R19, R12, RZ ;  /* 0x0000000c131e7210 */ /* 0x002fc40007f5e0ff */
[----:B0-----:R-:W-:Y:S02]  /*15620*/  LEA R14, R14, R14, 0x5 ;  /* 0x0000000e0e0e7211 */ /* 0x001fe400078e28ff */
[-C--:B---3--:R-:W-:Y:S02]  /*15630*/  IADD3 R36, P3, R20, R12.reuse, RZ ;  /* 0x0000000c14247210 */ /* 0x088fe40007f7e0ff */
[-C--:B------:R-:W-:Y:S02]  /*15640*/  LEA.HI.X.SX32 R41, R33, R13.reuse, 0x1, P1 ;  /* 0x0000000d21297211 */ /* 0x080fe400008f0eff */
[-C--:B------:R-:W-:Y:S02]  /*15650*/  LEA.HI.X.SX32 R31, R14, R13.reuse, 0x1, P2 ;  /* 0x0000000d0e1f7211 */ /* 0x080fe400010f0eff */
[----:B------:R-:W-:Y:S01]  /*15660*/  LEA.HI.X.SX32 R37, R19, R13, 0x1, P3 ;  /* 0x0000000d13257211 */ /* 0x000fe200018f0eff */
[----:B------:R-:W0:Y:S01]  /*15670*/  LDC R14, c[0x0][0x268] ;  /* 0x00009a00ff0e7b82 */ /* 0x000e220000000800 */
[----:B----4-:R1:W5:Y:S01]  /*15680*/  LDL.LU.64 R42, [R1+0x1fa0] ;  /* 0x001fa000012a7983 */ /* 0x0103620000300a00 */
[----:B------:R-:W-:-:S02]  /*15690*/  IADD3 R2, P4, R21, R12, RZ ;  /* 0x0000000c15027210 */ /* 0x000fc40007f9e0ff */
[-C--:B------:R-:W-:Y:S01]  /*156a0*/  IADD3 R38, P5, R38, R12.reuse, RZ ;  /* 0x0000000c26267210 */ /* 0x080fe20007fbe0ff */
[----:B------:R3:W-:Y:S01]  /*156b0*/  STL.64 [R1+0x1b38], R34 ;  /* 0x001b382201007387 */ /* 0x0007e20000100a00 */
[-C--:B------:R-:W-:Y:S01]  /*156c0*/  IADD3 R32, P1, R32, R12.reuse, RZ ;  /* 0x0000000c20207210 */ /* 0x080fe20007f3e0ff */
[----:B--2---:R-:W-:Y:S01]  /*156d0*/  IMAD R16, R16, 0x10d, RZ ;  /* 0x0000010d10107824 */ /* 0x004fe200078e02ff */
[----:B------:R-:W2:Y:S01]  /*156e0*/  LDC R19, c[0x0][0x268] ;  /* 0x00009a00ff137b82 */ /* 0x000ea20000000800 */
[----:B---3--:R-:W-:Y:S02]  /*156f0*/  IADD3 R34, P6, R9, R12, RZ ;  /* 0x0000000c09227210 */ /* 0x008fe40007fde0ff */
[----:B------:R-:W-:-:S05]  /*15700*/  LEA.HI.X.SX32 R9, R17, R13, 0x1, P0 ;  /* 0x0000000d11097211 */ /* 0x000fca00000f0eff */
[----:B------:R-:W-:Y:S04]  /*15710*/  STL [R1+0x1034], R9 ;  /* 0x0010340901007387 */ /* 0x000fe80000100800 */
[----:B------:R3:W-:Y:S04]  /*15720*/  STL.64 [R1+0x1750], R40 ;  /* 0x0017502801007387 */ /* 0x0007e80000100a00 */
[----:B---3--:R1:W5:Y:S04]  /*15730*/  LDL.LU.64 R40, [R1+0x1f98] ;  /* 0x001f980001287983 */ /* 0x0083680000300a00 */
[----:B------:R-:W-:Y:S04]  /*15740*/  STL.64 [R1+0x1e38], R30 ;  /* 0x001e381e01007387 */ /* 0x000fe80000100a00 */
[----:B------:R3:W-:Y:S04]  /*15750*/  STL.64 [R1+0x1d38], R36 ;  /* 0x001d382401007387 */ /* 0x0007e80000100a00 */
[----:B---3--:R-:W3:Y:S01]  /*15760*/  LDL.LU R37, [R1+0x1f90] ;  /* 0x001f900001257983 */ /* 0x008ee20000300800 */
[----:B------:R-:W-:-:S02]  /*15770*/  LEA.HI.X.SX32 R3, R20, R13, 0x1, P4 ;  /* 0x0000000d14037211 */ /* 0x000fc400020f0eff */
[-C--:B------:R-:W-:Y:S02]  /*15780*/  LEA.HI.X.SX32 R39, R21, R13.reuse, 0x1, P5 ;  /* 0x0000000d15277211 */ /* 0x080fe400028f0eff */
[-C--:B------:R-:W-:Y:S02]  /*15790*/  IADD3 R8, P0, R22, R12.reuse, RZ ;  /* 0x0000000c16087210 */ /* 0x080fe40007f1e0ff */
[-C--:B------:R-:W-:Y:S01]  /*157a0*/  IADD3 R36, P3, R23, R12.reuse, RZ ;  /* 0x0000000c17247210 */ /* 0x080fe20007f7e0ff */
[----:B------:R4:W-:Y:S01]  /*157b0*/  STL.64 [R1+0x1b30], R2 ;  /* 0x001b300201007387 */ /* 0x0009e20000100a00 */
[-C--:B------:R-:W-:Y:S01]  /*157c0*/  LEA.HI.X.SX32 R35, R27, R13.reuse, 0x1, P6 ;  /* 0x0000000d1b237211 */ /* 0x080fe200030f0eff */
[----:B0-----:R-:W-:Y:S01]  /*157d0*/  IMAD R14, R14, 0x43, RZ ;  /* 0x000000430e0e7824 */ /* 0x001fe200078e02ff */
[----:B------:R-:W-:Y:S01]  /*157e0*/  IADD3 R30, P2, R11, R12, RZ ;  /* 0x0000000c0b1e7210 */ /* 0x000fe20007f5e0ff */
[----:B------:R0:W-:Y:S01]  /*157f0*/  STL.64 [R1+0x1748], R38 ;  /* 0x0017482601007387 */ /* 0x0001e20000100a00 */
[----:B------:R-:W-:-:S02]  /*15800*/  LEA.HI.X.SX32 R9, R29, R13, 0x1, P0 ;  /* 0x0000000d1d097211 */ /* 0x000fc400000f0eff */
[----:B------:R-:W-:Y:S02]  /*15810*/  MOV R20, R36 ;  /* 0x0000002400147202 */ /* 0x000fe40000000f00 */
[-C--:B------:R-:W-:Y:S02]  /*15820*/  LEA.HI.X.SX32 R33, R22, R13.reuse, 0x1, P1 ;  /* 0x0000000d16217211 */ /* 0x080fe400008f0eff */
[-C--:B------:R-:W-:Y:S02]  /*15830*/  IADD3 R10, P5, R10, R12.reuse, RZ ;  /* 0x0000000c0a0a7210 */ /* 0x080fe40007fbe0ff */
[----:B----4-:R-:W-:Y:S01]  /*15840*/  IADD3 R2, P4, R64, R12, RZ ;  /* 0x0000000c40027210 */ /* 0x010fe20007f9e0ff */
[----:B0-----:R1:W5:Y:S01]  /*15850*/  LDL.LU.64 R38, [R1+0x1f88] ;  /* 0x001f880001267983 */ /* 0x0013620000300a00 */
[----:B------:R-:W-:-:S03]  /*15860*/  LEA.HI.X.SX32 R31, R25, R13, 0x1, P2 ;  /* 0x0000000d191f7211 */ /* 0x000fc600010f0eff */
[----:B------:R0:W-:Y:S01]  /*15870*/  STL [R1+0x1d30], R36 ;  /* 0x001d302401007387 */ /* 0x0001e20000100800 */
[----:B------:R-:W-:Y:S02]  /*15880*/  IADD3 R26, P6, R26, R12, RZ ;  /* 0x0000000c1a1a7210 */ /* 0x000fe40007fde0ff */
[-C--:B------:R-:W-:Y:S02]  /*15890*/  LEA.HI.X.SX32 R3, R23, R13.reuse, 0x1, P4 ;  /* 0x0000000d17037211 */ /* 0x080fe400020f0eff */
[-C--:B------:R-:W-:Y:S02]  /*158a0*/  LEA.HI.X.SX32 R11, R64, R13.reuse, 0x1, P5 ;  /* 0x0000000d400b7211 */ /* 0x080fe400028f0eff */
[----:B------:R-:W-:Y:S02]  /*158b0*/  LEA.HI.X.SX32 R27, R16, R13, 0x1, P6 ;  /* 0x0000000d101b7211 */ /* 0x000fe400030f0eff */
[----:B------:R-:W4:Y:S01]  /*158c0*/  LDC R16, c[0x0][0x268] ;  /* 0x00009a00ff107b82 */ /* 0x000f220000000800 */
[----:B---3--:R-:W-:-:S02]  /*158d0*/  MOV R21, R37 ;  /* 0x0000002500157202 */ /* 0x008fc40000000f00 */
[----:B0-----:R1:W5:Y:S01]  /*158e0*/  LDL.LU.64 R36, [R1+0x1f80] ;  /* 0x001f800001247983 */ /* 0x0013620000300a00 */
[----:B------:R-:W-:-:S04]  /*158f0*/  LEA.HI.X.SX32 R21, R14, R13, 0x1, P3 ;  /* 0x0000000d0e157211 */ /* 0x000fc800018f0eff */
[----:B------:R-:W0:Y:S01]  /*15900*/  LDC R14, c[0x0][0x268] ;  /* 0x00009a00ff0e7b82 */ /* 0x000e220000000800 */
[----:B------:R3:W-:Y:S04]  /*15910*/  STL.64 [R1+0x1740], R34 ;  /* 0x0017402201007387 */ /* 0x0007e80000100a00 */
[----:B---3--:R1:W5:Y:S04]  /*15920*/  LDL.LU.64 R34, [R1+0x1f78] ;  /* 0x001f780001227983 */ /* 0x0083680000300a00 */
[----:B------:R-:W-:Y:S04]  /*15930*/  STL.64 [R1+0x1b28], R8 ;  /* 0x001b280801007387 */ /* 0x000fe80000100a00 */
[----:B------:R3:W-:Y:S04]  /*15940*/  STL.64 [R1+0x1738], R32 ;  /* 0x0017382001007387 */ /* 0x0007e80000100a00 */
[----:B---3--:R1:W5:Y:S04]  /*15950*/  LDL.LU.64 R32, [R1+0x1f70] ;  /* 0x001f700001207983 */ /* 0x0083680000300a00 */
[----:B------:R3:W-:Y:S04]  /*15960*/  STL.64 [R1+0x1730], R30 ;  /* 0x0017301e01007387 */ /* 0x0007e80000100a00 */
[----:B---3--:R1:W5:Y:S04]  /*15970*/  LDL.LU.64 R30, [R1+0x1f68] ;  /* 0x001f6800011e7983 */ /* 0x0083680000300a00 */
[----:B------:R-:W-:Y:S04]  /*15980*/  STL [R1+0x1d34], R21 ;  /* 0x001d341501007387 */ /* 0x000fe80000100800 */
[----:B------:R-:W-:Y:S04]  /*15990*/  STL.64 [R1+0x1b20], R2 ;  /* 0x001b200201007387 */ /* 0x000fe80000100a00 */
[----:B------:R-:W-:Y:S04]  /*159a0*/  STL.64 [R1+0x1728], R10 ;  /* 0x0017280a01007387 */ /* 0x000fe80000100a00 */
[----:B------:R3:W-:Y:S04]  /*159b0*/  STL.64 [R1+0x1720], R26 ;  /* 0x0017201a01007387 */ /* 0x0007e80000100a00 */
[----:B---3--:R-:W3:Y:S01]  /*159c0*/  LDL.LU R27, [R1+0x1f60] ;  /* 0x001f6000011b7983 */ /* 0x008ee20000300800 */
[----:B0-----:R-:W-:Y:S01]  /*159d0*/  IMAD R14, R14, 0x87, RZ ;  /* 0x000000870e0e7824 */ /* 0x001fe200078e02ff */
[----:B------:R-:W-:-:S04]  /*159e0*/  IADD3 R8, P0, R65, R12, RZ ;  /* 0x0000000c41087210 */ /* 0x000fc80007f1e0ff */
[-C--:B------:R-:W-:Y:S02]  /*159f0*/  LEA.HI.X.SX32 R9, R14, R13.reuse, 0x1, P0 ;  /* 0x0000000d0e097211 */ /* 0x080fe400000f0eff */
[----:B------:R-:W0:Y:S01]  /*15a00*/  LDC R14, c[0x0][0x268] ;  /* 0x00009a00ff0e7b82 */ /* 0x000e220000000800 */
[----:B----4-:R-:W-:Y:S01]  /*15a10*/  IMAD R16, R16, 0x10f, RZ ;  /* 0x0000010f10107824 */ /* 0x010fe200078e02ff */
[-C--:B------:R-:W-:Y:S02]  /*15a20*/  IADD3 R24, P2, R24, R12.reuse, RZ ;  /* 0x0000000c18187210 */ /* 0x080fe40007f5e0ff */
[-C--:B------:R-:W-:Y:S02]  /*15a30*/  IADD3 R28, P1, R28, R12.reuse, RZ ;  /* 0x0000000c1c1c7210 */ /* 0x080fe40007f3e0ff */
[-C--:B------:R-:W-:Y:S02]  /*15a40*/  LEA.HI.X.SX32 R25, R16, R13.reuse, 0x1, P2 ;  /* 0x0000000d10197211 */ /* 0x080fe400010f0eff */
[----:B------:R-:W4:Y:S01]  /*15a50*/  LDC R16, c[0x0][0x268] ;  /* 0x00009a00ff107b82 */ /* 0x000f220000000800 */
[----:B------:R-:W-:Y:S01]  /*15a60*/  LEA.HI.X.SX32 R29, R65, R13, 0x1, P1 ;  /* 0x0000000d411d7211 */ /* 0x000fe200008f0eff */
[----:B--2---:R-:W-:Y:S01]  /*15a70*/  IMAD R19, R19, 0x111, RZ ;  /* 0x0000011113137824 */ /* 0x004fe200078e02ff */
[-C--:B------:R-:W-:Y:S01]  /*15a80*/  IADD3 R6, P1, R6, R12.reuse, RZ ;  /* 0x0000000c06067210 */ /* 0x080fe20007f3e0ff */
[----:B------:R2:W-:Y:S01]  /*15a90*/  STL.64 [R1+0x1b18], R8 ;  /* 0x001b180801007387 */ /* 0x0005e20000100a00 */
[----:B------:R-:W-:-:S02]  /*15aa0*/  IADD3 R20, P3, R66, R12, RZ ;  /* 0x0000000c42147210 */ /* 0x000fc40007f7e0ff */
[-C--:B------:R-:W-:Y:S02]  /*15ab0*/  IADD3 R26, P6, R69, R12.reuse, RZ ;  /* 0x0000000c451a7210 */ /* 0x080fe40007fde0ff */
[-C--:B------:R-:W-:Y:S02]  /*15ac0*/  IADD3 R2, P4, R67, R12.reuse, RZ ;  /* 0x0000000c43027210 */ /* 0x080fe40007f9e0ff */
[----:B--2---:R-:W-:Y:S02]  /*15ad0*/  IADD3 R8, P0, R7, R12, RZ ;  /* 0x0000000c07087210 */ /* 0x004fe40007f1e0ff */
[----:B------:R-:W-:Y:S02]  /*15ae0*/  LEA.HI.X.SX32 R7, R19, R13, 0x1, P1 ;  /* 0x0000000d13077211 */ /* 0x000fe400008f0eff */
[----:B------:R-:W2:Y:S01]  /*15af0*/  LDC R19, c[0x0][0x268] ;  /* 0x00009a00ff137b82 */ /* 0x000ea20000000800 */
[----:B0-----:R-:W-:Y:S01]  /*15b00*/  LEA R14, R14, R14, 0x4 ;  /* 0x0000000e0e0e7211 */ /* 0x001fe200078e20ff */
[----:B------:R0:W-:Y:S01]  /*15b10*/  STL.64 [R1+0x1718], R28 ;  /* 0x0017181c01007387 */ /* 0x0001e20000100a00 */
[----:B------:R-:W-:-:S02]  /*15b20*/  IADD3 R10, P5, R68, R12, RZ ;  /* 0x0000000c440a7210 */ /* 0x000fc40007fbe0ff */
[-C--:B------:R-:W-:Y:S02]  /*15b30*/  LEA.HI.X.SX32 R21, R14, R13.reuse, 0x1, P3 ;  /* 0x0000000d0e157211 */ /* 0x080fe400018f0eff */
[----:B------:R-:W-:Y:S01]  /*15b40*/  MOV R64, R26 ;  /* 0x0000001a00407202 */ /* 0x000fe20000000f00 */
[----:B------:R-:W1:Y:S01]  /*15b50*/  LDC R14, c[0x0][0x268] ;  /* 0x00009a00ff0e7b82 */ /* 0x000e620000000800 */
[-C--:B------:R-:W-:Y:S02]  /*15b60*/  LEA.HI.X.SX32 R3, R66, R13.reuse, 0x1, P4 ;  /* 0x0000000d42037211 */ /* 0x080fe400020f0eff */
[----:B------:R-:W-:Y:S01]  /*15b70*/  IADD3 R22, P2, R70, R12, RZ ;  /* 0x0000000c46167210 */ /* 0x000fe20007f5e0ff */
[----:B0-----:R0:W5:Y:S01]  /*15b80*/  LDL.LU.64 R28, [R1+0x1f58] ;  /* 0x001f5800011c7983 */ /* 0x0011620000300a00 */
[----:B------:R-:W-:-:S03]  /*15b90*/  LEA.HI.X.SX32 R11, R67, R13, 0x1, P5 ;  /* 0x0000000d430b7211 */ /* 0x000fc600028f0eff */
[----:B------:R0:W-:Y:S01]  /*15ba0*/  STL [R1+0x1b10], R26 ;  /* 0x001b101a01007387 */ /* 0x0001e20000100800 */
[----:B----4-:R-:W-:Y:S01]  /*15bb0*/  IMAD R16, R16, 0x89, RZ ;  /* 0x0000008910107824 */ /* 0x010fe200078e02ff */
[----:B------:R-:W-:Y:S02]  /*15bc0*/  LEA.HI.X.SX32 R9, R69, R13, 0x1, P0 ;  /* 0x0000000d45097211 */ /* 0x000fe400000f0eff */
[----:B------:R-:W-:Y:S02]  /*15bd0*/  MOV R69, R23 ;  /* 0x0000001700457202 */ /* 0x000fe40000000f00 */
[----:B------:R-:W-:Y:S02]  /*15be0*/  LEA.HI.X.SX32 R69, R16, R13, 0x1, P2 ;  /* 0x0000000d10457211 */ /* 0x000fe400010f0eff */
[----:B------:R-:W4:Y:S01]  /*15bf0*/  LDC R16, c[0x0][0x268] ;  /* 0x00009a00ff107b82 */ /* 0x000f220000000800 */
[----:B--2---:R-:W-:Y:S01]  /*15c00*/  IMAD R19, R19, 0x45, RZ ;  /* 0x0000004513137824 */ /* 0x004fe200078e02ff */
[----:B------:R-:W-:-:S04]  /*15c10*/  IADD3 R66, P5, R71, R12, RZ ;  /* 0x0000000c47427210 */ /* 0x000fc80007fbe0ff */
[----:B------:R-:W-:Y:S02]  /*15c20*/  LEA.HI.X.SX32 R67, R19, R13, 0x1, P5 ;  /* 0x0000000d13437211 */ /* 0x000fe400028f0eff */
[----:B------:R-:W2:Y:S01]  /*15c30*/  LDC R19, c[0x0][0x268] ;  /* 0x00009a00ff137b82 */ /* 0x000ea20000000800 */
[----:B-1----:R-:W-:Y:S01]  /*15c40*/  IMAD R14, R14, 0x22a, RZ ;  /* 0x0000022a0e0e7824 */ /* 0x002fe200078e02ff */
[----:B------:R-:W-:-:S04]  /*15c50*/  IADD3 R4, P4, R4, R12, RZ ;  /* 0x0000000c04047210 */ /* 0x000fc80007f9e0ff */
[----:B------:R-:W-:Y:S01]  /*15c60*/  IADD3 R14, P1, R14, R12, RZ ;  /* 0x0000000c0e0e7210 */ /* 0x000fe20007f3e0ff */
[----:B----4-:R-:W-:Y:S02]  /*15c70*/  IMAD R16, R16, 0x22e, RZ ;  /* 0x0000022e10107824 */ /* 0x010fe400078e02ff */
[----:B--2---:R-:W-:Y:S01]  /*15c80*/  IMAD R19, R19, 0x232, RZ ;  /* 0x0000023213137824 */ /* 0x004fe200078e02ff */
[----:B---3--:R-:W-:Y:S02]  /*15c90*/  MOV R65, R27 ;  /* 0x0000001b00417202 */ /* 0x008fe40000000f00 */
[----:B0-----:R0:W5:Y:S01]  /*15ca0*/  LDL.LU.64 R26, [R1+0x1f50] ;  /* 0x001f5000011a7983 */ /* 0x0011620000300a00 */
[----:B------:R-:W-:-:S03]  /*15cb0*/  LEA.HI.X.SX32 R65, R68, R13, 0x1, P6 ;  /* 0x0000000d44417211 */ /* 0x000fc600030f0eff */
[----:B------:R1:W-:Y:S01]  /*15cc0*/  STL.64 [R1+0x1710], R24 ;  /* 0x0017101801007387 */ /* 0x0003e20000100a00 */
[----:B------:R-:W-:-:S03]  /*15cd0*/  MOV R68, R22 ;  /* 0x0000001600447202 */ /* 0x000fc60000000f00 */
[----:B-1----:R0:W5:Y:S04]  /*15ce0*/  LDL.LU.64 R24, [R1+0x1f48] ;  /* 0x001f480001187983 */ /* 0x0021680000300a00 */
[----:B------:R1:W-:Y:S04]  /*15cf0*/  STL.64 [R1+0x1eb0], R20 ;  /* 0x001eb01401007387 */ /* 0x0003e80000100a00 */
[----:B------:R2:W-:Y:S01]  /*15d00*/  STL.64 [R1+0x1e30], R2 ;  /* 0x001e300201007387 */ /* 0x0005e20000100a00 */
[----:B-1----:R-:W-:Y:S02]  /*15d10*/  IADD3 R20, P3, R5, R12, RZ ;  /* 0x0000000c05147210 */ /* 0x002fe40007f7e0ff */
[----:B------:R-:W1:Y:S01]  /*15d20*/  LDC R5, c[0x0][0x268] ;  /* 0x00009a00ff057b82 */ /* 0x000e620000000800 */
[----:B--2---:R0:W5:Y:S04]  /*15d30*/  LDL.LU.64 R2, [R1+0x1f40] ;  /* 0x001f400001027983 */ /* 0x0041680000300a00 */
[----:B------:R2:W-:Y:S04]  /*15d40*/  STL [R1+0x1b08], R22 ;  /* 0x001b081601007387 */ /* 0x0005e80000100800 */
[----:B------:R3:W-:Y:S01]  /*15d50*/  STL.64 [R1+0x1d28], R10 ;  /* 0x001d280a01007387 */ /* 0x0007e20000100a00 */
[----:B--2---:R-:W2:Y:S03]  /*15d60*/  LDC R22, c[0x0][0x268] ;  /* 0x00009a00ff167b82 */ /* 0x004ea60000000800 */
[----:B---3--:R0:W5:Y:S04]  /*15d70*/  LDL.LU.64 R10, [R1+0x1f38] ;  /* 0x001f3800010a7983 */ /* 0x0081680000300a00 */
[----:B------:R-:W-:Y:S04]  /*15d80*/  STL [R1+0x1b14], R65 ;  /* 0x001b144101007387 */ /* 0x000fe80000100800 */
[----:B------:R3:W-:Y:S04]  /*15d90*/  STL.64 [R1+0x1708], R8 ;  /* 0x0017080801007387 */ /* 0x0007e80000100a00 */
[----:B---3--:R0:W5:Y:S04]  /*15da0*/  LDL.LU.64 R8, [R1+0x1f30] ;  /* 0x001f300001087983 */ /* 0x0081680000300a00 */
[----:B------:R3:W-:Y:S04]  /*15db0*/  STL.64 [R1+0x1700], R6 ;  /* 0x0017000601007387 */ /* 0x0007e80000100a00 */
[----:B---3--:R0:W5:Y:S04]  /*15dc0*/  LDL.LU.64 R6, [R1+0x1f28] ;  /* 0x001f280001067983 */ /* 0x0081680000300a00 */
[----:B------:R3:W-:Y:S02]  /*15dd0*/  STL [R1+0x1b0c], R69 ;  /* 0x001b0c4501007387 */ /* 0x0007e40000100800 */
[----:B---3--:R-:W3:Y:S01]  /*15de0*/  LDC R69, c[0x0][0x268] ;  /* 0x00009a00ff457b82 */ /* 0x008ee20000000800 */
[----:B------:R-:W-:Y:S01]  /*15df0*/  LEA.HI.X.SX32 R21, R70, R13, 0x1, P3 ;  /* 0x0000000d46157211 */ /* 0x000fe200018f0eff */
[----:B-1----:R-:W-:-:S02]  /*15e00*/  IMAD R5, R5, 0x113, RZ ;  /* 0x0000011305057824 */ /* 0x002fc400078e02ff */
[----:B--2---:R-:W-:Y:S01]  /*15e10*/  IMAD R22, R22, 0x228, RZ ;  /* 0x0000022816167824 */ /* 0x004fe200078e02ff */
[----:B------:R-:W-:Y:S01]  /*15e20*/  STL [R1+0x16e0], R14 ;  /* 0x0016e00e01007387 */ /* 0x000fe20000100800 */
[-C--:B------:R-:W-:Y:S02]  /*15e30*/  IADD3 R64, P6, R72, R12.reuse, RZ ;  /* 0x0000000c48407210 */ /* 0x080fe40007fde0ff */
[-C--:B------:R-:W-:Y:S01]  /*15e40*/  LEA.HI.X.SX32 R5, R5, R13.reuse, 0x1, P4 ;  /* 0x0000000d05057211 */ /* 0x080fe200020f0eff */
[----:B------:R1:W-:Y:S01]  /*15e50*/  STL.64 [R1+0x16f8], R20 ;  /* 0x0016f81401007387 */ /* 0x0003e20000100a00 */
[-C--:B------:R-:W-:Y:S02]  /*15e60*/  IADD3 R22, P0, R22, R12.reuse, RZ ;  /* 0x0000000c16167210 */ /* 0x080fe40007f1e0ff */
[-C--:B------:R-:W-:Y:S02]  /*15e70*/  IADD3 R68, P2, R73, R12.reuse, RZ ;  /* 0x0000000c49447210 */ /* 0x080fe40007f5e0ff */
[----:B------:R-:W-:Y:S01]  /*15e80*/  IADD3 R16, P4, R16, R12, RZ ;  /* 0x0000000c10107210 */ /* 0x000fe20007f9e0ff */
[----:B------:R2:W-:Y:S01]  /*15e90*/  STL.64 [R1+0x16f0], R4 ;  /* 0x0016f00401007387 */ /* 0x0005e20000100a00 */
[-C--:B------:R-:W-:Y:S01]  /*15ea0*/  LEA.HI.X.SX32 R65, R71, R13.reuse, 0x1, P6 ;  /* 0x0000000d47417211 */ /* 0x080fe200030f0eff */
[----:B-1----:R-:W1:Y:S01]  /*15eb0*/  LDC R20, c[0x0][0x268] ;  /* 0x00009a00ff147b82 */ /* 0x002e620000000800 */
[----:B---3--:R-:W-:Y:S01]  /*15ec0*/  IMAD R69, R69, 0x8b, RZ ;  /* 0x0000008b45457824 */ /* 0x008fe200078e02ff */
[----:B------:R-:W-:Y:S01]  /*15ed0*/  LEA.HI.X.SX32 R23, R72, R13, 0x1, P0 ;  /* 0x0000000d48177211 */ /* 0x000fe200000f0eff */
[----:B--2---:R0:W5:Y:S01]  /*15ee0*/  LDL.LU.64 R4, [R1+0x1f20] ;  /* 0x001f200001047983 */ /* 0x0041620000300a00 */
[----:B------:R-:W-:-:S02]  /*15ef0*/  MOV R70, R14 ;  /* 0x0000000e00467202 */ /* 0x000fc40000000f00 */
[----:B------:R-:W-:Y:S01]  /*15f00*/  LEA.HI.X.SX32 R69, R69, R13, 0x1, P2 ;  /* 0x0000000d45457211 */ /* 0x000fe200010f0eff */
[----:B------:R2:W-:Y:S03]  /*15f10*/  STL.64 [R1+0x1d20], R66 ;  /* 0x001d204201007387 */ /* 0x0005e60000100a00 */
[----:B------:R-:W3:Y:S01]  /*15f20*/  LDC R70, c[0x0][0x268] ;  /* 0x00009a00ff467b82 */ /* 0x000ee20000000800 */
[----:B------:R-:W-:Y:S04]  /*15f30*/  STL [R1+0x16d0], R16 ;  /* 0x0016d01001007387 */ /* 0x000fe80000100800 */
[----:B------:R-:W-:Y:S04]  /*15f40*/  STL.64 [R1+0x1b00], R64 ;  /* 0x001b004001007387 */ /* 0x000fe80000100a00 */
[----:B------:R4:W-:Y:S04]  /*15f50*/  STL.64 [R1+0x16e8], R22 ;  /* 0x0016e81601007387 */ /* 0x0009e80000100a00 */
[----:B------:R0:W-:Y:S01]  /*15f60*/  STL.64 [R1+0x1af8], R68 ;  /* 0x001af84401007387 */ /* 0x0001e20000100a00 */
[----:B-1----:R-:W-:Y:S01]  /*15f70*/  IMAD R20, R20, 0x22c, RZ ;  /* 0x0000022c14147824 */ /* 0x002fe200078e02ff */
[-C--:B--2---:R-:W-:Y:S01]  /*15f80*/  IADD3 R66, P5, R74, R12.reuse, RZ ;  /* 0x0000000c4a427210 */ /* 0x084fe20007fbe0ff */
[----:B----4-:R-:W1:Y:S01]  /*15f90*/  LDC R23, c[0x0][0x268] ;  /* 0x00009a00ff177b82 */ /* 0x010e620000000800 */
[----:B0-----:R-:W-:-:S07]  /*15fa0*/  IADD3 R68, P2, R19, R12, RZ ;  /* 0x0000000c13447210 */ /* 0x001fce0007f5e0ff */
[----:B------:R-:W0:Y:S01]  /*15fb0*/  LDC R19, c[0x0][0x268] ;  /* 0x00009a00ff137b82 */ /* 0x000e220000000800 */
[----:B------:R-:W-:Y:S01]  /*15fc0*/  IADD3 R20, P3, R20, R12, RZ ;  /* 0x0000000c14147210 */ /* 0x000fe20007f7e0ff */
[----:B---3--:R-:W-:-:S03]  /*15fd0*/  IMAD R70, R70, 0x23, RZ ;  /* 0x0000002346467824 */ /* 0x008fc600078e02ff */
[----:B------:R-:W-:Y:S02]  /*15fe0*/  LEA.HI.X.SX32 R21, R73, R13, 0x1, P3 ;  /* 0x0000000d49157211 */ /* 0x000fe400018f0eff */
[----:B------:R-:W-:Y:S01]  /*15ff0*/  MOV R73, R17 ;  /* 0x0000001100497202 */ /* 0x000fe20000000f00 */
[----:B------:R-:W2:Y:S01]  /*16000*/  LDC R22, c[0x0][0x268] ;  /* 0x00009a00ff167b82 */ /* 0x000ea20000000800 */
[----:B------:R-:W-:-:S07]  /*16010*/  LEA.HI.X.SX32 R67, R70, R13, 0x1, P5 ;  /* 0x0000000d46437211 */ /* 0x000fce00028f0eff */
[----:B------:R-:W3:Y:S01]  /*16020*/  LDC R17, c[0x0][0x268] ;  /* 0x00009a00ff117b82 */ /* 0x000ee20000000800 */
[----:B0-----:R-:W-:-:S05]  /*16030*/  IMAD R19, R19, 0x236, RZ ;  /* 0x0000023613137824 */ /* 0x001fca00078e02ff */
[-C--:B------:R-:W-:Y:S02]  /*16040*/  IADD3 R70, P5, R19, R12.reuse, RZ ;  /* 0x0000000c13467210 */ /* 0x080fe40007fbe0ff */
[----:B------:R-:W0:Y:S01]  /*16050*/  LDC R19, c[0x0][0x268] ;  /* 0x00009a00ff137b82 */ /* 0x000e220000000800 */
[----:B-1----:R-:W-:Y:S01]  /*16060*/  IMAD R23, R23, 0x115, RZ ;  /* 0x0000011517177824 */ /* 0x002fe200078e02ff */
[----:B------:R-:W-:Y:S01]  /*16070*/  MOV R71, R15 ;  /* 0x0000000f00477202 */ /* 0x000fe20000000f00 */
[----:B--2---:R-:W-:Y:S01]  /*16080*/  IMAD R22, R22, 0x230, RZ ;  /* 0x0000023016167824 */ /* 0x004fe200078e02ff */
[-C--:B------:R-:W-:Y:S02]  /*16090*/  IADD3 R14, P6, R75, R12.reuse, RZ ;  /* 0x0000000c4b0e7210 */ /* 0x080fe40007fde0ff */
[----:B------:R-:W-:Y:S01]  /*160a0*/  LEA.HI.X.SX32 R71, R23, R13, 0x1, P1 ;  /* 0x0000000d17477211 */ /* 0x000fe200008f0eff */
[----:B---3--:R-:W-:Y:S01]  /*160b0*/  IMAD R17, R17, 0x117, RZ ;  /* 0x0000011711117824 */ /* 0x008fe200078e02ff */
[----:B------:R-:W-:-:S03]  /*160c0*/  IADD3 R64, P0, R76, R12, RZ ;  /* 0x0000000c4c407210 */ /* 0x000fc60007f1e0ff */
[----:B------:R-:W-:Y:S01]  /*160d0*/  STL [R1+0x16e4], R71 ;  /* 0x0016e44701007387 */ /* 0x000fe20000100800 */
[-C--:B------:R-:W-:Y:S02]  /*160e0*/  IADD3 R22, P1, R22, R12.reuse, RZ ;  /* 0x0000000c16167210 */ /* 0x080fe40007f3e0ff */
[-C--:B------:R-:W-:Y:S01]  /*160f0*/  LEA.HI.X.SX32 R73, R17, R13.reuse, 0x1, P4 ;  /* 0x0000000d11497211 */ /* 0x080fe200020f0eff */
[----:B------:R1:W-:Y:S01]  /*16100*/  STL.64 [R1+0x16d8], R20 ;  /* 0x0016d81401007387 */ /* 0x0003e20000100a00 */
[-C--:B------:R-:W-:Y:S02]  /*16110*/  LEA.HI.X.SX32 R15, R74, R13.reuse, 0x1, P6 ;  /* 0x0000000d4a0f7211 */ /* 0x080fe400030f0eff */
[-C--:B------:R-:W-:Y:S01]  /*16120*/  LEA.HI.X.SX32 R65, R75, R13.reuse, 0x1, P0 ;  /* 0x0000000d4b417211 */ /* 0x080fe200000f0eff */
[----:B------:R-:W-:Y:S01]  /*16130*/  STL [R1+0x16d4], R73 ;  /* 0x0016d44901007387 */ /* 0x000fe20000100800 */
[-C--:B------:R-:W-:Y:S01]  /*16140*/  LEA.HI.X.SX32 R23, R76, R13.reuse, 0x1, P1 ;  /* 0x0000000d4c177211 */ /* 0x080fe200008f0eff */
[----:B0-----:R-:W-:Y:S01]  /*16150*/  IMAD R19, R19, 0x8d, RZ ;  /* 0x0000008d13137824 */ /* 0x001fe200078e02ff */
[-C--:B-1----:R-:W-:Y:S01]  /*16160*/  IADD3 R20, P3, R77, R12.reuse, RZ ;  /* 0x0000000c4d147210 */ /* 0x082fe20007f7e0ff */
[----:B------:R0:W-:Y:S03]  /*16170*/  STL.64 [R1+0x1d18], R14 ;  /* 0x001d180e01007387 */ /* 0x0001e60000100a00 */
[----:B------:R-:W-:Y:S01]  /*16180*/  LEA.HI.X.SX32 R21, R19, R13, 0x1, P3 ;  /* 0x0000000d13157211 */ /* 0x000fe200018f0eff */
[----:B------:R-:W-:Y:S01]  /*16190*/  STL.64 [R1+0x1e28], R66 ;  /* 0x001e284201007387 */ /* 0x000fe20000100a00 */
[----:B------:R-:W1:Y:S03]  /*161a0*/  LDC R19, c[0x0][0x268] ;  /* 0x00009a00ff137b82 */ /* 0x000e660000000800 */
[----:B------:R-:W-:Y:S04]  /*161b0*/  STL.64 [R1+0x1af0], R64 ;  /* 0x001af04001007387 */ /* 0x000fe80000100a00 */
[----:B------:R2:W-:Y:S01]  /*161c0*/  STL.64 [R1+0x16c8], R22 ;  /* 0x0016c81601007387 */ /* 0x0005e20000100a00 */
[----:B0-----:R-:W-:-:S02]  /*161d0*/  IADD3 R14, P6, R78, R12, RZ ;  /* 0x0000000c4e0e7210 */ /* 0x001fc40007fde0ff */
[----:B------:R-:W-:Y:S02]  /*161e0*/  MOV R72, R16 ;  /* 0x0000001000487202 */ /* 0x000fe40000000f00 */
[----:B------:R-:W0:Y:S08]  /*161f0*/  LDC R16, c[0x0][0x268] ;  /* 0x00009a00ff107b82 */ /* 0x000e300000000800 */
[----:B--2---:R-:W2:Y:S01]  /*16200*/  LDC R23, c[0x0][0x268] ;  /* 0x00009a00ff177b82 */ /* 0x004ea20000000800 */
[----:B-1----:R-:W-:Y:S01]  /*16210*/  IMAD R19, R19, 0x47, RZ ;  /* 0x0000004713137824 */ /* 0x002fe200078e02ff */
[----:B------:R-:W-:-:S06]  /*16220*/  IADD3 R66, P0, R79, R12, RZ ;  /* 0x0000000c4f427210 */ /* 0x000fcc0007f1e0ff */
[----:B------:R-:W1:Y:S01]  /*16230*/  LDC R64, c[0x0][0x268] ;  /* 0x00009a00ff407b82 */ /* 0x000e620000000800 */
[----:B------:R-:W-:Y:S01]  /*16240*/  LEA.HI.X.SX32 R15, R19, R13, 0x1, P6 ;  /* 0x0000000d130f7211 */ /* 0x000fe200030f0eff */
[----:B------:R-:W-:Y:S06]  /*16250*/  STL.64 [R1+0x1ae8], R20 ;  /* 0x001ae81401007387 */ /* 0x000fec0000100a00 */
[----:B------:R-:W3:Y:S01]  /*16260*/  LDC R19, c[0x0][0x268] ;  /* 0x00009a00ff137b82 */ /* 0x000ee20000000800 */
[----:B--2---:R-:W-:-:S07]  /*16270*/  IMAD R23, R23, 0x119, RZ ;  /* 0x0000011917177824 */ /* 0x004fce00078e02ff */
[----:B------:R-:W2:Y:S01]  /*16280*/  LDC R22, c[0x0][0x268] ;  /* 0x00009a00ff167b82 */ /* 0x000ea20000000800 */
[----:B------:R-:W-:-:S05]  /*16290*/  LEA.HI.X.SX32 R69, R23, R13, 0x1, P2 ;  /* 0x0000000d17457211 */ /* 0x000fca00010f0eff */
[----:B------:R4:W-:Y:S02]  /*162a0*/  STL.64 [R1+0x16c0], R68 ;  /* 0x0016c04401007387 */ /* 0x0009e40000100a00 */
[----:B----4-:R-:W4:Y:S01]  /*162b0*/  LDC R69, c[0x0][0x268] ;  /* 0x00009a00ff457b82 */ /* 0x010f220000000800 */
[----:B---3--:R-:W-:Y:S01]  /*162c0*/  IMAD R19, R19, 0x8f, RZ ;  /* 0x0000008f13137824 */ /* 0x008fe200078e02ff */
[----:B------:R-:W-:Y:S01]  /*162d0*/  IADD3 R20, P3, R80, R12, RZ ;  /* 0x0000000c50147210 */ /* 0x000fe20007f7e0ff */
[----:B0-----:R-:W-:-:S03]  /*162e0*/  IMAD R16, R16, 0x234, RZ ;  /* 0x0000023410107824 */ /* 0x001fc600078e02ff */
[-C--:B------:R-:W-:Y:S02]  /*162f0*/  LEA.HI.X.SX32 R21, R19, R13.reuse, 0x1, P3 ;  /* 0x0000000d13157211 */ /* 0x080fe400018f0eff */
[----:B------:R-:W-:Y:S01]  /*16300*/  IADD3 R16, P4, R16, R12, RZ ;  /* 0x0000000c10107210 */ /* 0x000fe20007f9e0ff */
[----:B------:R-:W0:Y:S03]  /*16310*/  LDC R19, c[0x0][0x268] ;  /* 0x00009a00ff137b82 */ /* 0x000e260000000800 */
[-C--:B------:R-:W-:Y:S02]  /*16320*/  LEA.HI.X.SX32 R17, R77, R13.reuse, 0x1, P4 ;  /* 0x0000000d4d117211 */ /* 0x080fe400020f0eff */
[----:B------:R-:W-:-:S03]  /*16330*/  LEA.HI.X.SX32 R67, R78, R13, 0x1, P0 ;  /* 0x0000000d4e437211 */ /* 0x000fc600000f0eff */
[----:B------:R-:W3:Y:S01]  /*16340*/  LDC R68, c[0x0][0x268] ;  /* 0x00009a00ff447b82 */ /* 0x000ee20000000800 */
[----:B----4-:R-:W-:Y:S01]  /*16350*/  IMAD R69, R69, 0x11b, RZ ;  /* 0x0000011b45457824 */ /* 0x010fe200078e02ff */
[----:B------:R4:W-:Y:S04]  /*16360*/  STL.64 [R1+0x16b8], R16 ;  /* 0x0016b81001007387 */ /* 0x0009e80000100a00 */
[----:B------:R-:W-:Y:S01]  /*16370*/  LEA.HI.X.SX32 R71, R69, R13, 0x1, P5 ;  /* 0x0000000d45477211 */ /* 0x000fe200028f0eff */
[----:B------:R-:W-:Y:S04]  /*16380*/  STL.64 [R1+0x1d10], R14 ;  /* 0x001d100e01007387 */ /* 0x000fe80000100a00 */
[----:B------:R-:W-:Y:S01]  /*16390*/  STL.64 [R1+0x16b0], R70 ;  /* 0x0016b04601007387 */ /* 0x000fe20000100a00 */
[----:B----4-:R-:W4:Y:S03]  /*163a0*/  LDC R16, c[0x0][0x268] ;  /* 0x00009a00ff107b82 */ /* 0x010f260000000800 */
[----:B------:R1:W-:Y:S01]  /*163b0*/  STL.64 [R1+0x1ae0], R66 ;  /* 0x001ae04201007387 */ /* 0x0003e20000100a00 */
[----:B0-----:R-:W-:-:S04]  /*163c0*/  LEA R19, R19, R19, 0x3 ;  /* 0x0000001313137211 */ /* 0x001fc800078e18ff */
[----:B-1----:R-:W0:Y:S01]  /*163d0*/  LDC R66, c[0x0][0x268] ;  /* 0x00009a00ff427b82 */ /* 0x002e220000000800 */
[----:B------:R-:W-:-:S07]  /*163e0*/  IADD3 R14, P6, R81, R12, RZ ;  /* 0x0000000c510e7210 */ /* 0x000fce0007fde0ff */
[----:B------:R-:W1:Y:S01]  /*163f0*/  LDC R67, c[0x0][0x268] ;  /* 0x00009a00ff437b82 */ /* 0x000e620000000800 */
[----:B------:R-:W-:Y:S01]  /*16400*/  LEA.HI.X.SX32 R15, R19, R13, 0x1, P6 ;  /* 0x0000000d130f7211 */ /* 0x000fe200030f0eff */
[----:B------:R-:W-:Y:S02]  /*16410*/  IMAD R64, R64, 0x238, RZ ;  /* 0x0000023840407824 */ /* 0x000fe400078e02ff */
[----:B--2---:R-:W-:-:S04]  /*16420*/  IMAD R22, R22, 0x23a, RZ ;  /* 0x0000023a16167824 */ /* 0x004fc800078e02ff */
[----:B------:R-:W2:Y:S01]  /*16430*/  LDC R19, c[0x0][0x268] ;  /* 0x00009a00ff137b82 */ /* 0x000ea20000000800 */
[-C--:B------:R-:W-:Y:S01]  /*16440*/  IADD3 R64, P1, R64, R12.reuse, RZ ;  /* 0x0000000c40407210 */ /* 0x080fe20007f3e0ff */
[----:B----4-:R-:W-:Y:S01]  /*16450*/  IMAD R16, R16, 0x23c, RZ ;  /* 0x0000023c10107824 */ /* 0x010fe200078e02ff */
[-C--:B------:R-:W-:Y:S01]  /*16460*/  IADD3 R22, P2, R22, R12.reuse, RZ ;  /* 0x0000000c16167210 */ /* 0x080fe20007f5e0ff */
[----:B---3--:R-:W-:Y:S02]  /*16470*/  IMAD R68, R68, 0x23e, RZ ;  /* 0x0000023e44447824 */ /* 0x008fe400078e02ff */
[----:B0-----:R-:W-:Y:S01]  /*16480*/  IMAD R66, R66, 0x11d, RZ ;  /* 0x0000011d42427824 */ /* 0x001fe200078e02ff */
[-C--:B------:R-:W-:Y:S02]  /*16490*/  LEA.HI.X.SX32 R65, R79, R13.reuse, 0x1, P1 ;  /* 0x0000000d4f417211 */ /* 0x080fe400008f0eff */
[----:B------:R-:W-:Y:S02]  /*164a0*/  IADD3 R16, P4, R16, R12, RZ ;  /* 0x0000000c10107210 */ /* 0x000fe40007f9e0ff */
[----:B------:R-:W-:-:S02]  /*164b0*/  LEA.HI.X.SX32 R23, R66, R13, 0x1, P2 ;  /* 0x0000000d42177211 */ /* 0x000fc400010f0eff */
[-C--:B------:R-:W-:Y:S01]  /*164c0*/  IADD3 R68, P5, R68, R12.reuse, RZ ;  /* 0x0000000c44447210 */ /* 0x080fe20007fbe0ff */
[----:B-1----:R-:W-:Y:S01]  /*164d0*/  IMAD R67, R67, 0x11f, RZ ;  /* 0x0000011f43437824 */ /* 0x002fe200078e02ff */
[----:B------:R-:W-:Y:S01]  /*164e0*/  IADD3 R70, P0, R82, R12, RZ ;  /* 0x0000000c52467210 */ /* 0x000fe20007f1e0ff */
[----:B------:R0:W-:Y:S01]  /*164f0*/  STL.64 [R1+0x16a8], R64 ;  /* 0x0016a84001007387 */ /* 0x0001e20000100a00 */
[-C--:B------:R-:W-:Y:S01]  /*16500*/  LEA.HI.X.SX32 R17, R80, R13.reuse, 0x1, P4 ;  /* 0x0000000d50117211 */ /* 0x080fe200020f0eff */
[----:B------:R-:W1:Y:S01]  /*16510*/  LDC R66, c[0x0][0x268] ;  /* 0x00009a00ff427b82 */ /* 0x000e620000000800 */
[-C--:B------:R-:W-:Y:S01]  /*16520*/  LEA.HI.X.SX32 R69, R67, R13.reuse, 0x1, P5 ;  /* 0x0000000d43457211 */ /* 0x080fe200028f0eff */
[----:B------:R3:W-:Y:S01]  /*16530*/  STL.64 [R1+0x16a0], R22 ;  /* 0x0016a01601007387 */ /* 0x0007e20000100a00 */
[----:B------:R-:W-:-:S03]  /*16540*/  LEA.HI.X.SX32 R71, R81, R13, 0x1, P0 ;  /* 0x0000000d51477211 */ /* 0x000fc600000f0eff */
[----:B------:R4:W-:Y:S01]  /*16550*/  STL.64 [R1+0x1ad8], R20 ;  /* 0x001ad81401007387 */ /* 0x0009e20000100a00 */
[-C--:B0-----:R-:W-:Y:S02]  /*16560*/  IADD3 R64, P1, R83, R12.reuse, RZ ;  /* 0x0000000c53407210 */ /* 0x081fe40007f3e0ff */
[-C--:B---3--:R-:W-:Y:S01]  /*16570*/  IADD3 R22, P2, R84, R12.reuse, RZ ;  /* 0x0000000c54167210 */ /* 0x088fe20007f5e0ff */
[----:B------:R0:W-:Y:S01]  /*16580*/  STL.64 [R1+0x1698], R16 ;  /* 0x0016981001007387 */ /* 0x0001e20000100a00 */
[-C--:B------:R-:W-:Y:S02]  /*16590*/  LEA.HI.X.SX32 R65, R82, R13.reuse, 0x1, P1 ;  /* 0x0000000d52417211 */ /* 0x080fe400008f0eff */
[-C--:B----4-:R-:W-:Y:S01]  /*165a0*/  IADD3 R20, P3, R85, R12.reuse, RZ ;  /* 0x0000000c55147210 */ /* 0x090fe20007f7e0ff */
[----:B------:R-:W-:Y:S01]  /*165b0*/  STL.64 [R1+0x1690], R68 ;  /* 0x0016904401007387 */ /* 0x000fe20000100a00 */
[-C--:B------:R-:W-:Y:S01]  /*165c0*/  LEA.HI.X.SX32 R23, R83, R13.reuse, 0x1, P2 ;  /* 0x0000000d53177211 */ /* 0x080fe200010f0eff */
[----:B--2---:R-:W-:Y:S01]  /*165d0*/  IMAD R19, R19, 0x246, RZ ;  /* 0x0000024613137824 */ /* 0x004fe200078e02ff */
[----:B------:R-:W-:Y:S01]  /*165e0*/  LEA.HI.X.SX32 R21, R84, R13, 0x1, P3 ;  /* 0x0000000d54157211 */ /* 0x000fe200018f0eff */
[----:B------:R2:W-:Y:S01]  /*165f0*/  STL.64 [R1+0x1ee8], R14 ;  /* 0x001ee80e01007387 */ /* 0x0005e20000100a00 */
[----:B0-----:R-:W0:Y:S03]  /*16600*/  LDC R16, c[0x0][0x268] ;  /* 0x00009a00ff107b82 */ /* 0x001e260000000800 */
[----:B------:R3:W-:Y:S04]  /*16610*/  STL.64 [R1+0x1ea8], R70 ;  /* 0x001ea84601007387 */ /* 0x0007e80000100a00 */
[----:B------:R-:W-:Y:S01]  /*16620*/  STL.64 [R1+0x1e20], R64 ;  /* 0x001e204001007387 */ /* 0x000fe20000100a00 */
[----:B-1----:R-:W-:Y:S01]  /*16630*/  IMAD R66, R66, 0x242, RZ ;  /* 0x0000024242427824 */ /* 0x002fe200078e02ff */
[----:B--2---:R-:W1:Y:S02]  /*16640*/  LDC R14, c[0x0][0x268] ;  /* 0x00009a00ff0e7b82 */ /* 0x004e640000000800 */
[----:B------:R-:W-:Y:S04]  /*16650*/  STL.64 [R1+0x1d08], R22 ;  /* 0x001d081601007387 */ /* 0x000fe80000100a00 */
[----:B------:R2:W-:Y:S01]  /*16660*/  STL.64 [R1+0x1ad0], R20 ;  /* 0x001ad01401007387 */ /* 0x0005e20000100a00 */
[----:B---3--:R-:W-:-:S02]  /*16670*/  IADD3 R70, P1, R19, R12, RZ ;  /* 0x0000000c13467210 */ /* 0x008fc40007f3e0ff */
[----:B------:R-:W3:Y:S08]  /*16680*/  LDC R19, c[0x0][0x268] ;  /* 0x00009a00ff137b82 */ /* 0x000ef00000000800 */
[----:B--2---:R-:W2:Y:S01]  /*16690*/  LDC R21, c[0x0][0x268] ;  /* 0x00009a00ff157b82 */ /* 0x004ea20000000800 */
[----:B0-----:R-:W-:Y:S01]  /*166a0*/  IMAD R16, R16, 0x240, RZ ;  /* 0x0000024010107824 */ /* 0x001fe200078e02ff */
[----:B------:R-:W-:-:S02]  /*166b0*/  IADD3 R68, P5, R66, R12, RZ ;  /* 0x0000000c42447210 */ /* 0x000fc40007fbe0ff */
[-C--:B------:R-:W-:Y:S02]  /*166c0*/  IADD3 R66, P6, R86, R12.reuse, RZ ;  /* 0x0000000c56427210 */ /* 0x080fe40007fde0ff */
[-C--:B------:R-:W-:Y:S01]  /*166d0*/  IADD3 R16, P4, R16, R12.reuse, RZ ;  /* 0x0000000c10107210 */ /* 0x080fe20007f9e0ff */
[----:B-1----:R-:W-:Y:S01]  /*166e0*/  IMAD R14, R14, 0x244, RZ ;  /* 0x000002440e0e7824 */ /* 0x002fe200078e02ff */
[----:B------:R-:W-:Y:S01]  /*166f0*/  IADD3 R64, P2, R87, R12, RZ ;  /* 0x0000000c57407210 */ /* 0x000fe20007f5e0ff */
[----:B------:R-:W0:Y:S01]  /*16700*/  LDC R20, c[0x0][0x268] ;  /* 0x00009a00ff147b82 */ /* 0x000e220000000800 */
[----:B------:R-:W-:Y:S01]  /*16710*/  LEA.HI.X.SX32 R17, R85, R13, 0x1, P4 ;  /* 0x0000000d55117211 */ /* 0x000fe200020f0eff */
[----:B---3--:R-:W-:Y:S02]  /*16720*/  IMAD R19, R19, 0x91, RZ ;  /* 0x0000009113137824 */ /* 0x008fe400078e02ff */
[----:B--2---:R-:W-:-:S03]  /*16730*/  IMAD R21, R21, 0x121, RZ ;  /* 0x0000012115157824 */ /* 0x004fc600078e02ff */
[-C--:B------:R-:W-:Y:S01]  /*16740*/  LEA.HI.X.SX32 R67, R19, R13.reuse, 0x1, P6 ;  /* 0x0000000d13437211 */ /* 0x080fe200030f0eff */
[----:B------:R1:W-:Y:S01]  /*16750*/  STL.64 [R1+0x1688], R16 ;  /* 0x0016881001007387 */ /* 0x0003e20000100a00 */
[----:B------:R-:W2:Y:S01]  /*16760*/  LDC R19, c[0x0][0x268] ;  /* 0x00009a00ff137b82 */ /* 0x000ea20000000800 */
[----:B------:R-:W-:-:S05]  /*16770*/  LEA.HI.X.SX32 R69, R21, R13, 0x1, P5 ;  /* 0x0000000d15457211 */ /* 0x000fca00028f0eff */
[----:B------:R-:W-:Y:S04]  /*16780*/  STL.64 [R1+0x1680], R68 ;  /* 0x0016804401007387 */ /* 0x000fe80000100a00 */
[----:B------:R3:W-:Y:S01]  /*16790*/  STL.64 [R1+0x1ac8], R66 ;  /* 0x001ac84201007387 */ /* 0x0007e20000100a00 */
[----:B-1----:R-:W1:Y:S08]  /*167a0*/  LDC R16, c[0x0][0x268] ;  /* 0x00009a00ff107b82 */ /* 0x002e700000000800 */
[----:B---3--:R-:W3:Y:S01]  /*167b0*/  LDC R67, c[0x0][0x268] ;  /* 0x00009a00ff437b82 */ /* 0x008ee20000000800 */
[-C--:B------:R-:W-:Y:S01]  /*167c0*/  IADD3 R14, P0, R14, R12.reuse, RZ ;  /* 0x0000000c0e0e7210 */ /* 0x080fe20007f1e0ff */
[----:B--2---:R-:W-:Y:S01]  /*167d0*/  IMAD R19, R19, 0x49, RZ ;  /* 0x0000004913137824 */ /* 0x004fe200078e02ff */
[----:B------:R-:W-:-:S02]  /*167e0*/  IADD3 R22, P3, R88, R12, RZ ;  /* 0x0000000c58167210 */ /* 0x000fc40007f7e0ff */
[-C--:B------:R-:W-:Y:S01]  /*167f0*/  LEA.HI.X.SX32 R15, R86, R13.reuse, 0x1, P0 ;  /* 0x0000000d560f7211 */ /* 0x080fe200000f0eff */
[----:B0-----:R-:W-:Y:S01]  /*16800*/  IMAD R20, R20, 0x24a, RZ ;  /* 0x0000024a14147824 */ /* 0x001fe200078e02ff */
[-C--:B------:R-:W-:Y:S01]  /*16810*/  IADD3 R68, P6, R89, R12.reuse, RZ ;  /* 0x0000000c59447210 */ /* 0x080fe20007fde0ff */
[----:B------:R-:W0:Y:S01]  /*16820*/  LDC R66, c[0x0][0x268] ;  /* 0x00009a00ff427b82 */ /* 0x000e220000000800 */
[----:B-1----:R-:W-:Y:S01]  /*16830*/  IMAD R16, R16, 0x248, RZ ;  /* 0x0000024810107824 */ /* 0x002fe200078e02ff */
[-C--:B------:R-:W-:Y:S01]  /*16840*/  LEA.HI.X.SX32 R65, R19, R13.reuse, 0x1, P2 ;  /* 0x0000000d13417211 */ /* 0x080fe200010f0eff */
[----:B------:R1:W-:Y:S01]  /*16850*/  STL.64 [R1+0x1678], R14 ;  /* 0x0016780e01007387 */ /* 0x0003e20000100a00 */
[----:B---3--:R-:W-:Y:S02]  /*16860*/  IMAD R67, R67, 0x123, RZ ;  /* 0x0000012343437824 */ /* 0x008fe400078e02ff */
[----:B------:R-:W-:Y:S02]  /*16870*/  IADD3 R16, P4, R16, R12, RZ ;  /* 0x0000000c10107210 */ /* 0x000fe40007f9e0ff */
[----:B------:R-:W2:Y:S01]  /*16880*/  LDC R19, c[0x0][0x268] ;  /* 0x00009a00ff137b82 */ /* 0x000ea20000000800 */
[----:B------:R-:W-:-:S02]  /*16890*/  LEA.HI.X.SX32 R71, R67, R13, 0x1, P1 ;  /* 0x0000000d43477211 */ /* 0x000fc400008f0eff */
[-C--:B------:R-:W-:Y:S02]  /*168a0*/  LEA.HI.X.SX32 R23, R87, R13.reuse, 0x1, P3 ;  /* 0x0000000d57177211 */ /* 0x080fe400018f0eff */
[----:B------:R-:W-:Y:S01]  /*168b0*/  LEA.HI.X.SX32 R17, R88, R13, 0x1, P4 ;  /* 0x0000000d58117211 */ /* 0x000fe200020f0eff */
[----:B------:R3:W-:Y:S02]  /*168c0*/  STL.64 [R1+0x1670], R70 ;  /* 0x0016704601007387 */ /* 0x0007e40000100a00 */
[----:B-1----:R-:W1:Y:S02]  /*168d0*/  LDC R14, c[0x0][0x268] ;  /* 0x00009a00ff0e7b82 */ /* 0x002e640000000800 */
[----:B------:R-:W-:Y:S04]  /*168e0*/  STL.64 [R1+0x1d00], R64 ;  /* 0x001d004001007387 */ /* 0x000fe80000100a00 */
[----:B------:R-:W-:Y:S02]  /*168f0*/  STL.64 [R1+0x1ac0], R22 ;  /* 0x001ac01601007387 */ /* 0x000fe40000100a00 */
[----:B---3--:R-:W3:Y:S02]  /*16900*/  LDC R70, c[0x0][0x268] ;  /* 0x00009a00ff467b82 */ /* 0x008ee40000000800 */
[----:B------:R4:W-:Y:S06]  /*16910*/  STL.64 [R1+0x1668], R16 ;  /* 0x0016681001007387 */ /* 0x0009ec0000100a00 */
[----:B----4-:R-:W4:Y:S01]  /*16920*/  LDC R17, c[0x0][0x268] ;  /* 0x00009a00ff117b82 */ /* 0x010f220000000800 */
[----:B------:R-:W-:Y:S01]  /*16930*/  IADD3 R20, P5, R20, R12, RZ ;  /* 0x0000000c14147210 */ /* 0x000fe20007fbe0ff */
[----:B-1----:R-:W-:-:S02]  /*16940*/  IMAD R14, R14, 0x24c, RZ ;  /* 0x0000024c0e0e7824 */ /* 0x002fc400078e02ff */
[----:B--2---:R-:W-:Y:S02]  /*16950*/  IMAD R19, R19, 0x250, RZ ;  /* 0x0000025013137824 */ /* 0x004fe400078e02ff */
[----:B---3--:R-:W-:Y:S01]  /*16960*/  IMAD R70, R70, 0x125, RZ ;  /* 0x0000012546467824 */ /* 0x008fe200078e02ff */
[----:B------:R-:W-:Y:S01]  /*16970*/  IADD3 R14, P0, R14, R12, RZ ;  /* 0x0000000c0e0e7210 */ /* 0x000fe20007f1e0ff */
[----:B0-----:R-:W-:Y:S01]  /*16980*/  IMAD R66, R66, 0x24e, RZ ;  /* 0x0000024e42427824 */ /* 0x001fe200078e02ff */
[----:B------:R-:W0:Y:S02]  /*16990*/  LDC R16, c[0x0][0x268] ;  /* 0x00009a00ff107b82 */ /* 0x000e240000000800 */
[-C--:B------:R-:W-:Y:S02]  /*169a0*/  LEA.HI.X.SX32 R21, R70, R13.reuse, 0x1, P5 ;  /* 0x0000000d46157211 */ /* 0x080fe400028f0eff */
[----:B------:R-:W-:Y:S01]  /*169b0*/  LEA.HI.X.SX32 R15, R89, R13, 0x1, P0 ;  /* 0x0000000d590f7211 */ /* 0x000fe200000f0eff */
[----:B----4-:R-:W-:-:S02]  /*169c0*/  IMAD R17, R17, 0x93, RZ ;  /* 0x0000009311117824 */ /* 0x010fc400078e02ff */
[----:B------:R1:W-:Y:S01]  /*169d0*/  STL.64 [R1+0x1660], R20 ;  /* 0x0016601401007387 */ /* 0x0003e20000100a00 */
[----:B------:R-:W2:Y:S02]  /*169e0*/  LDC R70, c[0x0][0x268] ;  /* 0x00009a00ff467b82 */ /* 0x000ea40000000800 */
[----:B------:R-:W-:Y:S02]  /*169f0*/  LEA.HI.X.SX32 R69, R17, R13, 0x1, P6 ;  /* 0x0000000d11457211 */ /* 0x000fe400030f0eff */
[----:B-1----:R-:W-:-:S04]  /*16a00*/  IADD3 R20, P5, R19, R12, RZ ;  /* 0x0000000c13147210 */ /* 0x002fc80007fbe0ff */
[----:B------:R-:W1:Y:S01]  /*16a10*/  LDC R19, c[0x0][0x268] ;  /* 0x00009a00ff137b82 */ /* 0x000e620000000800 */
[----:B------:R-:W-:Y:S04]  /*16a20*/  STL.64 [R1+0x1ab8], R68 ;  /* 0x001ab84401007387 */ /* 0x000fe80000100a00 */
[----:B------:R3:W-:Y:S03]  /*16a30*/  STL.64 [R1+0x1658], R14 ;  /* 0x0016580e01007387 */ /* 0x0007e60000100a00 */
[----:B---3--:R-:W3:Y:S01]  /*16a40*/  LDC R15, c[0x0][0x268] ;  /* 0x00009a00ff0f7b82 */ /* 0x008ee20000000800 */
[-C--:B------:R-:W-:Y:S01]  /*16a50*/  IADD3 R72, P1, R66, R12.reuse, RZ ;  /* 0x0000000c42487210 */ /* 0x080fe20007f3e0ff */
[----:B--2---:R-:W-:Y:S01]  /*16a60*/  IMAD R70, R70, 0x25, RZ ;  /* 0x0000002546467824 */ /* 0x004fe200078e02ff */
[----:B------:R-:W-:Y:S01]  /*16a70*/  IADD3 R66, P2, R90, R12, RZ ;  /* 0x0000000c5a427210 */ /* 0x000fe20007f5e0ff */
[----:B-1----:R-:W-:-:S03]  /*16a80*/  IMAD R19, R19, 0x256, RZ ;  /* 0x0000025613137824 */ /* 0x002fc600078e02ff */
[----:B------:R-:W-:Y:S01]  /*16a90*/  LEA.HI.X.SX32 R67, R70, R13, 0x1, P2 ;  /* 0x0000000d46437211 */ /* 0x000fe200010f0eff */
[----:B------:R-:W1:Y:S01]  /*16aa0*/  LDC R14, c[0x0][0x268] ;  /* 0x00009a00ff0e7b82 */ /* 0x000e620000000800 */
[-C--:B------:R-:W-:Y:S02]  /*16ab0*/  IADD3 R70, P2, R19, R12.reuse, RZ ;  /* 0x0000000c13467210 */ /* 0x080fe40007f5e0ff */
[----:B------:R-:W-:-:S05]  /*16ac0*/  IADD3 R64, P3, R91, R12, RZ ;  /* 0x0000000c5b407210 */ /* 0x000fca0007f7e0ff */
[----:B------:R-:W2:Y:S01]  /*16ad0*/  LDC R19, c[0x0][0x268] ;  /* 0x00009a00ff137b82 */ /* 0x000ea20000000800 */
[----:B------:R-:W-:Y:S01]  /*16ae0*/  IADD3 R22, P4, R92, R12, RZ ;  /* 0x0000000c5c167210 */ /* 0x000fe20007f9e0ff */
[----:B---3--:R-:W-:Y:S01]  /*16af0*/  IMAD R15, R15, 0x127, RZ ;  /* 0x000001270f0f7824 */ /* 0x008fe200078e02ff */
[----:B------:R-:W-:-:S04]  /*16b00*/  LEA.HI.X.SX32 R65, R90, R13, 0x1, P3 ;  /* 0x0000000d5a417211 */ /* 0x000fc800018f0eff */
[-C--:B------:R-:W-:Y:S02]  /*16b10*/  LEA.HI.X.SX32 R73, R15, R13.reuse, 0x1, P1 ;  /* 0x0000000d0f497211 */ /* 0x080fe400008f0eff */
[-C--:B------:R-:W-:Y:S02]  /*16b20*/  LEA.HI.X.SX32 R23, R91, R13.reuse, 0x1, P4 ;  /* 0x0000000d5b177211 */ /* 0x080fe400020f0eff */
[----:B------:R-:W-:Y:S01]  /*16b30*/  LEA.HI.X.SX32 R21, R92, R13, 0x1, P5 ;  /* 0x0000000d5c157211 */ /* 0x000fe200028f0eff */
[----:B------:R-:W-:Y:S04]  /*16b40*/  STL.64 [R1+0x1650], R72 ;  /* 0x0016504801007387 */ /* 0x000fe80000100a00 */
[----:B------:R3:W-:Y:S04]  /*16b50*/  STL.64 [R1+0x1e18], R66 ;  /* 0x001e184201007387 */ /* 0x0007e80000100a00 */
[----:B------:R4:W-:Y:S04]  /*16b60*/  STL.64 [R1+0x1cf8], R64 ;  /* 0x001cf84001007387 */ /* 0x0009e80000100a00 */
[----:B------:R4:W-:Y:S04]  /*16b70*/  STL.64 [R1+0x1ab0], R22 ;  /* 0x001ab01601007387 */ /* 0x0009e80000100a00 */
[----:B------:R4:W-:Y:S01]  /*16b80*/  STL.64 [R1+0x1648], R20 ;  /* 0x0016481401007387 */ /* 0x0009e20000100a00 */
[----:B0-----:R-:W-:-:S02]  /*16b90*/  IMAD R16, R16, 0x252, RZ ;  /* 0x0000025210107824 */ /* 0x001fc400078e02ff */
[----:B--2---:R-:W-:Y:S02]  /*16ba0*/  IMAD R19, R19, 0x95, RZ ;  /* 0x0000009513137824 */ /* 0x004fe400078e02ff */
[----:B-1----:R-:W-:Y:S01]  /*16bb0*/  IMAD R14, R14, 0x254, RZ ;  /* 0x000002540e0e7824 */ /* 0x002fe200078e02ff */
[-C--:B---3--:R-:W-:Y:S02]  /*16bc0*/  IADD3 R66, P3, R94, R12.reuse, RZ ;  /* 0x0000000c5e427210 */ /* 0x088fe40007f7e0ff */
[-C--:B----4-:R-:W-:Y:S01]  /*16bd0*/  IADD3 R64, P4, R95, R12.reuse, RZ ;  /* 0x0000000c5f407210 */ /* 0x090fe20007f9e0ff */
[----:B------:R-:W0:Y:S08]  /*16be0*/  LDC R22, c[0x0][0x268] ;  /* 0x00009a00ff167b82 */ /* 0x000e300000000800 */
[----:B------:R-:W1:Y:S01]  /*16bf0*/  LDC R21, c[0x0][0x268] ;  /* 0x00009a00ff157b82 */ /* 0x000e620000000800 */
[----:B------:R-:W-:-:S02]  /*16c00*/  IADD3 R68, P6, R16, R12, RZ ;  /* 0x0000000c10447210 */ /* 0x000fc40007fde0ff */
[----:B------:R-:W-:-:S04]  /*16c10*/  IADD3 R16, P0, R93, R12, RZ ;  /* 0x0000000c5d107210 */ /* 0x000fc80007f1e0ff */
[----:B------:R-:W-:Y:S01]  /*16c20*/  LEA.HI.X.SX32 R17, R19, R13, 0x1, P0 ;  /* 0x0000000d13117211 */ /* 0x000fe200000f0eff */
[----:B------:R-:W2:Y:S08]  /*16c30*/  LDC R20, c[0x0][0x268] ;  /* 0x00009a00ff147b82 */ /* 0x000eb00000000800 */
[----:B------:R-:W3:Y:S01]  /*16c40*/  LDC R19, c[0x0][0x268] ;  /* 0x00009a00ff137b82 */ /* 0x000ee20000000800 */
[----:B------:R-:W-:Y:S01]  /*16c50*/  IADD3 R14, P1, R14, R12, RZ ;  /* 0x0000000c0e0e7210 */ /* 0x000fe20007f3e0ff */
[----:B-1----:R-:W-:-:S03]  /*16c60*/  IMAD R21, R21, 0x129, RZ ;  /* 0x0000012915157824 */ /* 0x002fc600078e02ff */
[-C--:B------:R-:W-:Y:S02]  /*16c70*/  LEA.HI.X.SX32 R15, R93, R13.reuse, 0x1, P1 ;  /* 0x0000000d5d0f7211 */ /* 0x080fe400008f0eff */
[-C--:B------:R-:W-:Y:S01]  /*16c80*/  LEA.HI.X.SX32 R69, R21, R13.reuse, 0x1, P6 ;  /* 0x0000000d15457211 */ /* 0x080fe200030f0eff */
[----:B------:R1:W-:Y:S04]  /*16c90*/  STL.64 [R1+0x1aa8], R16 ;  /* 0x001aa81001007387 */ /* 0x0003e80000100a00 */
[----:B------:R4:W-:Y:S04]  /*16ca0*/  STL.64 [R1+0x1640], R68 ;  /* 0x0016404401007387 */ /* 0x0009e80000100a00 */
[----:B------:R0:W-:Y:S01]  /*16cb0*/  STL.64 [R1+0x1638], R14 ;  /* 0x0016380e01007387 */ /* 0x0001e20000100a00 */
[----:B---3--:R-:W-:Y:S01]  /*16cc0*/  IMAD R19, R19, 0x4b, RZ ;  /* 0x0000004b13137824 */ /* 0x008fe200078e02ff */
[----:B------:R-:W-:-:S02]  /*16cd0*/  LEA.HI.X.SX32 R65, R94, R13, 0x1, P4 ;  /* 0x0000000d5e417211 */ /* 0x000fc400020f0eff */
[----:B-1----:R-:W-:Y:S01]  /*16ce0*/  IADD3 R16, P0, R96, R12, RZ ;  /* 0x0000000c60107210 */ /* 0x002fe20007f1e0ff */
[----:B----4-:R-:W1:Y:S08]  /*16cf0*/  LDC R68, c[0x0][0x268] ;  /* 0x00009a00ff447b82 */ /* 0x010e700000000800 */
[----:B0-----:R-:W0:Y:S01]  /*16d00*/  LDC R15, c[0x0][0x268] ;  /* 0x00009a00ff0f7b82 */ /* 0x001e220000000800 */
[----:B------:R-:W-:-:S07]  /*16d10*/  LEA.HI.X.SX32 R67, R19, R13, 0x1, P3 ;  /* 0x0000000d13437211 */ /* 0x000fce00018f0eff */
[----:B------:R-:W3:Y:S08]  /*16d20*/  LDC R19, c[0x0][0x268] ;  /* 0x00009a00ff137b82 */ /* 0x000ef00000000800 */
[----:B------:R-:W4:Y:S01]  /*16d30*/  LDC R14, c[0x0][0x268] ;  /* 0x00009a00ff0e7b82 */ /* 0x000f220000000800 */
[----:B0-----:R-:W-:-:S05]  /*16d40*/  IMAD R15, R15, 0x12b, RZ ;  /* 0x0000012b0f0f7824 */ /* 0x001fca00078e02ff */
[----:B------:R-:W-:Y:S01]  /*16d50*/  LEA.HI.X.SX32 R71, R15, R13, 0x1, P2 ;  /* 0x0000000d0f477211 */ /* 0x000fe200010f0eff */
[----:B---3--:R-:W-:-:S04]  /*16d60*/  IMAD R19, R19, 0x97, RZ ;  /* 0x0000009713137824 */ /* 0x008fc800078e02ff */
[----:B------:R-:W-:Y:S04]  /*16d70*/  STL.64 [R1+0x1630], R70 ;  /* 0x0016304601007387 */ /* 0x000fe80000100a00 */
[----:B------:R-:W-:Y:S01]  /*16d80*/  STL.64 [R1+0x1aa0], R64 ;  /* 0x001aa04001007387 */ /* 0x000fe20000100a00 */
[----:B------:R-:W-:Y:S02]  /*16d90*/  LEA.HI.X.SX32 R17, R19, R13, 0x1, P0 ;  /* 0x0000000d13117211 */ /* 0x000fe400000f0eff */
[----:B------:R-:W0:Y:S01]  /*16da0*/  LDC R19, c[0x0][0x268] ;  /* 0x00009a00ff137b82 */ /* 0x000e220000000800 */
[----:B------:R3:W-:Y:S07]  /*16db0*/  STL.64 [R1+0x1cf0], R66 ;  /* 0x001cf04201007387 */ /* 0x0007ee0000100a00 */
[----:B---3--:R-:W3:Y:S01]  /*16dc0*/  LDC R66, c[0x0][0x268] ;  /* 0x00009a00ff427b82 */ /* 0x008ee20000000800 */
[----:B------:R-:W-:-:S02]  /*16dd0*/  IMAD R22, R22, 0x258, RZ ;  /* 0x0000025816167824 */ /* 0x000fc400078e02ff */
[----:B--2---:R-:W-:Y:S02]  /*16de0*/  IMAD R20, R20, 0x25a, RZ ;  /* 0x0000025a14147824 */ /* 0x004fe400078e02ff */
[----:B-1----:R-:W-:Y:S01]  /*16df0*/  IMAD R68, R68, 0x25c, RZ ;  /* 0x0000025c44447824 */ /* 0x002fe200078e02ff */
[-C--:B------:R-:W-:Y:S01]  /*16e00*/  IADD3 R22, P5, R22, R12.reuse, RZ ;  /* 0x0000000c16167210 */ /* 0x080fe20007fbe0ff */
[----:B----4-:R-:W-:Y:S01]  /*16e10*/  IMAD R14, R14, 0x25e, RZ ;  /* 0x0000025e0e0e7824 */ /* 0x010fe200078e02ff */
[-C--:B------:R-:W-:Y:S02]  /*16e20*/  IADD3 R20, P6, R20, R12.reuse, RZ ;  /* 0x0000000c14147210 */ /* 0x080fe40007fde0ff */
[-C--:B------:R-:W-:Y:S01]  /*16e30*/  IADD3 R68, P1, R68, R12.reuse, RZ ;  /* 0x0000000c44447210 */ /* 0x080fe20007f3e0ff */
[----:B0-----:R-:W-:Y:S01]  /*16e40*/  IMAD R19, R19, 0x12f, RZ ;  /* 0x0000012f13137824 */ /* 0x001fe200078e02ff */
[----:B------:R-:W-:Y:S02]  /*16e50*/  IADD3 R14, P2, R14, R12, RZ ;  /* 0x0000000c0e0e7210 */ /* 0x000fe40007f5e0ff */
[----:B------:R-:W-:-:S02]  /*16e60*/  LEA.HI.X.SX32 R23, R95, R13, 0x1, P5 ;  /* 0x0000000d5f177211 */ /* 0x000fc400028f0eff */
[-C--:B------:R-:W-:Y:S01]  /*16e70*/  LEA.HI.X.SX32 R69, R96, R13.reuse, 0x1, P1 ;  /* 0x0000000d60457211 */ /* 0x080fe200008f0eff */
[----:B---3--:R-:W-:Y:S01]  /*16e80*/  IMAD R66, R66, 0x12d, RZ ;  /* 0x0000012d42427824 */ /* 0x008fe200078e02ff */
[-C--:B------:R-:W-:Y:S01]  /*16e90*/  LEA.HI.X.SX32 R15, R19, R13.reuse, 0x1, P2 ;  /* 0x0000000d130f7211 */ /* 0x080fe200010f0eff */
[----:B------:R0:W-:Y:S01]  /*16ea0*/  STL.64 [R1+0x1628], R22 ;  /* 0x0016281601007387 */ /* 0x0001e20000100a00 */
[----:B------:R-:W1:Y:S02]  /*16eb0*/  LDC R19, c[0x0][0x268] ;  /* 0x00009a00ff137b82 */ /* 0x000e640000000800 */
[----:B------:R-:W-:-:S05]  /*16ec0*/  LEA.HI.X.SX32 R21, R66, R13, 0x1, P6 ;  /* 0x0000000d42157211 */ /* 0x000fca00030f0eff */
[----:B------:R-:W-:Y:S01]  /*16ed0*/  STL.64 [R1+0x1620], R20 ;  /* 0x0016201401007387 */ /* 0x000fe20000100a00 */
[-C--:B------:R-:W-:Y:S01]  /*16ee0*/  IADD3 R70, P3, R97, R12.reuse, RZ ;  /* 0x0000000c61467210 */ /* 0x080fe20007f7e0ff */
[----:B------:R-:W2:Y:S02]  /*16ef0*/  LDC R66, c[0x0][0x268] ;  /* 0x00009a00ff427b82 */ /* 0x000ea40000000800 */
[----:B------:R3:W-:Y:S04]  /*16f00*/  STL.64 [R1+0x1a98], R16 ;  /* 0x001a981001007387 */ /* 0x0007e80000100a00 */
[----:B------:R-:W-:Y:S04]  /*16f10*/  STL.64 [R1+0x1618], R68 ;  /* 0x0016184401007387 */ /* 0x000fe80000100a00 */
[----:B------:R4:W-:Y:S01]  /*16f20*/  STL.64 [R1+0x1610], R14 ;  /* 0x0016100e01007387 */ /* 0x0009e20000100a00 */
[----:B0-----:R-:W-:-:S02]  /*16f30*/  IADD3 R22, P5, R99, R12, RZ ;  /* 0x0000000c63167210 */ /* 0x001fc40007fbe0ff */
[CC--:B------:R-:W-:Y:S01]  /*16f40*/  IADD3 R64, P4, R98.reuse, R12.reuse, RZ ;  /* 0x0000000c62407210 */ /* 0x0c0fe20007f9e0ff */
[----:B---3--:R-:W0:Y:S08]  /*16f50*/  LDC R16, c[0x0][0x268] ;  /* 0x00009a00ff107b82 */ /* 0x008e300000000800 */
[----:B----4-:R-:W3:Y:S01]  /*16f60*/  LDC R15, c[0x0][0x268] ;  /* 0x00009a00ff0f7b82 */ /* 0x010ee20000000800 */
[-C--:B------:R-:W-:Y:S01]  /*16f70*/  LEA.HI.X.SX32 R23, R98, R13.reuse, 0x1, P5 ;  /* 0x0000000d62177211 */ /* 0x080fe200028f0eff */
[----:B-1----:R-:W-:Y:S01]  /*16f80*/  IMAD R19, R19, 0x266, RZ ;  /* 0x0000026613137824 */ /* 0x002fe200078e02ff */
[----:B------:R-:W-:Y:S01]  /*16f90*/  LEA.HI.X.SX32 R65, R97, R13, 0x1, P4 ;  /* 0x0000000d61417211 */ /* 0x000fe200020f0eff */
[----:B--2---:R-:W-:Y:S01]  /*16fa0*/  IMAD R66, R66, 0x262, RZ ;  /* 0x0000026242427824 */ /* 0x004fe200078e02ff */
[----:B------:R-:W-:-:S03]  /*16fb0*/  IADD3 R20, P6, R100, R12, RZ ;  /* 0x0000000c64147210 */ /* 0x000fc60007fde0ff */
[----:B------:R-:W1:Y:S01]  /*16fc0*/  LDC R14, c[0x0][0x268] ;  /* 0x00009a00ff0e7b82 */ /* 0x000e620000000800 */
[----:B---3--:R-:W-:-:S05]  /*16fd0*/  IMAD R15, R15, 0x13, RZ ;  /* 0x000000130f0f7824 */ /* 0x008fca00078e02ff */
[----:B------:R-:W-:-:S05]  /*16fe0*/  LEA.HI.X.SX32 R71, R15, R13, 0x1, P3 ;  /* 0x0000000d0f477211 */ /* 0x000fca00018f0eff */
[----:B------:R2:W-:Y:S04]  /*16ff0*/  STL.64 [R1+0x1ea0], R70 ;  /* 0x001ea04601007387 */ /* 0x0005e80000100a00 */
[----:B------:R-:W-:Y:S04]  /*17000*/  STL.64 [R1+0x1ce8], R22 ;  /* 0x001ce81601007387 */ /* 0x000fe80000100a00 */
[----:B------:R3:W-:Y:S01]  /*17010*/  STL.64 [R1+0x1e10], R64 ;  /* 0x001e104001007387 */ /* 0x0007e20000100a00 */
[-C--:B--2---:R-:W-:Y:S02]  /*17020*/  IADD3 R70, P4, R19, R12.reuse, RZ ;  /* 0x0000000c13467210 */ /* 0x084fe40007f9e0ff */
[----:B------:R-:W2:Y:S08]  /*17030*/  LDC R19, c[0x0][0x268] ;  /* 0x00009a00ff137b82 */ /* 0x000eb00000000800 */
[----:B---3--:R-:W3:Y:S01]  /*17040*/  LDC R65, c[0x0][0x268] ;  /* 0x00009a00ff417b82 */ /* 0x008ee20000000800 */
[----:B0-----:R-:W-:Y:S01]  /*17050*/  IMAD R16, R16, 0x260, RZ ;  /* 0x0000026010107824 */ /* 0x001fe200078e02ff */
[----:B------:R-:W-:-:S02]  /*17060*/  IADD3 R68, P1, R66, R12, RZ ;  /* 0x0000000c42447210 */ /* 0x000fc40007f3e0ff */
[-C--:B------:R-:W-:Y:S02]  /*17070*/  IADD3 R66, P2, R101, R12.reuse, RZ ;  /* 0x0000000c65427210 */ /* 0x080fe40007f5e0ff */
[----:B------:R-:W-:Y:S02]  /*17080*/  IADD3 R16, P0, R16, R12, RZ ;  /* 0x0000000c10107210 */ /* 0x000fe40007f1e0ff */
[-C--:B------:R-:W-:Y:S01]  /*17090*/  LEA.HI.X.SX32 R21, R99, R13.reuse, 0x1, P6 ;  /* 0x0000000d63157211 */ /* 0x080fe200030f0eff */
[----:B-1----:R-:W-:Y:S01]  /*170a0*/  IMAD R14, R14, 0x264, RZ ;  /* 0x000002640e0e7824 */ /* 0x002fe200078e02ff */
[----:B------:R-:W-:Y:S01]  /*170b0*/  LEA.HI.X.SX32 R17, R100, R13, 0x1, P0 ;  /* 0x0000000d64117211 */ /* 0x000fe200000f0eff */
[----:B------:R-:W0:Y:S01]  /*170c0*/  LDC R64, c[0x0][0x268] ;  /* 0x00009a00ff407b82 */ /* 0x000e220000000800 */
[----:B--2---:R-:W-:Y:S02]  /*170d0*/  IMAD R19, R19, 0x99, RZ ;  /* 0x0000009913137824 */ /* 0x004fe400078e02ff */
[----:B---3--:R-:W-:-:S03]  /*170e0*/  IMAD R65, R65, 0x131, RZ ;  /* 0x0000013141417824 */ /* 0x008fc600078e02ff */
[-C--:B------:R-:W-:Y:S01]  /*170f0*/  LEA.HI.X.SX32 R67, R19, R13.reuse, 0x1, P2 ;  /* 0x0000000d13437211 */ /* 0x080fe200010f0eff */
[----:B------:R-:W-:Y:S01]  /*17100*/  STL.64 [R1+0x1a90], R20 ;  /* 0x001a901401007387 */ /* 0x000fe20000100a00 */
[----:B------:R-:W1:Y:S01]  /*17110*/  LDC R19, c[0x0][0x268] ;  /* 0x00009a00ff137b82 */ /* 0x000e620000000800 */
[----:B------:R-:W-:Y:S02]  /*17120*/  LEA.HI.X.SX32 R69, R65, R13, 0x1, P1 ;  /* 0x0000000d41457211 */ /* 0x000fe400008f0eff */
[----:B------:R2:W-:Y:S04]  /*17130*/  STL.64 [R1+0x1608], R16 ;  /* 0x0016081001007387 */ /* 0x0005e80000100a00 */
[----:B------:R-:W-:Y:S04]  /*17140*/  STL.64 [R1+0x1600], R68 ;  /* 0x0016004401007387 */ /* 0x000fe80000100a00 */
[----:B------:R3:W-:Y:S01]  /*17150*/  STL.64 [R1+0x1a88], R66 ;  /* 0x001a884201007387 */ /* 0x0007e20000100a00 */
[----:B--2---:R-:W2:Y:S08]  /*17160*/  LDC R16, c[0x0][0x268] ;  /* 0x00009a00ff107b82 */ /* 0x004eb00000000800 */
[----:B---3--:R-:W3:Y:S01]  /*17170*/  LDC R67, c[0x0][0x268] ;  /* 0x00009a00ff437b82 */ /* 0x008ee20000000800 */
[-C--:B------:R-:W-:Y:S01]  /*17180*/  IADD3 R14, P3, R14, R12.reuse, RZ ;  /* 0x0000000c0e0e7210 */ /* 0x080fe20007f7e0ff */
[----:B-1----:R-:W-:Y:S01]  /*17190*/  IMAD R19, R19, 0x4d, RZ ;  /* 0x0000004d13137824 */ /* 0x002fe200078e02ff */
[----:B------:R-:W-:-:S02]  /*171a0*/  IADD3 R22, P5, R102, R12, RZ ;  /* 0x0000000c66167210 */ /* 0x000fc40007fbe0ff */
[----:B------:R-:W-:Y:S02]  /*171b0*/  IADD3 R20, P6, R103, R12, RZ ;  /* 0x0000000c67147210 */ /* 0x000fe40007fde0ff */
[-C--:B------:R-:W-:Y:S01]  /*171c0*/  LEA.HI.X.SX32 R15, R101, R13.reuse, 0x1, P3 ;  /* 0x0000000d650f7211 */ /* 0x080fe200018f0eff */
[----:B0-----:R-:W-:Y:S01]  /*171d0*/  IMAD R64, R64, 0x26a, RZ ;  /* 0x0000026a40407824 */ /* 0x001fe200078e02ff */
[-C--:B------:R-:W-:Y:S01]  /*171e0*/  LEA.HI.X.SX32 R23, R19, R13.reuse, 0x1, P5 ;  /* 0x0000000d13177211 */ /* 0x080fe200028f0eff */
[----:B------:R-:W0:Y:S01]  /*171f0*/  LDC R66, c[0x0][0x268] ;  /* 0x00009a00ff427b82 */ /* 0x000e220000000800 */
[----:B--2---:R-:W-:Y:S01]  /*17200*/  IMAD R16, R16, 0x268, RZ ;  /* 0x0000026810107824 */ /* 0x004fe200078e02ff */
[----:B------:R-:W-:Y:S01]  /*17210*/  LEA.HI.X.SX32 R21, R102, R13, 0x1, P6 ;  /* 0x0000000d66157211 */ /* 0x000fe200030f0eff */
[----:B---3--:R-:W-:-:S03]  /*17220*/  IMAD R67, R67, 0x133, RZ ;  /* 0x0000013343437824 */ /* 0x008fc600078e02ff */
[----:B------:R-:W-:Y:S01]  /*17230*/  IADD3 R16, P0, R16, R12, RZ ;  /* 0x0000000c10107210 */ /* 0x000fe20007f1e0ff */
[----:B------:R1:W-:Y:S01]  /*17240*/  STL.64 [R1+0x15f8], R14 ;  /* 0x0015f80e01007387 */ /* 0x0003e20000100a00 */
[----:B------:R-:W2:Y:S01]  /*17250*/  LDC R19, c[0x0][0x268] ;  /* 0x00009a00ff137b82 */ /* 0x000ea20000000800 */
[-C--:B------:R-:W-:Y:S02]  /*17260*/  LEA.HI.X.SX32 R71, R67, R13.reuse, 0x1, P4 ;  /* 0x0000000d43477211 */ /* 0x080fe400020f0eff */
[----:B------:R-:W-:-:S03]  /*17270*/  LEA.HI.X.SX32 R17, R103, R13, 0x1, P0 ;  /* 0x0000000d67117211 */ /* 0x000fc600000f0eff */
[----:B------:R3:W-:Y:S02]  /*17280*/  STL.64 [R1+0x15f0], R70 ;  /* 0x0015f04601007387 */ /* 0x0007e40000100a00 */
[----:B-1----:R-:W1:Y:S02]  /*17290*/  LDC R14, c[0x0][0x268] ;  /* 0x00009a00ff0e7b82 */ /* 0x002e640000000800 */
[----:B------:R-:W-:Y:S04]  /*172a0*/  STL.64 [R1+0x1ce0], R22 ;  /* 0x001ce01601007387 */ /* 0x000fe80000100a00 */
[----:B------:R-:W-:Y:S02]  /*172b0*/  STL.64 [R1+0x1a80], R20 ;  /* 0x001a801401007387 */ /* 0x000fe40000100a00 */
[----:B---3--:R-:W3:Y:S02]  /*172c0*/  LDC R70, c[0x0][0x268] ;  /* 0x00009a00ff467b82 */ /* 0x008ee40000000800 */
[----:B------:R4:W-:Y:S06]  /*172d0*/  STL.64 [R1+0x15e8], R16 ;  /* 0x0015e81001007387 */ /* 0x0009ec0000100a00 */
[----:B----4-:R-:W4:Y:S01]  /*172e0*/  LDC R17, c[0x0][0x268] ;  /* 0x00009a00ff117b82 */ /* 0x010f220000000800 */
[----:B-1----:R-:W-:Y:S01]  /*172f0*/  IMAD R14, R14, 0x26c, RZ ;  /* 0x0000026c0e0e7824 */ /* 0x002fe200078e02ff */
[----:B------:R-:W-:-:S02]  /*17300*/  IADD3 R64, P1, R64, R12, RZ ;  /* 0x0000000c40407210 */ /* 0x000fc40007f3e0ff */
[-C--:B------:R-:W-:Y:S02]  /*17310*/  IADD3 R68, P2, R104, R12.reuse, RZ ;  /* 0x0000000c68447210 */ /* 0x080fe40007f5e0ff */
[----:B------:R-:W-:Y:S01]  /*17320*/  IADD3 R14, P3, R14, R12, RZ ;  /* 0x0000000c0e0e7210 */ /* 0x000fe20007f7e0ff */
[----:B--2---:R-:W-:Y:S02]  /*17330*/  IMAD R19, R19, 0x270, RZ ;  /* 0x0000027013137824 */ /* 0x004fe400078e02ff */
[----:B0-----:R-:W-:Y:S02]  /*17340*/  IMAD R66, R66, 0x26e, RZ ;  /* 0x0000026e42427824 */ /* 0x001fe400078e02ff */
[----:B---3--:R-:W-:Y:S01]  /*17350*/  IMAD R70, R70, 0x135, RZ ;  /* 0x0000013546467824 */ /* 0x008fe200078e02ff */
[-C--:B------:R-:W-:Y:S01]  /*17360*/  LEA.HI.X.SX32 R15, R104, R13.reuse, 0x1, P3 ;  /* 0x0000000d680f7211 */ /* 0x080fe200018f0eff */
[----:B------:R-:W0:Y:S03]  /*17370*/  LDC R16, c[0x0][0x268] ;  /* 0x00009a00ff107b82 */ /* 0x000e260000000800 */
[----:B------:R-:W-:Y:S01]  /*17380*/  LEA.HI.X.SX32 R65, R70, R13, 0x1, P1 ;  /* 0x0000000d46417211 */ /* 0x000fe200008f0eff */
[----:B----4-:R-:W-:-:S04]  /*17390*/  IMAD R17, R17, 0x9b, RZ ;  /* 0x0000009b11117824 */ /* 0x010fc800078e02ff */
[----:B------:R1:W-:Y:S01]  /*173a0*/  STL.64 [R1+0x15e0], R64 ;  /* 0x0015e04001007387 */ /* 0x0003e20000100a00 */
[----:B------:R-:W2:Y:S01]  /*173b0*/  LDC R70, c[0x0][0x268] ;  /* 0x00009a00ff467b82 */ /* 0x000ea20000000800 */
[----:B------:R-:W-:-:S05]  /*173c0*/  LEA.HI.X.SX32 R69, R17, R13, 0x1, P2 ;  /* 0x0000000d11457211 */ /* 0x000fca00010f0eff */
[----:B------:R-:W-:Y:S04]  /*173d0*/  STL.64 [R1+0x1a78], R68 ;  /* 0x001a784401007387 */ /* 0x000fe80000100a00 */
[----:B------:R3:W-:Y:S01]  /*173e0*/  STL.64 [R1+0x15d8], R14 ;  /* 0x0015d80e01007387 */ /* 0x0007e20000100a00 */
[-C--:B-1----:R-:W-:Y:S02]  /*173f0*/  IADD3 R64, P1, R19, R12.reuse, RZ ;  /* 0x0000000c13407210 */ /* 0x082fe40007f3e0ff */
[----:B------:R-:W1:Y:S08]  /*17400*/  LDC R19, c[0x0][0x268] ;  /* 0x00009a00ff137b82 */ /* 0x000e700000000800 */
[----:B---3--:R-:W3:Y:S01]  /*17410*/  LDC R15, c[0x0][0x268] ;  /* 0x00009a00ff0f7b82 */ /* 0x008ee20000000800 */
[-C--:B------:R-:W-:Y:S01]  /*17420*/  IADD3 R72, P4, R66, R12.reuse, RZ ;  /* 0x0000000c42487210 */ /* 0x080fe20007f9e0ff */
[----:B--2---:R-:W-:Y:S01]  /*17430*/  IMAD R70, R70, 0x27, RZ ;  /* 0x0000002746467824 */ /* 0x004fe200078e02ff */
[----:B------:R-:W-:-:S02]  /*17440*/  IADD3 R22, P6, R106, R12, RZ ;  /* 0x0000000c6a167210 */ /* 0x000fc40007fde0ff */
[-C--:B------:R-:W-:Y:S02]  /*17450*/  IADD3 R66, P5, R105, R12.reuse, RZ ;  /* 0x0000000c69427210 */ /* 0x080fe40007fbe0ff */
[----:B------:R-:W-:Y:S01]  /*17460*/  IADD3 R20, P0, R107, R12, RZ ;  /* 0x0000000c6b147210 */ /* 0x000fe20007f1e0ff */
[----:B0-----:R-:W-:Y:S01]  /*17470*/  IMAD R16, R16, 0x272, RZ ;  /* 0x0000027210107824 */ /* 0x001fe200078e02ff */
[-C--:B------:R-:W-:Y:S01]  /*17480*/  LEA.HI.X.SX32 R23, R105, R13.reuse, 0x1, P6 ;  /* 0x0000000d69177211 */ /* 0x080fe200030f0eff */
[----:B------:R-:W0:Y:S01]  /*17490*/  LDC R14, c[0x0][0x268] ;  /* 0x00009a00ff0e7b82 */ /* 0x000e220000000800 */
[-C--:B------:R-:W-:Y:S02]  /*174a0*/  LEA.HI.X.SX32 R67, R70, R13.reuse, 0x1, P5 ;  /* 0x0000000d46437211 */ /* 0x080fe400028f0eff */
[-C--:B------:R-:W-:Y:S01]  /*174b0*/  LEA.HI.X.SX32 R21, R106, R13.reuse, 0x1, P0 ;  /* 0x0000000d6a157211 */ /* 0x080fe200000f0eff */
[----:B-1----:R-:W-:Y:S02]  /*174c0*/  IMAD R19, R19, 0x276, RZ ;  /* 0x0000027613137824 */ /* 0x002fe400078e02ff */
[----:B---3--:R-:W-:Y:S01]  /*174d0*/  IMAD R15, R15, 0x137, RZ ;  /* 0x000001370f0f7824 */ /* 0x008fe200078e02ff */
[----:B------:R-:W-:-:S04]  /*174e0*/  LEA.HI.X.SX32 R65, R107, R13, 0x1, P1 ;  /* 0x0000000d6b417211 */ /* 0x000fc800008f0eff */
[----:B------:R-:W-:Y:S02]  /*174f0*/  LEA.HI.X.SX32 R73, R15, R13, 0x1, P4 ;  /* 0x0000000d0f497211 */ /* 0x000fe400020f0eff */
[-C--:B------:R-:W-:Y:S02]  /*17500*/  IADD3 R70, P5, R19, R12.reuse, RZ ;  /* 0x0000000c13467210 */ /* 0x080fe40007fbe0ff */
[----:B------:R-:W1:Y:S01]  /*17510*/  LDC R19, c[0x0][0x268] ;  /* 0x00009a00ff137b82 */ /* 0x000e620000000800 */
[----:B------:R-:W-:Y:S04]  /*17520*/  STL.64 [R1+0x15d0], R72 ;  /* 0x0015d04801007387 */ /* 0x000fe80000100a00 */
[----:B------:R-:W-:Y:S04]  /*17530*/  STL.64 [R1+0x1cd8], R22 ;  /* 0x001cd81601007387 */ /* 0x000fe80000100a00 */
[----:B------:R2:W-:Y:S04]  /*17540*/  STL.64 [R1+0x1e08], R66 ;  /* 0x001e084201007387 */ /* 0x0005e80000100a00 */
[----:B------:R-:W-:Y:S04]  /*17550*/  STL.64 [R1+0x1a70], R20 ;  /* 0x001a701401007387 */ /* 0x000fe80000100a00 */
[----:B------:R3:W-:Y:S01]  /*17560*/  STL.64 [R1+0x15c8], R64 ;  /* 0x0015c84001007387 */ /* 0x0007e20000100a00 */
[-C--:B------:R-:W-:Y:S01]  /*17570*/  IADD3 R68, P2, R16, R12.reuse, RZ ;  /* 0x0000000c10447210 */ /* 0x080fe20007f5e0ff */
[----:B--2---:R-:W2:Y:S08]  /*17580*/  LDC R66, c[0x0][0x268] ;  /* 0x00009a00ff427b82 */ /* 0x004eb00000000800 */
[----:B---3--:R-:W3:Y:S01]  /*17590*/  LDC R65, c[0x0][0x268] ;  /* 0x00009a00ff417b82 */ /* 0x008ee20000000800 */
[----:B-1----:R-:W-:Y:S01]  /*175a0*/  IMAD R19, R19, 0x9d, RZ ;  /* 0x0000009d13137824 */ /* 0x002fe200078e02ff */
[----:B------:R-:W-:-:S04]  /*175b0*/  IADD3 R16, P3, R108, R12, RZ ;  /* 0x0000000c6c107210 */ /* 0x000fc80007f7e0ff */
[----:B------:R-:W-:Y:S02]  /*175c0*/  LEA.HI.X.SX32 R17, R19, R13, 0x1, P3 ;  /* 0x0000000d13117211 */ /* 0x000fe400018f0eff */
[----:B------:R-:W1:Y:S03]  /*175d0*/  LDC R19, c[0x0][0x268] ;  /* 0x00009a00ff137b82 */ /* 0x000e660000000800 */
[----:B------:R-:W-:Y:S01]  /*175e0*/  STL.64 [R1+0x1a68], R16 ;  /* 0x001a681001007387 */ /* 0x000fe20000100a00 */
[----:B0-----:R-:W-:Y:S01]  /*175f0*/  IMAD R14, R14, 0x274, RZ ;  /* 0x000002740e0e7824 */ /* 0x001fe200078e02ff */
[-C--:B------:R-:W-:Y:S02]  /*17600*/  IADD3 R22, P6, R109, R12.reuse, RZ ;  /* 0x0000000c6d167210 */ /* 0x080fe40007fde0ff */
[----:B------:R-:W-:Y:S01]  /*17610*/  IADD3 R20, P0, R110, R12, RZ ;  /* 0x0000000c6e147210 */ /* 0x000fe20007f1e0ff */
[----:B------:R-:W0:Y:S01]  /*17620*/  LDC R64, c[0x0][0x268] ;  /* 0x00009a00ff407b82 */ /* 0x000e220000000800 */
[----:B---3--:R-:W-:-:S05]  /*17630*/  IMAD R65, R65, 0x139, RZ ;  /* 0x0000013941417824 */ /* 0x008fca00078e02ff */
[----:B------:R-:W-:-:S05]  /*17640*/  LEA.HI.X.SX32 R69, R65, R13, 0x1, P2 ;  /* 0x0000000d41457211 */ /* 0x000fca00010f0eff */
[----:B------:R3:W-:Y:S02]  /*17650*/  STL.64 [R1+0x15c0], R68 ;  /* 0x0015c04401007387 */ /* 0x0007e40000100a00 */
[----:B---3--:R-:W3:Y:S01]  /*17660*/  LDC R69, c[0x0][0x268] ;  /* 0x00009a00ff457b82 */ /* 0x008ee20000000800 */
[----:B-1----:R-:W-:Y:S01]  /*17670*/  IMAD R19, R19, 0x4f, RZ ;  /* 0x0000004f13137824 */ /* 0x002fe200078e02ff */
[----:B------:R-:W-:Y:S01]  /*17680*/  IADD3 R14, P4, R14, R12, RZ ;  /* 0x0000000c0e0e7210 */ /* 0x000fe20007f9e0ff */
[----:B--2---:R-:W-:-:S03]  /*17690*/  IMAD R66, R66, 0x278, RZ ;  /* 0x0000027842427824 */ /* 0x004fc600078e02ff */
[-C--:B------:R-:W-:Y:S02]  /*176a0*/  LEA.HI.X.SX32 R23, R19, R13.reuse, 0x1, P6 ;  /* 0x0000000d13177211 */ /* 0x080fe400030f0eff */
[----:B------:R-:W1:Y:S01]  /*176b0*/  LDC R19, c[0x0][0x268] ;  /* 0x00009a00ff137b82 */ /* 0x000e620000000800 */
[-C--:B------:R-:W-:Y:S02]  /*176c0*/  IADD3 R66, P1, R66, R12.reuse, RZ ;  /* 0x0000000c42427210 */ /* 0x080fe40007f3e0ff */
[-C--:B------:R-:W-:Y:S02]  /*176d0*/  LEA.HI.X.SX32 R15, R108, R13.reuse, 0x1, P4 ;  /* 0x0000000d6c0f7211 */ /* 0x080fe400020f0eff */
[-C--:B------:R-:W-:Y:S02]  /*176e0*/  LEA.HI.X.SX32 R21, R109, R13.reuse, 0x1, P0 ;  /* 0x0000000d6d157211 */ /* 0x080fe400000f0eff */
[-C--:B------:R-:W-:Y:S01]  /*176f0*/  LEA.HI.X.SX32 R67, R110, R13.reuse, 0x1, P1 ;  /* 0x0000000d6e437211 */ /* 0x080fe200008f0eff */
[----:B------:R2:W-:Y:S01]  /*17700*/  STL.64 [R1+0x15b8], R14 ;  /* 0x0015b80e01007387 */ /* 0x0005e20000100a00 */
[----:B------:R-:W-:Y:S01]  /*17710*/  IADD3 R16, P3, R111, R12, RZ ;  /* 0x0000000c6f107210 */ /* 0x000fe20007f7e0ff */
[----:B0-----:R-:W-:Y:S01]  /*17720*/  IMAD R64, R64, 0x27a, RZ ;  /* 0x0000027a40407824 */ /* 0x001fe200078e02ff */
[----:B------:R-:W0:Y:S01]  /*17730*/  LDC R68, c[0x0][0x268] ;  /* 0x00009a00ff447b82 */ /* 0x000e220000000800 */
[----:B---3--:R-:W-:Y:S01]  /*17740*/  IMAD R69, R69, 0x13b, RZ ;  /* 0x0000013b45457824 */ /* 0x008fe200078e02ff */
[----:B------:R-:W-:Y:S06]  /*17750*/  STL.64 [R1+0x1cd0], R22 ;  /* 0x001cd01601007387 */ /* 0x000fec0000100a00 */
[----:B--2---:R-:W2:Y:S01]  /*17760*/  LDC R14, c[0x0][0x268] ;  /* 0x00009a00ff0e7b82 */ /* 0x004ea20000000800 */
[----:B------:R-:W-:-:S05]  /*17770*/  LEA.HI.X.SX32 R71, R69, R13, 0x1, P5 ;  /* 0x0000000d45477211 */ /* 0x000fca00028f0eff */
[----:B------:R3:W-:Y:S04]  /*17780*/  STL.64 [R1+0x15b0], R70 ;  /* 0x0015b04601007387 */ /* 0x0007e80000100a00 */
[----:B------:R-:W-:Y:S04]  /*17790*/  STL.64 [R1+0x1a60], R20 ;  /* 0x001a601401007387 */ /* 0x000fe80000100a00 */
[----:B------:R4:W-:Y:S01]  /*177a0*/  STL.64 [R1+0x15a8], R66 ;  /* 0x0015a84201007387 */ /* 0x0009e20000100a00 */
[----:B-1----:R-:W-:Y:S01]  /*177b0*/  IMAD R19, R19, 0x9f, RZ ;  /* 0x0000009f13137824 */ /* 0x002fe200078e02ff */
[----:B---3--:R-:W1:Y:S08]  /*177c0*/  LDC R70, c[0x0][0x268] ;  /* 0x00009a00ff467b82 */ /* 0x008e700000000800 */
[----:B----4-:R-:W3:Y:S01]  /*177d0*/  LDC R66, c[0x0][0x268] ;  /* 0x00009a00ff427b82 */ /* 0x010ee20000000800 */
[----:B------:R-:W-:Y:S01]  /*177e0*/  LEA.HI.X.SX32 R17, R19, R13, 0x1, P3 ;  /* 0x0000000d13117211 */ /* 0x000fe200018f0eff */
[----:B--2---:R-:W-:-:S06]  /*177f0*/  IMAD R14, R14, 0x27c, RZ ;  /* 0x0000027c0e0e7824 */ /* 0x004fcc00078e02ff */
[----:B------:R-:W2:Y:S01]  /*17800*/  LDC R19, c[0x0][0x268] ;  /* 0x00009a00ff137b82 */ /* 0x000ea20000000800 */
[-C--:B------:R-:W-:Y:S02]  /*17810*/  IADD3 R64, P2, R64, R12.reuse, RZ ;  /* 0x0000000c40407210 */ /* 0x080fe40007f5e0ff */
[----:B------:R-:W-:-:S04]  /*17820*/  IADD3 R14, P4, R14, R12, RZ ;  /* 0x0000000c0e0e7210 */ /* 0x000fc80007f9e0ff */
[----:B------:R-:W-:Y:S01]  /*17830*/  LEA.HI.X.SX32 R15, R111, R13, 0x1, P4 ;  /* 0x0000000d6f0f7211 */ /* 0x000fe200020f0eff */
[----:B---3--:R-:W-:-:S05]  /*17840*/  IMAD R66, R66, 0x13d, RZ ;  /* 0x0000013d42427824 */ /* 0x008fca00078e02ff */
[----:B------:R-:W-:-:S05]  /*17850*/  LEA.HI.X.SX32 R65, R66, R13, 0x1, P2 ;  /* 0x0000000d42417211 */ /* 0x000fca00010f0eff */
[----:B------:R-:W-:Y:S04]  /*17860*/  STL.64 [R1+0x15a0], R64 ;  /* 0x0015a04001007387 */ /* 0x000fe80000100a00 */
[----:B------:R-:W-:Y:S04]  /*17870*/  STL.64 [R1+0x1598], R14 ;  /* 0x0015980e01007387 */ /* 0x000fe80000100a00 */
[----:B------:R3:W-:Y:S01]  /*17880*/  STL.64 [R1+0x1a58], R16 ;  /* 0x001a581001007387 */ /* 0x0007e20000100a00 */
[----:B------:R-:W-:Y:S01]  /*17890*/  IADD3 R22, P6, R112, R12, RZ ;  /* 0x0000000c70167210 */ /* 0x000fe20007fde0ff */
[----:B--2---:R-:W-:Y:S01]  /*178a0*/  IMAD R19, R19, 0x282, RZ ;  /* 0x0000028213137824 */ /* 0x004fe200078e02ff */
[----:B-1----:R-:W-:Y:S01]  /*178b0*/  LEA R70, R70, R70, 0x2 ;  /* 0x0000004646467211 */ /* 0x002fe200078e10ff */
[----:B---3--:R-:W1:Y:S03]  /*178c0*/  LDC R17, c[0x0][0x268] ;  /* 0x00009a00ff117b82 */ /* 0x008e660000000800 */
[----:B------:R-:W-:-:S02]  /*178d0*/  LEA.HI.X.SX32 R23, R70, R13, 0x1, P6 ;  /* 0x0000000d46177211 */ /* 0x000fc400030f0eff */
[----:B------:R-:W-:-:S03]  /*178e0*/  IADD3 R70, P6, R19, R12, RZ ;  /* 0x0000000c13467210 */ /* 0x000fc60007fde0ff */
[----:B------:R-:W2:Y:S01]  /*178f0*/  LDC R19, c[0x0][0x268] ;  /* 0x00009a00ff137b82 */ /* 0x000ea20000000800 */
[----:B0-----:R-:W-:Y:S01]  /*17900*/  IMAD R68, R68, 0x27e, RZ ;  /* 0x0000027e44447824 */ /* 0x001fe200078e02ff */
[----:B------:R-:W-:-:S04]  /*17910*/  IADD3 R20, P0, R113, R12, RZ ;  /* 0x0000000c71147210 */ /* 0x000fc80007f1e0ff */
[-C--:B------:R-:W-:Y:S02]  /*17920*/  IADD3 R72, P5, R68, R12.reuse, RZ ;  /* 0x0000000c44487210 */ /* 0x080fe40007fbe0ff */
[-C--:B------:R-:W-:Y:S01]  /*17930*/  IADD3 R68, P1, R114, R12.reuse, RZ ;  /* 0x0000000c72447210 */ /* 0x080fe20007f3e0ff */
[----:B------:R-:W0:Y:S01]  /*17940*/  LDC R16, c[0x0][0x268] ;  /* 0x00009a00ff107b82 */ /* 0x000e220000000800 */
[-C--:B------:R-:W-:Y:S01]  /*17950*/  IADD3 R64, P3, R116, R12.reuse, RZ ;  /* 0x0000000c74407210 */ /* 0x080fe20007f7e0ff */
[----:B-1----:R-:W-:Y:S01]  /*17960*/  IMAD R17, R17, 0x13f, RZ ;  /* 0x0000013f11117824 */ /* 0x002fe200078e02ff */
[----:B------:R-:W-:Y:S02]  /*17970*/  IADD3 R66, P2, R115, R12, RZ ;  /* 0x0000000c73427210 */ /* 0x000fe40007f5e0ff */
[-C--:B------:R-:W-:Y:S02]  /*17980*/  LEA.HI.X.SX32 R21, R112, R13.reuse, 0x1, P0 ;  /* 0x0000000d70157211 */ /* 0x080fe400000f0eff */
[----:B------:R-:W-:-:S02]  /*17990*/  LEA.HI.X.SX32 R73, R17, R13, 0x1, P5 ;  /* 0x0000000d11497211 */ /* 0x000fc400028f0eff */
[-C--:B------:R-:W-:Y:S02]  /*179a0*/  LEA.HI.X.SX32 R69, R113, R13.reuse, 0x1, P1 ;  /* 0x0000000d71457211 */ /* 0x080fe400008f0eff */
[-C--:B------:R-:W-:Y:S01]  /*179b0*/  LEA.HI.X.SX32 R65, R115, R13.reuse, 0x1, P3 ;  /* 0x0000000d73417211 */ /* 0x080fe200018f0eff */
[----:B------:R-:W-:Y:S01]  /*179c0*/  STL.64 [R1+0x1590], R72 ;  /* 0x0015904801007387 */ /* 0x000fe20000100a00 */
[----:B------:R-:W-:Y:S01]  /*179d0*/  LEA.HI.X.SX32 R67, R114, R13, 0x1, P2 ;  /* 0x0000000d72437211 */ /* 0x000fe200010f0eff */
[----:B--2---:R-:W-:Y:S02]  /*179e0*/  IMAD R19, R19, 0x286, RZ ;  /* 0x0000028613137824 */ /* 0x004fe400078e02ff */
[----:B------:R-:W-:Y:S04]  /*179f0*/  STL.64 [R1+0x1f00], R22 ;  /* 0x001f001601007387 */ /* 0x000fe80000100a00 */
[----:B------:R1:W-:Y:S04]  /*17a00*/  STL.64 [R1+0x1ee0], R20 ;  /* 0x001ee01401007387 */ /* 0x0003e80000100a00 */
[----:B------:R2:W-:Y:S04]  /*17a10*/  STL.64 [R1+0x1e98], R68 ;  /* 0x001e984401007387 */ /* 0x0005e80000100a00 */
[----:B------:R-:W-:Y:S04]  /*17a20*/  STL.64 [R1+0x1cc8], R64 ;  /* 0x001cc84001007387 */ /* 0x000fe80000100a00 */
[----:B------:R3:W-:Y:S01]  /*17a30*/  STL.64 [R1+0x1e00], R66 ;  /* 0x001e004201007387 */ /* 0x0007e20000100a00 */
[----:B0-----:R-:W-:Y:S01]  /*17a40*/  IMAD R16, R16, 0x280, RZ ;  /* 0x0000028010107824 */ /* 0x001fe200078e02ff */
[-C--:B------:R-:W-:Y:S01]  /*17a50*/  IADD3 R14, P4, R117, R12.reuse, RZ ;  /* 0x0000000c750e7210 */ /* 0x080fe20007f9e0ff */
[----:B-1----:R-:W0:Y:S01]  /*17a60*/  LDC R20, c[0x0][0x268] ;  /* 0x00009a00ff147b82 */ /* 0x002e220000000800 */
[----:B--2---:R-:W-:-:S07]  /*17a70*/  IADD3 R68, P2, R19, R12, RZ ;  /* 0x0000000c13447210 */ /* 0x004fce0007f5e0ff */
[----:B------:R-:W1:Y:S08]  /*17a80*/  LDC R19, c[0x0][0x268] ;  /* 0x00009a00ff137b82 */ /* 0x000e700000000800 */
[----:B---3--:R-:W2:Y:S01]  /*17a90*/  LDC R67, c[0x0][0x268] ;  /* 0x00009a00ff437b82 */ /* 0x008ea20000000800 */
[----:B------:R-:W-:Y:S02]  /*17aa0*/  IADD3 R16, P5, R16, R12, RZ ;  /* 0x0000000c10107210 */ /* 0x000fe40007fbe0ff */
[----:B------:R-:W-:-:S02]  /*17ab0*/  LEA.HI.X.SX32 R15, R116, R13, 0x1, P4 ;  /* 0x0000000d740f7211 */ /* 0x000fc400020f0eff */
[-C--:B------:R-:W-:Y:S02]  /*17ac0*/  LEA.HI.X.SX32 R17, R117, R13.reuse, 0x1, P5 ;  /* 0x0000000d75117211 */ /* 0x080fe400028f0eff */
[----:B------:R-:W-:Y:S01]  /*17ad0*/  IADD3 R22, P0, R118, R12, RZ ;  /* 0x0000000c76167210 */ /* 0x000fe20007f1e0ff */
[----:B------:R-:W-:Y:S04]  /*17ae0*/  STL.64 [R1+0x1a50], R14 ;  /* 0x001a500e01007387 */ /* 0x000fe80000100a00 */
[----:B------:R3:W-:Y:S01]  /*17af0*/  STL.64 [R1+0x1588], R16 ;  /* 0x0015881001007387 */ /* 0x0007e20000100a00 */
[----:B-1----:R-:W-:Y:S02]  /*17b00*/  IMAD R19, R19, 0xa1, RZ ;  /* 0x000000a113137824 */ /* 0x002fe400078e02ff */
[----:B--2---:R-:W-:Y:S01]  /*17b10*/  IMAD R67, R67, 0x141, RZ ;  /* 0x0000014143437824 */ /* 0x004fe200078e02ff */
[----:B---3--:R-:W1:Y:S02]  /*17b20*/  LDC R16, c[0x0][0x268] ;  /* 0x00009a00ff107b82 */ /* 0x008e640000000800 */
[----:B------:R-:W-:-:S02]  /*17b30*/  LEA.HI.X.SX32 R23, R19, R13, 0x1, P0 ;  /* 0x0000000d13177211 */ /* 0x000fc400000f0eff */
[----:B------:R-:W-:-:S04]  /*17b40*/  LEA.HI.X.SX32 R71, R67, R13, 0x1, P6 ;  /* 0x0000000d43477211 */ /* 0x000fc800030f0eff */
[----:B------:R-:W2:Y:S08]  /*17b50*/  LDC R67, c[0x0][0x268] ;  /* 0x00009a00ff437b82 */ /* 0x000eb00000000800 */
[----:B------:R-:W3:Y:S08]  /*17b60*/  LDC R19, c[0x0][0x268] ;  /* 0x00009a00ff137b82 */ /* 0x000ef00000000800 */
[----:B------:R-:W4:Y:S01]  /*17b70*/  LDC R17, c[0x0][0x268] ;  /* 0x00009a00ff117b82 */ /* 0x000f220000000800 */
[----:B0-----:R-:W-:-:S02]  /*17b80*/  IMAD R20, R20, 0x284, RZ ;  /* 0x0000028414147824 */ /* 0x001fc400078e02ff */
[----:B-1----:R-:W-:Y:S01]  /*17b90*/  IMAD R16, R16, 0x288, RZ ;  /* 0x0000028810107824 */ /* 0x002fe200078e02ff */
[-C--:B------:R-:W-:Y:S02]  /*17ba0*/  IADD3 R14, P4, R120, R12.reuse, RZ ;  /* 0x0000000c780e7210 */ /* 0x080fe40007f9e0ff */
[-C--:B------:R-:W-:Y:S01]  /*17bb0*/  IADD3 R20, P1, R20, R12.reuse, RZ ;  /* 0x0000000c14147210 */ /* 0x080fe20007f3e0ff */
[----:B--2---:R-:W-:Y:S01]  /*17bc0*/  IMAD R67, R67, 0x143, RZ ;  /* 0x0000014343437824 */ /* 0x004fe200078e02ff */
[-C--:B------:R-:W-:Y:S02]  /*17bd0*/  IADD3 R64, P3, R119, R12.reuse, RZ ;  /* 0x0000000c77407210 */ /* 0x080fe40007f7e0ff */
[----:B------:R-:W-:Y:S02]  /*17be0*/  IADD3 R16, P5, R16, R12, RZ ;  /* 0x0000000c10107210 */ /* 0x000fe40007fbe0ff */
[-C--:B------:R-:W-:Y:S01]  /*17bf0*/  LEA.HI.X.SX32 R21, R118, R13.reuse, 0x1, P1 ;  /* 0x0000000d76157211 */ /* 0x080fe200008f0eff */
[----:B---3--:R-:W-:Y:S01]  /*17c00*/  IMAD R19, R19, 0x51, RZ ;  /* 0x0000005113137824 */ /* 0x008fe200078e02ff */
[-C--:B------:R-:W-:Y:S01]  /*17c10*/  LEA.HI.X.SX32 R69, R67, R13.reuse, 0x1, P2 ;  /* 0x0000000d43457211 */ /* 0x080fe200010f0eff */
[----:B------:R-:W-:Y:S01]  /*17c20*/  STL.64 [R1+0x1580], R70 ;  /* 0x0015804601007387 */ /* 0x000fe20000100a00 */
[----:B------:R-:W-:-:S02]  /*17c30*/  LEA.HI.X.SX32 R15, R119, R13, 0x1, P4 ;  /* 0x0000000d770f7211 */ /* 0x000fc400020f0eff */
[-C--:B------:R-:W-:Y:S01]  /*17c40*/  LEA.HI.X.SX32 R65, R19, R13.reuse, 0x1, P3 ;  /* 0x0000000d13417211 */ /* 0x080fe200018f0eff */
[----:B------:R-:W-:Y:S01]  /*17c50*/  STL.64 [R1+0x1a48], R22 ;  /* 0x001a481601007387 */ /* 0x000fe20000100a00 */
[----:B------:R-:W0:Y:S01]  /*17c60*/  LDC R19, c[0x0][0x268] ;  /* 0x00009a00ff137b82 */ /* 0x000e220000000800 */
[----:B----4-:R-:W-:Y:S01]  /*17c70*/  IMAD R66, R17, 0x28a, RZ ;  /* 0x0000028a11427824 */ /* 0x010fe200078e02ff */
[----:B------:R-:W-:Y:S01]  /*17c80*/  LEA.HI.X.SX32 R17, R120, R13, 0x1, P5 ;  /* 0x0000000d78117211 */ /* 0x000fe200028f0eff */
[----:B------:R1:W-:Y:S04]  /*17c90*/  STL.64 [R1+0x1578], R20 ;  /* 0x0015781401007387 */ /* 0x0003e80000100a00 */
[----:B------:R2:W-:Y:S04]  /*17ca0*/  STL.64 [R1+0x1570], R68 ;  /* 0x0015704401007387 */ /* 0x0005e80000100a00 */
[----:B------:R-:W-:Y:S04]  /*17cb0*/  STL.64 [R1+0x1a40], R14 ;  /* 0x001a400e01007387 */ /* 0x000fe80000100a00 */
[----:B------:R-:W-:Y:S01]  /*17cc0*/  STL.64 [R1+0x1cc0], R64 ;  /* 0x001cc04001007387 */ /* 0x000fe20000100a00 */
[----:B-1----:R-:W1:Y:S03]  /*17cd0*/  LDC R20, c[0x0][0x268] ;  /* 0x00009a00ff147b82 */ /* 0x002e660000000800 */
[----:B------:R3:W-:Y:S05]  /*17ce0*/  STL.64 [R1+0x1568], R16 ;  /* 0x0015681001007387 */ /* 0x0007ea0000100a00 */
[----:B--2---:R-:W2:Y:S08]  /*17cf0*/  LDC R68, c[0x0][0x268] ;  /* 0x00009a00ff447b82 */ /* 0x004eb00000000800 */
[----:B---3--:R-:W3:Y:S01]  /*17d00*/  LDC R17, c[0x0][0x268] ;  /* 0x00009a00ff117b82 */ /* 0x008ee20000000800 */
[----:B------:R-:W-:Y:S01]  /*17d10*/  IADD3 R70, P6, R66, R12, RZ ;  /* 0x0000000c42467210 */ /* 0x000fe20007fde0ff */
[----:B0-----:R-:W-:-:S06]  /*17d20*/  IMAD R19, R19, 0x292, RZ ;  /* 0x0000029213137824 */ /* 0x001fcc00078e02ff */
[----:B------:R-:W0:Y:S01]  /*17d30*/  LDC R21, c[0x0][0x268] ;  /* 0x00009a00ff157b82 */ /* 0x000e220000000800 */
[----:B------:R-:W-:Y:S01]  /*17d40*/  IADD3 R22, P0, R121, R12, RZ ;  /* 0x0000000c79167210 */ /* 0x000fe20007f1e0ff */
[----:B--2---:R-:W-:-:S06]  /*17d50*/  IMAD R68, R68, 0xa3, RZ ;  /* 0x000000a344447824 */ /* 0x004fcc00078e02ff */
[----:B------:R-:W2:Y:S01]  /*17d60*/  LDC R16, c[0x0][0x268] ;  /* 0x00009a00ff107b82 */ /* 0x000ea20000000800 */
[----:B---3--:R-:W-:-:S05]  /*17d70*/  IMAD R17, R17, 0x145, RZ ;  /* 0x0000014511117824 */ /* 0x008fca00078e02ff */
[-C--:B------:R-:W-:Y:S02]  /*17d80*/  LEA.HI.X.SX32 R71, R17, R13.reuse, 0x1, P6 ;  /* 0x0000000d11477211 */ /* 0x080fe400030f0eff */
[----:B------:R-:W-:Y:S02]  /*17d90*/  LEA.HI.X.SX32 R23, R68, R13, 0x1, P0 ;  /* 0x0000000d44177211 */ /* 0x000fe400000f0eff */
[----:B------:R-:W3:Y:S01]  /*17da0*/  LDC R68, c[0x0][0x268] ;  /* 0x00009a00ff447b82 */ /* 0x000ee20000000800 */
[----:B------:R4:W-:Y:S01]  /*17db0*/  STL.64 [R1+0x1560], R70 ;  /* 0x0015604601007387 */ /* 0x0009e20000100a00 */
[----:B-1----:R-:W-:Y:S01]  /*17dc0*/  IMAD R20, R20, 0x28c, RZ ;  /* 0x0000028c14147824 */ /* 0x002fe200078e02ff */
[----:B----4-:R-:W-:-:S05]  /*17dd0*/  IADD3 R70, P0, R19, R12, RZ ;  /* 0x0000000c13467210 */ /* 0x010fca0007f1e0ff */
[----:B------:R-:W1:Y:S01]  /*17de0*/  LDC R19, c[0x0][0x268] ;  /* 0x00009a00ff137b82 */ /* 0x000e620000000800 */
[----:B------:R-:W-:Y:S01]  /*17df0*/  IADD3 R20, P1, R20, R12, RZ ;  /* 0x0000000c14147210 */ /* 0x000fe20007f3e0ff */
[----:B0-----:R-:W-:-:S03]  /*17e00*/  IMAD R66, R21, 0x28e, RZ ;  /* 0x0000028e15427824 */ /* 0x001fc600078e02ff */
[----:B------:R-:W-:Y:S01]  /*17e10*/  LEA.HI.X.SX32 R21, R121, R13, 0x1, P1 ;  /* 0x0000000d79157211 */ /* 0x000fe200008f0eff */
[----:B------:R-:W-:Y:S04]  /*17e20*/  STL.64 [R1+0x1a38], R22 ;  /* 0x001a381601007387 */ /* 0x000fe80000100a00 */
[----:B------:R0:W-:Y:S01]  /*17e30*/  STL.64 [R1+0x1558], R20 ;  /* 0x0015581401007387 */ /* 0x0001e20000100a00 */
[-C--:B------:R-:W-:Y:S01]  /*17e40*/  IADD3 R72, P2, R66, R12.reuse, RZ ;  /* 0x0000000c42487210 */ /* 0x080fe20007f5e0ff */
[----:B---3--:R-:W-:Y:S01]  /*17e50*/  IMAD R68, R68, 0x29, RZ ;  /* 0x0000002944447824 */ /* 0x008fe200078e02ff */
[----:B------:R-:W-:Y:S01]  /*17e60*/  IADD3 R66, P3, R122, R12, RZ ;  /* 0x0000000c7a427210 */ /* 0x000fe20007f7e0ff */
[----:B0-----:R-:W0:Y:S01]  /*17e70*/  LDC R21, c[0x0][0x268] ;  /* 0x00009a00ff157b82 */ /* 0x001e220000000800 */
[----:B-1----:R-:W-:-:S02]  /*17e80*/  IMAD R19, R19, 0x296, RZ ;  /* 0x0000029613137824 */ /* 0x002fc400078e02ff */
[----:B------:R-:W-:-:S03]  /*17e90*/  LEA.HI.X.SX32 R67, R68, R13, 0x1, P3 ;  /* 0x0000000d44437211 */ /* 0x000fc600018f0eff */
[-C--:B------:R-:W-:Y:S01]  /*17ea0*/  IADD3 R68, P3, R19, R12.reuse, RZ ;  /* 0x0000000c13447210 */ /* 0x080fe20007f7e0ff */
[----:B--2---:R-:W-:Y:S01]  /*17eb0*/  IMAD R16, R16, 0x290, RZ ;  /* 0x0000029010107824 */ /* 0x004fe200078e02ff */
[----:B------:R-:W1:Y:S01]  /*17ec0*/  LDC R19, c[0x0][0x268] ;  /* 0x00009a00ff137b82 */ /* 0x000e620000000800 */
[-C--:B------:R-:W-:Y:S02]  /*17ed0*/  IADD3 R14, P4, R123, R12.reuse, RZ ;  /* 0x0000000c7b0e7210 */ /* 0x080fe40007f9e0ff */
[-C--:B------:R-:W-:Y:S02]  /*17ee0*/  IADD3 R64, P5, R124, R12.reuse, RZ ;  /* 0x0000000c7c407210 */ /* 0x080fe40007fbe0ff */
[----:B------:R-:W-:Y:S02]  /*17ef0*/  IADD3 R16, P6, R16, R12, RZ ;  /* 0x0000000c10107210 */ /* 0x000fe40007fde0ff */
[-C--:B------:R-:W-:Y:S01]  /*17f00*/  LEA.HI.X.SX32 R15, R122, R13.reuse, 0x1, P4 ;  /* 0x0000000d7a0f7211 */ /* 0x080fe200020f0eff */
[----:B------:R-:W2:Y:S01]  /*17f10*/  LDC R20, c[0x0][0x268] ;  /* 0x00009a00ff147b82 */ /* 0x000ea20000000800 */
[----:B0-----:R-:W-:Y:S01]  /*17f20*/  IMAD R21, R21, 0x147, RZ ;  /* 0x0000014715157824 */ /* 0x001fe200078e02ff */
[----:B------:R-:W-:-:S04]  /*17f30*/  LEA.HI.X.SX32 R65, R123, R13, 0x1, P5 ;  /* 0x0000000d7b417211 */ /* 0x000fc800028f0eff */
[-C--:B------:R-:W-:Y:S02]  /*17f40*/  LEA.HI.X.SX32 R73, R21, R13.reuse, 0x1, P2 ;  /* 0x0000000d15497211 */ /* 0x080fe400010f0eff */
[----:B------:R-:W-:Y:S01]  /*17f50*/  LEA.HI.X.SX32 R17, R124, R13, 0x1, P6 ;  /* 0x0000000d7c117211 */ /* 0x000fe200030f0eff */
[----:B-1----:R-:W-:Y:S02]  /*17f60*/  IMAD R19, R19, 0xa5, RZ ;  /* 0x000000a513137824 */ /* 0x002fe400078e02ff */
[----:B------:R-:W-:Y:S01]  /*17f70*/  STL.64 [R1+0x1550], R72 ;  /* 0x0015504801007387 */ /* 0x000fe20000100a00 */
[----:B------:R-:W-:-:S03]  /*17f80*/  IADD3 R22, P1, R125, R12, RZ ;  /* 0x0000000c7d167210 */ /* 0x000fc60007f3e0ff */
[----:B------:R0:W-:Y:S04]  /*17f90*/  STL.64 [R1+0x1cb8], R14 ;  /* 0x001cb80e01007387 */ /* 0x0001e80000100a00 */
[----:B------:R-:W-:Y:S01]  /*17fa0*/  STL.64 [R1+0x1df8], R66 ;  /* 0x001df84201007387 */ /* 0x000fe20000100a00 */
[----:B------:R-:W-:Y:S02]  /*17fb0*/  LEA.HI.X.SX32 R23, R19, R13, 0x1, P1 ;  /* 0x0000000d13177211 */ /* 0x000fe400008f0eff */
[----:B------:R-:W1:Y:S01]  /*17fc0*/  LDC R19, c[0x0][0x268] ;  /* 0x00009a00ff137b82 */ /* 0x000e620000000800 */
[----:B------:R3:W-:Y:S04]  /*17fd0*/  STL.64 [R1+0x1a30], R64 ;  /* 0x001a304001007387 */ /* 0x0007e80000100a00 */
[----:B------:R4:W-:Y:S01]  /*17fe0*/  STL.64 [R1+0x1548], R16 ;  /* 0x0015481001007387 */ /* 0x0009e20000100a00 */
[----:B--2---:R-:W-:Y:S01]  /*17ff0*/  IMAD R20, R20, 0x294, RZ ;  /* 0x0000029414147824 */ /* 0x004fe200078e02ff */
[-C--:B0-----:R-:W-:Y:S01]  /*18000*/  IADD3 R14, P4, R126, R12.reuse, RZ ;  /* 0x0000000c7e0e7210 */ /* 0x081fe20007f9e0ff */
[----:B---3--:R-:W0:Y:S08]  /*18010*/  LDC R64, c[0x0][0x268] ;  /* 0x00009a00ff407b82 */ /* 0x008e300000000800 */
[----:B----4-:R-:W2:Y:S01]  /*18020*/  LDC R17, c[0x0][0x268] ;  /* 0x00009a00ff117b82 */ /* 0x010ea20000000800 */
[----:B------:R-:W-:Y:S01]  /*18030*/  IADD3 R20, P2, R20, R12, RZ ;  /* 0x0000000c14147210 */ /* 0x000fe20007f5e0ff */
[----:B-1----:R-:W-:-:S03]  /*18040*/  IMAD R19, R19, 0x53, RZ ;  /* 0x0000005313137824 */ /* 0x002fc600078e02ff */
[-C--:B------:R-:W-:Y:S01]  /*18050*/  LEA.HI.X.SX32 R21, R125, R13.reuse, 0x1, P2 ;  /* 0x0000000d7d157211 */ /* 0x080fe200010f0eff */
[----:B------:R1:W-:Y:S01]  /*18060*/  STL.64 [R1+0x1a28], R22 ;  /* 0x001a281601007387 */ /* 0x0003e20000100a00 */
[----:B------:R-:W-:Y:S01]  /*18070*/  LEA.HI.X.SX32 R15, R19, R13, 0x1, P4 ;  /* 0x0000000d130f7211 */ /* 0x000fe200020f0eff */
[----:B------:R-:W3:Y:S08]  /*18080*/  LDC R16, c[0x0][0x268] ;  /* 0x00009a00ff107b82 */ /* 0x000ef00000000800 */
[----:B------:R-:W4:Y:S01]  /*18090*/  LDC R19, c[0x0][0x268] ;  /* 0x00009a00ff137b82 */ /* 0x000f220000000800 */
[----:B--2---:R-:W-:-:S05]  /*180a0*/  IMAD R17, R17, 0x149, RZ ;  /* 0x0000014911117824 */ /* 0x004fca00078e02ff */
[----:B------:R-:W-:-:S05]  /*180b0*/  LEA.HI.X.SX32 R71, R17, R13, 0x1, P0 ;  /* 0x0000000d11477211 */ /* 0x000fca00000f0eff */
[----:B------:R2:W-:Y:S04]  /*180c0*/  STL.64 [R1+0x1540], R70 ;  /* 0x0015404601007387 */ /* 0x0005e80000100a00 */
[----:B------:R-:W-:Y:S04]  /*180d0*/  STL.64 [R1+0x1538], R20 ;  /* 0x0015381401007387 */ /* 0x000fe80000100a00 */
[----:B------:R2:W-:Y:S01]  /*180e0*/  STL.64 [R1+0x1cb0], R14 ;  /* 0x001cb00e01007387 */ /* 0x0005e20000100a00 */
[----:B---3--:R-:W-:Y:S01]  /*180f0*/  IMAD R16, R16, 0x29a, RZ ;  /* 0x0000029a10107824 */ /* 0x008fe200078e02ff */
[-C--:B-1----:R-:W-:Y:S01]  /*18100*/  IADD3 R22, P1, R128, R12.reuse, RZ ;  /* 0x0000000c80167210 */ /* 0x082fe20007f3e0ff */
[----:B0-----:R-:W-:Y:S01]  /*18110*/  IMAD R64, R64, 0x298, RZ ;  /* 0x0000029840407824 */ /* 0x001fe200078e02ff */
[-C--:B------:R-:W-:Y:S01]  /*18120*/  IADD3 R66, P5, R127, R12.reuse, RZ ;  /* 0x0000000c7f427210 */ /* 0x080fe20007fbe0ff */
[----:B----4-:R-:W-:Y:S01]  /*18130*/  IMAD R19, R19, 0x2a0, RZ ;  /* 0x000002a013137824 */ /* 0x010fe200078e02ff */
[----:B--2---:R-:W0:Y:S08]  /*18140*/  LDC R70, c[0x0][0x268] ;  /* 0x00009a00ff467b82 */ /* 0x004e300000000800 */
[----:B------:R-:W1:Y:S01]  /*18150*/  LDC R14, c[0x0][0x268] ;  /* 0x00009a00ff0e7b82 */ /* 0x000e620000000800 */
[----:B------:R-:W-:-:S07]  /*18160*/  IADD3 R16, P0, R16, R12, RZ ;  /* 0x0000000c10107210 */ /* 0x000fce0007f1e0ff */
[----:B------:R-:W2:Y:S08]  /*18170*/  LDC R21, c[0x0][0x268] ;  /* 0x00009a00ff157b82 */ /* 0x000eb00000000800 */
[----:B------:R-:W3:Y:S01]  /*18180*/  LDC R20, c[0x0][0x268] ;  /* 0x00009a00ff147b82 */ /* 0x000ee20000000800 */
[----:B-1----:R-:W-:-:S07]  /*18190*/  IMAD R15, R14, 0x14d, RZ ;  /* 0x0000014d0e0f7824 */ /* 0x002fce00078e02ff */
[----:B------:R-:W1:Y:S01]  /*181a0*/  LDC R14, c[0x0][0x268] ;  /* 0x00009a00ff0e7b82 */ /* 0x000e620000000800 */
[----:B------:R-:W-:Y:S01]  /*181b0*/  LEA.HI.X.SX32 R17, R15, R13, 0x1, P0 ;  /* 0x0000000d0f117211 */ /* 0x000fe200000f0eff */
[----:B--2---:R-:W-:Y:S01]  /*181c0*/  IMAD R21, R21, 0x14b, RZ ;  /* 0x0000014b15157824 */ /* 0x004fe200078e02ff */
[----:B------:R-:W-:Y:S01]  /*181d0*/  IADD3 R64, P6, R64, R12, RZ ;  /* 0x0000000c40407210 */ /* 0x000fe20007fde0ff */
[----:B-1----:R-:W-:-:S03]  /*181e0*/  IMAD R15, R14, 0xa7, RZ ;  /* 0x000000a70e0f7824 */ /* 0x002fc600078e02ff */
[-C--:B------:R-:W-:Y:S02]  /*181f0*/  LEA.HI.X.SX32 R69, R21, R13.reuse, 0x1, P3 ;  /* 0x0000000d15457211 */ /* 0x080fe400018f0eff */
[-C--:B------:R-:W-:Y:S01]  /*18200*/  LEA.HI.X.SX32 R67, R126, R13.reuse, 0x1, P5 ;  /* 0x0000000d7e437211 */ /* 0x080fe200028f0eff */
[----:B---3--:R-:W-:Y:S01]  /*18210*/  IMAD R20, R20, 0x29e, RZ ;  /* 0x0000029e14147824 */ /* 0x008fe200078e02ff */
[-C--:B------:R-:W-:Y:S01]  /*18220*/  LEA.HI.X.SX32 R23, R15, R13.reuse, 0x1, P1 ;  /* 0x0000000d0f177211 */ /* 0x080fe200008f0eff */
[----:B------:R-:W1:Y:S08]  /*18230*/  LDC R14, c[0x0][0x268] ;  /* 0x00009a00ff0e7b82 */ /* 0x000e700000000800 */
[----:B------:R-:W2:Y:S01]  /*18240*/  LDC R15, c[0x0][0x268] ;  /* 0x00009a00ff0f7b82 */ /* 0x000ea20000000800 */
[----:B------:R-:W-:Y:S01]  /*18250*/  LEA.HI.X.SX32 R65, R127, R13, 0x1, P6 ;  /* 0x0000000d7f417211 */ /* 0x000fe200030f0eff */
[----:B------:R-:W-:Y:S04]  /*18260*/  STL.64 [R1+0x1530], R68 ;  /* 0x0015304401007387 */ /* 0x000fe80000100a00 */
[----:B------:R-:W-:Y:S04]  /*18270*/  STL.64 [R1+0x1a20], R66 ;  /* 0x001a204201007387 */ /* 0x000fe80000100a00 */
[----:B------:R-:W-:Y:S04]  /*18280*/  STL.64 [R1+0x1528], R64 ;  /* 0x0015284001007387 */ /* 0x000fe80000100a00 */
[----:B------:R-:W-:Y:S04]  /*18290*/  STL.64 [R1+0x1520], R16 ;  /* 0x0015201001007387 */ /* 0x000fe80000100a00 */
[----:B------:R3:W-:Y:S01]  /*182a0*/  STL.64 [R1+0x1a18], R22 ;  /* 0x001a181601007387 */ /* 0x0007e20000100a00 */
[----:B------:R-:W-:-:S02]  /*182b0*/  IADD3 R20, P3, R20, R12, RZ ;  /* 0x0000000c14147210 */ /* 0x000fc40007f7e0ff */
[----:B---3--:R-:W-:Y:S01]  /*182c0*/  IADD3 R22, P1, R19, R12, RZ ;  /* 0x0000000c13167210 */ /* 0x008fe20007f3e0ff */
[----:B--2---:R-:W-:Y:S02]  /*182d0*/  IMAD R19, R15, 0x14f, RZ ;  /* 0x0000014f0f137824 */ /* 0x004fe400078e02ff */
[----:B------:R-:W2:Y:S03]  /*182e0*/  LDC R15, c[0x0][0x268] ;  /* 0x00009a00ff0f7b82 */ /* 0x000ea60000000800 */
[----:B------:R-:W-:-:S05]  /*182f0*/  LEA.HI.X.SX32 R21, R19, R13, 0x1, P3 ;  /* 0x0000000d13157211 */ /* 0x000fca00018f0eff */
[----:B------:R-:W3:Y:S01]  /*18300*/  LDC R19, c[0x0][0x268] ;  /* 0x00009a00ff137b82 */ /* 0x000ee20000000800 */
[----:B0-----:R-:W-:Y:S01]  /*18310*/  IMAD R70, R70, 0x29c, RZ ;  /* 0x0000029c46467824 */ /* 0x001fe200078e02ff */
[----:B------:R-:W-:-:S04]  /*18320*/  IADD3 R68, P4, R129, R12, RZ ;  /* 0x0000000c81447210 */ /* 0x000fc80007f9e0ff */
[-C--:B------:R-:W-:Y:S02]  /*18330*/  IADD3 R70, P2, R70, R12.reuse, RZ ;  /* 0x0000000c46467210 */ /* 0x080fe40007f5e0ff */
[-C--:B------:R-:W-:Y:S02]  /*18340*/  IADD3 R64, P6, R131, R12.reuse, RZ ;  /* 0x0000000c83407210 */ /* 0x080fe40007fde0ff */
[----:B------:R-:W-:Y:S02]  /*18350*/  IADD3 R66, P5, R130, R12, RZ ;  /* 0x0000000c82427210 */ /* 0x000fe40007fbe0ff */
[-C--:B------:R-:W-:Y:S01]  /*18360*/  LEA.HI.X.SX32 R71, R128, R13.reuse, 0x1, P2 ;  /* 0x0000000d80477211 */ /* 0x080fe200010f0eff */
[----:B--2---:R-:W-:Y:S01]  /*18370*/  IMAD R15, R15, 0x15, RZ ;  /* 0x000000150f0f7824 */ /* 0x004fe200078e02ff */
[-C--:B------:R-:W-:Y:S01]  /*18380*/  LEA.HI.X.SX32 R65, R130, R13.reuse, 0x1, P6 ;  /* 0x0000000d82417211 */ /* 0x080fe200030f0eff */
[----:B-1----:R-:W-:Y:S01]  /*18390*/  IMAD R14, R14, 0x2a2, RZ ;  /* 0x000002a20e0e7824 */ /* 0x002fe200078e02ff */
[----:B------:R-:W-:-:S02]  /*183a0*/  LEA.HI.X.SX32 R67, R129, R13, 0x1, P5 ;  /* 0x0000000d81437211 */ /* 0x000fc400028f0eff */
[-C--:B------:R-:W-:Y:S01]  /*183b0*/  LEA.HI.X.SX32 R69, R15, R13.reuse, 0x1, P4 ;  /* 0x0000000d0f457211 */ /* 0x080fe200020f0eff */
[----:B------:R0:W-:Y:S01]  /*183c0*/  STL.64 [R1+0x1518], R70 ;  /* 0x0015184601007387 */ /* 0x0001e20000100a00 */
[----:B------:R-:W-:Y:S01]  /*183d0*/  IADD3 R16, P0, R132, R12, RZ ;  /* 0x0000000c84107210 */ /* 0x000fe20007f1e0ff */
[----:B---3--:R-:W-:Y:S02]  /*183e0*/  IMAD R19, R19, 0x2a6, RZ ;  /* 0x000002a613137824 */ /* 0x008fe400078e02ff */
[----:B------:R-:W-:Y:S01]  /*183f0*/  STL.64 [R1+0x1510], R20 ;  /* 0x0015101401007387 */ /* 0x000fe20000100a00 */
[----:B------:R-:W-:-:S03]  /*18400*/  LEA.HI.X.SX32 R17, R131, R13, 0x1, P0 ;  /* 0x0000000d83117211 */ /* 0x000fc600000f0eff */
[----:B------:R1:W-:Y:S01]  /*18410*/  STL.64 [R1+0x1e90], R68 ;  /* 0x001e904401007387 */ /* 0x0003e20000100a00 */
[----:B------:R-:W-:Y:S02]  /*18420*/  LEA.HI.X.SX32 R23, R132, R13, 0x1, P1 ;  /* 0x0000000d84177211 */ /* 0x000fe400008f0eff */
[-C--:B0-----:R-:W-:Y:S01]  /*18430*/  IADD3 R70, P2, R14, R12.reuse, RZ ;  /* 0x0000000c0e467210 */ /* 0x081fe20007f5e0ff */
[----:B------:R-:W-:Y:S01]  /*18440*/  STL.64 [R1+0x1ca8], R64 ;  /* 0x001ca84001007387 */ /* 0x000fe20000100a00 */
[----:B------:R-:W0:Y:S03]  /*18450*/  LDC R14, c[0x0][0x268] ;  /* 0x00009a00ff0e7b82 */ /* 0x000e260000000800 */
[----:B------:R2:W-:Y:S01]  /*18460*/  STL.64 [R1+0x1df0], R66 ;  /* 0x001df04201007387 */ /* 0x0005e20000100a00 */
[----:B-1----:R-:W-:-:S04]  /*18470*/  IADD3 R68, P5, R19, R12, RZ ;  /* 0x0000000c13447210 */ /* 0x002fc80007fbe0ff */
[----:B------:R-:W1:Y:S01]  /*18480*/  LDC R19, c[0x0][0x268] ;  /* 0x00009a00ff137b82 */ /* 0x000e620000000800 */
[----:B------:R-:W-:Y:S07]  /*18490*/  STL.64 [R1+0x1a10], R16 ;  /* 0x001a101001007387 */ /* 0x000fee0000100a00 */
[----:B--2---:R-:W2:Y:S01]  /*184a0*/  LDC R66, c[0x0][0x268] ;  /* 0x00009a00ff427b82 */ /* 0x004ea20000000800 */
[----:B------:R3:W-:Y:S07]  /*184b0*/  STL.64 [R1+0x1508], R22 ;  /* 0x0015081601007387 */ /* 0x0007ee0000100a00 */
[----:B---3--:R-:W3:Y:S01]  /*184c0*/  LDC R23, c[0x0][0x268] ;  /* 0x00009a00ff177b82 */ /* 0x008ee20000000800 */
[----:B0-----:R-:W-:Y:S01]  /*184d0*/  IMAD R14, R14, 0x2a4, RZ ;  /* 0x000002a40e0e7824 */ /* 0x001fe200078e02ff */
[----:B------:R-:W-:Y:S01]  /*184e0*/  IADD3 R20, P3, R133, R12, RZ ;  /* 0x0000000c85147210 */ /* 0x000fe20007f7e0ff */
[----:B-1----:R-:W-:-:S03]  /*184f0*/  IMAD R19, R19, 0xa9, RZ ;  /* 0x000000a913137824 */ /* 0x002fc600078e02ff */
[-C--:B------:R-:W-:Y:S01]  /*18500*/  IADD3 R14, P4, R14, R12.reuse, RZ ;  /* 0x0000000c0e0e7210 */ /* 0x080fe20007f9e0ff */
[----:B--2---:R-:W-:Y:S01]  /*18510*/  IMAD R67, R66, 0x151, RZ ;  /* 0x0000015142437824 */ /* 0x004fe200078e02ff */
[-C--:B------:R-:W-:Y:S01]  /*18520*/  LEA.HI.X.SX32 R21, R19, R13.reuse, 0x1, P3 ;  /* 0x0000000d13157211 */ /* 0x080fe200018f0eff */
[----:B------:R-:W0:Y:S03]  /*18530*/  LDC R22, c[0x0][0x268] ;  /* 0x00009a00ff167b82 */ /* 0x000e260000000800 */
[-C--:B------:R-:W-:Y:S02]  /*18540*/  LEA.HI.X.SX32 R71, R67, R13.reuse, 0x1, P2 ;  /* 0x0000000d43477211 */ /* 0x080fe400010f0eff */
[----:B------:R-:W-:Y:S01]  /*18550*/  LEA.HI.X.SX32 R15, R133, R13, 0x1, P4 ;  /* 0x0000000d850f7211 */ /* 0x000fe200020f0eff */
[----:B---3--:R-:W-:Y:S02]  /*18560*/  IMAD R66, R23, 0x2aa, RZ ;  /* 0x000002aa17427824 */ /* 0x008fe400078e02ff */
[----:B------:R1:W-:Y:S01]  /*18570*/  STL.64 [R1+0x1500], R70 ;  /* 0x0015004601007387 */ /* 0x0003e20000100a00 */
[----:B------:R-:W2:Y:S03]  /*18580*/  LDC R19, c[0x0][0x268] ;  /* 0x00009a00ff137b82 */ /* 0x000ea60000000800 */
[----:B------:R-:W-:Y:S04]  /*18590*/  STL.64 [R1+0x1a08], R20 ;  /* 0x001a081401007387 */ /* 0x000fe80000100a00 */
[----:B------:R3:W-:Y:S01]  /*185a0*/  STL.64 [R1+0x14f8], R14 ;  /* 0x0014f80e01007387 */ /* 0x0007e20000100a00 */
[----:B-1----:R-:W-:-:S02]  /*185b0*/  IADD3 R70, P2, R66, R12, RZ ;  /* 0x0000000c42467210 */ /* 0x002fc40007f5e0ff */
[----:B------:R-:W1:Y:S08]  /*185c0*/  LDC R66, c[0x0][0x268] ;  /* 0x00009a00ff427b82 */ /* 0x000e700000000800 */
[----:B---3--:R-:W3:Y:S01]  /*185d0*/  LDC R15, c[0x0][0x268] ;  /* 0x00009a00ff0f7b82 */ /* 0x008ee20000000800 */
[----:B0-----:R-:W-:Y:S01]  /*185e0*/  IMAD R22, R22, 0x2a8, RZ ;  /* 0x000002a816167824 */ /* 0x001fe200078e02ff */
[----:B------:R-:W-:-:S02]  /*185f0*/  IADD3 R16, P0, R135, R12, RZ ;  /* 0x0000000c87107210 */ /* 0x000fc40007f1e0ff */
[-C--:B------:R-:W-:Y:S02]  /*18600*/  IADD3 R64, P6, R134, R12.reuse, RZ ;  /* 0x0000000c86407210 */ /* 0x080fe40007fde0ff */
[----:B------:R-:W-:Y:S02]  /*18610*/  IADD3 R22, P1, R22, R12, RZ ;  /* 0x0000000c16167210 */ /* 0x000fe40007f3e0ff */
[----:B------:R-:W-:Y:S01]  /*18620*/  LEA.HI.X.SX32 R17, R134, R13, 0x1, P0 ;  /* 0x0000000d86117211 */ /* 0x000fe200000f0eff */
[----:B------:R-:W0:Y:S01]  /*18630*/  LDC R14, c[0x0][0x268] ;  /* 0x00009a00ff0e7b82 */ /* 0x000e220000000800 */
[----:B-1----:R-:W-:Y:S02]  /*18640*/  IMAD R67, R66, 0x153, RZ ;  /* 0x0000015342437824 */ /* 0x002fe400078e02ff */
[----:B--2---:R-:W-:-:S03]  /*18650*/  IMAD R66, R19, 0x2ae, RZ ;  /* 0x000002ae13427824 */ /* 0x004fc600078e02ff */
[-C--:B------:R-:W-:Y:S01]  /*18660*/  LEA.HI.X.SX32 R69, R67, R13.reuse, 0x1, P5 ;  /* 0x0000000d43457211 */ /* 0x080fe200028f0eff */
[----:B---3--:R-:W-:Y:S01]  /*18670*/  IMAD R19, R15, 0x55, RZ ;  /* 0x000000550f137824 */ /* 0x008fe200078e02ff */
[----:B------:R-:W-:-:S03]  /*18680*/  LEA.HI.X.SX32 R23, R135, R13, 0x1, P1 ;  /* 0x0000000d87177211 */ /* 0x000fc600008f0eff */
[----:B------:R-:W-:Y:S01]  /*18690*/  STL.64 [R1+0x14f0], R68 ;  /* 0x0014f04401007387 */ /* 0x000fe20000100a00 */
[----:B------:R-:W-:-:S03]  /*186a0*/  LEA.HI.X.SX32 R65, R19, R13, 0x1, P6 ;  /* 0x0000000d13417211 */ /* 0x000fc600030f0eff */
[----:B------:R-:W-:Y:S01]  /*186b0*/  STL.64 [R1+0x1a00], R16 ;  /* 0x001a001001007387 */ /* 0x000fe20000100a00 */
[----:B------:R-:W1:Y:S03]  /*186c0*/  LDC R19, c[0x0][0x268] ;  /* 0x00009a00ff137b82 */ /* 0x000e660000000800 */
[----:B------:R2:W-:Y:S04]  /*186d0*/  STL.64 [R1+0x1ca0], R64 ;  /* 0x001ca04001007387 */ /* 0x0005e80000100a00 */
[----:B------:R3:W-:Y:S01]  /*186e0*/  STL.64 [R1+0x14e8], R22 ;  /* 0x0014e81601007387 */ /* 0x0007e20000100a00 */
[----:B--2---:R-:W2:Y:S08]  /*186f0*/  LDC R64, c[0x0][0x268] ;  /* 0x00009a00ff407b82 */ /* 0x004eb00000000800 */
[----:B---3--:R-:W3:Y:S01]  /*18700*/  LDC R23, c[0x0][0x268] ;  /* 0x00009a00ff177b82 */ /* 0x008ee20000000800 */
[----:B0-----:R-:W-:Y:S01]  /*18710*/  IMAD R14, R14, 0x2ac, RZ ;  /* 0x000002ac0e0e7824 */ /* 0x001fe200078e02ff */
[----:B------:R-:W-:-:S04]  /*18720*/  IADD3 R20, P3, R136, R12, RZ ;  /* 0x0000000c88147210 */ /* 0x000fc80007f7e0ff */
[----:B------:R-:W-:Y:S02]  /*18730*/  IADD3 R14, P4, R14, R12, RZ ;  /* 0x0000000c0e0e7210 */ /* 0x000fe40007f9e0ff */
[----:B------:R-:W0:Y:S02]  /*18740*/  LDC R22, c[0x0][0x268] ;  /* 0x00009a00ff167b82 */ /* 0x000e240000000800 */
[----:B------:R-:W-:Y:S01]  /*18750*/  LEA.HI.X.SX32 R15, R136, R13, 0x1, P4 ;  /* 0x0000000d880f7211 */ /* 0x000fe200020f0eff */
[----:B--2---:R-:W-:Y:S02]  /*18760*/  IMAD R64, R64, 0xab, RZ ;  /* 0x000000ab40407824 */ /* 0x004fe400078e02ff */
[----:B---3--:R-:W-:-:S03]  /*18770*/  IMAD R23, R23, 0x155, RZ ;  /* 0x0000015517177824 */ /* 0x008fc600078e02ff */
[-C--:B------:R-:W-:Y:S02]  /*18780*/  LEA.HI.X.SX32 R21, R64, R13.reuse, 0x1, P3 ;  /* 0x0000000d40157211 */ /* 0x080fe400018f0eff */
[----:B------:R-:W-:-:S05]  /*18790*/  LEA.HI.X.SX32 R71, R23, R13, 0x1, P2 ;  /* 0x0000000d17477211 */ /* 0x000fca00010f0eff */
[----:B------:R2:W-:Y:S04]  /*187a0*/  STL.64 [R1+0x14e0], R70 ;  /* 0x0014e04601007387 */ /* 0x0005e80000100a00 */
[----:B------:R-:W-:Y:S01]  /*187b0*/  STL.64 [R1+0x14d8], R14 ;  /* 0x0014d80e01007387 */ /* 0x000fe20000100a00 */
[----:B-1----:R-:W-:-:S03]  /*187c0*/  IMAD R19, R19, 0x2b2, RZ ;  /* 0x000002b213137824 */ /* 0x002fc600078e02ff */
[----:B------:R1:W-:Y:S01]  /*187d0*/  STL.64 [R1+0x19f8], R20 ;  /* 0x0019f81401007387 */ /* 0x0003e20000100a00 */
[----:B--2---:R-:W2:Y:S01]  /*187e0*/  LDC R70, c[0x0][0x268] ;  /* 0x00009a00ff467b82 */ /* 0x004ea20000000800 */
[----:B------:R-:W-:-:S07]  /*187f0*/  IADD3 R64, P3, R19, R12, RZ ;  /* 0x0000000c13407210 */ /* 0x000fce0007f7e0ff */
[----:B-1----:R-:W1:Y:S08]  /*18800*/  LDC R21, c[0x0][0x268] ;  /* 0x00009a00ff157b82 */ /* 0x002e700000000800 */
[----:B------:R-:W3:Y:S01]  /*18810*/  LDC R19, c[0x0][0x268] ;  /* 0x00009a00ff137b82 */ /* 0x000ee20000000800 */
[----:B0-----:R-:W-:Y:S01]  /*18820*/  IMAD R22, R22, 0x2b0, RZ ;  /* 0x000002b016167824 */ /* 0x001fe200078e02ff */
[----:B------:R-:W-:-:S02]  /*18830*/  IADD3 R72, P5, R66, R12, RZ ;  /* 0x0000000c42487210 */ /* 0x000fc40007fbe0ff */
[-C--:B------:R-:W-:Y:S02]  /*18840*/  IADD3 R16, P0, R138, R12.reuse, RZ ;  /* 0x0000000c8a107210 */ /* 0x080fe40007f1e0ff */
[-C--:B------:R-:W-:Y:S01]  /*18850*/  IADD3 R68, P6, R137, R12.reuse, RZ ;  /* 0x0000000c89447210 */ /* 0x080fe20007fde0ff */
[----:B--2---:R-:W-:Y:S01]  /*18860*/  IMAD R70, R70, 0x2b, RZ ;  /* 0x0000002b46467824 */ /* 0x004fe200078e02ff */
[-C--:B------:R-:W-:Y:S01]  /*18870*/  IADD3 R66, P1, R139, R12.reuse, RZ ;  /* 0x0000000c8b427210 */ /* 0x080fe20007f3e0ff */
[----:B------:R-:W0:Y:S01]  /*18880*/  LDC R20, c[0x0][0x268] ;  /* 0x00009a00ff147b82 */ /* 0x000e220000000800 */
[----:B------:R-:W-:Y:S01]  /*18890*/  IADD3 R22, P2, R22, R12, RZ ;  /* 0x0000000c16167210 */ /* 0x000fe20007f5e0ff */
[----:B-1----:R-:W-:Y:S01]  /*188a0*/  IMAD R21, R21, 0x157, RZ ;  /* 0x0000015715157824 */ /* 0x002fe200078e02ff */
[-C--:B------:R-:W-:Y:S02]  /*188b0*/  LEA.HI.X.SX32 R17, R137, R13.reuse, 0x1, P0 ;  /* 0x0000000d89117211 */ /* 0x080fe400000f0eff */
[----:B------:R-:W-:-:S02]  /*188c0*/  LEA.HI.X.SX32 R69, R70, R13, 0x1, P6 ;  /* 0x0000000d46457211 */ /* 0x000fc400030f0eff */
[-C--:B------:R-:W-:Y:S02]  /*188d0*/  LEA.HI.X.SX32 R73, R21, R13.reuse, 0x1, P5 ;  /* 0x0000000d15497211 */ /* 0x080fe400028f0eff */
[-C--:B------:R-:W-:Y:S01]  /*188e0*/  LEA.HI.X.SX32 R67, R138, R13.reuse, 0x1, P1 ;  /* 0x0000000d8a437211 */ /* 0x080fe200008f0eff */
[----:B---3--:R-:W-:Y:S01]  /*188f0*/  IMAD R19, R19, 0x2b6, RZ ;  /* 0x000002b613137824 */ /* 0x008fe200078e02ff */
[----:B------:R-:W-:Y:S01]  /*18900*/  LEA.HI.X.SX32 R23, R139, R13, 0x1, P2 ;  /* 0x0000000d8b177211 */ /* 0x000fe200010f0eff */
[----:B------:R-:W-:Y:S04]  /*18910*/  STL.64 [R1+0x14d0], R72 ;  /* 0x0014d04801007387 */ /* 0x000fe80000100a00 */
[----:B------:R1:W-:Y:S01]  /*18920*/  STL.64 [R1+0x1c98], R16 ;  /* 0x001c981001007387 */ /* 0x0003e20000100a00 */
[----:B------:R-:W-:-:S02]  /*18930*/  IADD3 R70, P6, R19, R12, RZ ;  /* 0x0000000c13467210 */ /* 0x000fc40007fde0ff */
[----:B------:R-:W2:Y:S01]  /*18940*/  LDC R19, c[0x0][0x268] ;  /* 0x00009a00ff137b82 */ /* 0x000ea20000000800 */
[----:B------:R-:W-:Y:S04]  /*18950*/  STL.64 [R1+0x1de8], R68 ;  /* 0x001de84401007387 */ /* 0x000fe80000100a00 */
[----:B------:R3:W-:Y:S04]  /*18960*/  STL.64 [R1+0x19f0], R66 ;  /* 0x0019f04201007387 */ /* 0x0007e80000100a00 */
[----:B------:R4:W-:Y:S01]  /*18970*/  STL.64 [R1+0x14c8], R22 ;  /* 0x0014c81601007387 */ /* 0x0009e20000100a00 */
[-C--:B------:R-:W-:Y:S01]  /*18980*/  IADD3 R14, P4, R140, R12.reuse, RZ ;  /* 0x0000000c8c0e7210 */ /* 0x080fe20007f9e0ff */
[----:B0-----:R-:W-:Y:S01]  /*18990*/  IMAD R20, R20, 0x2b4, RZ ;  /* 0x000002b414147824 */ /* 0x001fe200078e02ff */
[----:B-1----:R-:W-:Y:S01]  /*189a0*/  IADD3 R16, P0, R141, R12, RZ ;  /* 0x0000000c8d107210 */ /* 0x002fe20007f1e0ff */
[----:B---3--:R-:W0:Y:S08]  /*189b0*/  LDC R66, c[0x0][0x268] ;  /* 0x00009a00ff427b82 */ /* 0x008e300000000800 */
[----:B----4-:R-:W1:Y:S01]  /*189c0*/  LDC R23, c[0x0][0x268] ;  /* 0x00009a00ff177b82 */ /* 0x010e620000000800 */
[----:B--2---:R-:W-:-:S05]  /*189d0*/  IMAD R19, R19, 0xad, RZ ;  /* 0x000000ad13137824 */ /* 0x004fca00078e02ff */
[----:B------:R-:W-:Y:S02]  /*189e0*/  LEA.HI.X.SX32 R15, R19, R13, 0x1, P4 ;  /* 0x0000000d130f7211 */ /* 0x000fe400020f0eff */
[----:B------:R-:W2:Y:S03]  /*189f0*/  LDC R19, c[0x0][0x268] ;  /* 0x00009a00ff137b82 */ /* 0x000ea60000000800 */
[----:B------:R-:W-:Y:S05]  /*18a00*/  STL.64 [R1+0x19e8], R14 ;  /* 0x0019e80e01007387 */ /* 0x000fea0000100a00 */
[----:B------:R-:W3:Y:S01]  /*18a10*/  LDC R22, c[0x0][0x268] ;  /* 0x00009a00ff167b82 */ /* 0x000ee20000000800 */
[----:B-1----:R-:W-:-:S05]  /*18a20*/  IMAD R23, R23, 0x159, RZ ;  /* 0x0000015917177824 */ /* 0x002fca00078e02ff */
[----:B------:R-:W-:-:S05]  /*18a30*/  LEA.HI.X.SX32 R65, R23, R13, 0x1, P3 ;  /* 0x0000000d17417211 */ /* 0x000fca00018f0eff */
[----:B------:R1:W-:Y:S02]  /*18a40*/  STL.64 [R1+0x14c0], R64 ;  /* 0x0014c04001007387 */ /* 0x0003e40000100a00 */
[----:B-1----:R-:W1:Y:S01]  /*18a50*/  LDC R64, c[0x0][0x268] ;  /* 0x00009a00ff407b82 */ /* 0x002e620000000800 */
[----:B------:R-:W-:Y:S01]  /*18a60*/  IADD3 R20, P5, R20, R12, RZ ;  /* 0x0000000c14147210 */ /* 0x000fe20007fbe0ff */
[----:B--2---:R-:W-:-:S03]  /*18a70*/  IMAD R19, R19, 0x57, RZ ;  /* 0x0000005713137824 */ /* 0x004fc600078e02ff */
[-C--:B------:R-:W-:Y:S02]  /*18a80*/  LEA.HI.X.SX32 R21, R140, R13.reuse, 0x1, P5 ;  /* 0x0000000d8c157211 */ /* 0x080fe400028f0eff */
[----:B------:R-:W-:Y:S01]  /*18a90*/  LEA.HI.X.SX32 R17, R19, R13, 0x1, P0 ;  /* 0x0000000d13117211 */ /* 0x000fe200000f0eff */
[----:B---3--:R-:W-:Y:S01]  /*18aa0*/  IMAD R22, R22, 0x2ba, RZ ;  /* 0x000002ba16167824 */ /* 0x008fe200078e02ff */
[----:B------:R-:W2:Y:S01]  /*18ab0*/  LDC R19, c[0x0][0x268] ;  /* 0x00009a00ff137b82 */ /* 0x000ea20000000800 */
[----:B------:R3:W-:Y:S07]  /*18ac0*/  STL.64 [R1+0x14b8], R20 ;  /* 0x0014b81401007387 */ /* 0x0007ee0000100a00 */
[----:B---3--:R-:W3:Y:S01]  /*18ad0*/  LDC R20, c[0x0][0x268] ;  /* 0x00009a00ff147b82 */ /* 0x008ee20000000800 */
[----:B-1----:R-:W-:-:S05]  /*18ae0*/  IMAD R65, R64, 0x15b, RZ ;  /* 0x0000015b40417824 */ /* 0x002fca00078e02ff */
[----:B------:R-:W-:Y:S02]  /*18af0*/  LEA.HI.X.SX32 R71, R65, R13, 0x1, P6 ;  /* 0x0000000d41477211 */ /* 0x000fe400030f0eff */
[----:B------:R-:W1:Y:S03]  /*18b00*/  LDC R21, c[0x0][0x268] ;  /* 0x00009a00ff157b82 */ /* 0x000e660000000800 */
[----:B------:R-:W-:Y:S04]  /*18b10*/  STL.64 [R1+0x14b0], R70 ;  /* 0x0014b04601007387 */ /* 0x000fe80000100a00 */
[----:B------:R4:W-:Y:S02]  /*18b20*/  STL.64 [R1+0x1c90], R16 ;  /* 0x001c901001007387 */ /* 0x0009e40000100a00 */
[----:B----4-:R-:W4:Y:S08]  /*18b30*/  LDC R17, c[0x0][0x268] ;  /* 0x00009a00ff117b82 */ /* 0x010f300000000800 */
[----:B------:R-:W2:Y:S01]  /*18b40*/  LDC R16, c[0x0][0x268] ;  /* 0x00009a00ff107b82 */ /* 0x000ea20000000800 */
[----:B------:R-:W-:Y:S01]  /*18b50*/  IADD3 R22, P3, R22, R12, RZ ;  /* 0x0000000c16167210 */ /* 0x000fe20007f7e0ff */
[----:B0-----:R-:W-:-:S02]  /*18b60*/  IMAD R66, R66, 0x2b8, RZ ;  /* 0x000002b842427824 */ /* 0x001fc400078e02ff */
[----:B----4-:R-:W-:-:S05]  /*18b70*/  IMAD R17, R17, 0x15d, RZ ;  /* 0x0000015d11117824 */ /* 0x010fca00078e02ff */
[----:B------:R-:W-:Y:S02]  /*18b80*/  LEA.HI.X.SX32 R23, R17, R13, 0x1, P3 ;  /* 0x0000000d11177211 */ /* 0x000fe400018f0eff */
[----:B------:R-:W0:Y:S01]  /*18b90*/  LDC R17, c[0x0][0x268] ;  /* 0x00009a00ff117b82 */ /* 0x000e220000000800 */
[----:B---3--:R-:W-:Y:S01]  /*18ba0*/  IMAD R20, R20, 0x2bc, RZ ;  /* 0x000002bc14147824 */ /* 0x008fe200078e02ff */
[-C--:B------:R-:W-:Y:S01]  /*18bb0*/  IADD3 R68, P1, R142, R12.reuse, RZ ;  /* 0x0000000c8e447210 */ /* 0x080fe20007f3e0ff */
[----:B--2---:R-:W-:Y:S01]  /*18bc0*/  IMAD R16, R16, 0xaf, RZ ;  /* 0x000000af10107824 */ /* 0x004fe200078e02ff */
[-C--:B------:R-:W-:Y:S02]  /*18bd0*/  IADD3 R66, P2, R66, R12.reuse, RZ ;  /* 0x0000000c42427210 */ /* 0x080fe40007f5e0ff */
[-C--:B------:R-:W-:Y:S02]  /*18be0*/  IADD3 R14, P4, R143, R12.reuse, RZ ;  /* 0x0000000c8f0e7210 */ /* 0x080fe40007f9e0ff */
[----:B------:R-:W-:-:S02]  /*18bf0*/  IADD3 R20, P5, R20, R12, RZ ;  /* 0x0000000c14147210 */ /* 0x000fc40007fbe0ff */
[-C--:B------:R-:W-:Y:S02]  /*18c00*/  LEA.HI.X.SX32 R69, R141, R13.reuse, 0x1, P1 ;  /* 0x0000000d8d457211 */ /* 0x080fe400008f0eff */
[-C--:B------:R-:W-:Y:S01]  /*18c10*/  LEA.HI.X.SX32 R67, R142, R13.reuse, 0x1, P2 ;  /* 0x0000000d8e437211 */ /* 0x080fe200010f0eff */
[----:B-1----:R-:W-:Y:S01]  /*18c20*/  IMAD R64, R21, 0x2be, RZ ;  /* 0x000002be15407824 */ /* 0x002fe200078e02ff */
[-C--:B------:R-:W-:Y:S01]  /*18c30*/  LEA.HI.X.SX32 R15, R16, R13.reuse, 0x1, P4 ;  /* 0x0000000d100f7211 */ /* 0x080fe200020f0eff */
[----:B------:R-:W-:Y:S01]  /*18c40*/  STL.64 [R1+0x19e0], R68 ;  /* 0x0019e04401007387 */ /* 0x000fe20000100a00 */
[----:B------:R-:W-:Y:S01]  /*18c50*/  LEA.HI.X.SX32 R21, R143, R13, 0x1, P5 ;  /* 0x0000000d8f157211 */ /* 0x000fe200028f0eff */
[----:B------:R-:W1:Y:S02]  /*18c60*/  LDC R16, c[0x0][0x268] ;  /* 0x00009a00ff107b82 */ /* 0x000e640000000800 */
[----:B------:R-:W-:Y:S04]  /*18c70*/  STL.64 [R1+0x14a8], R66 ;  /* 0x0014a84201007387 */ /* 0x000fe80000100a00 */
[----:B------:R-:W-:Y:S04]  /*18c80*/  STL.64 [R1+0x14a0], R22 ;  /* 0x0014a01601007387 */ /* 0x000fe80000100a00 */
[----:B------:R-:W-:Y:S04]  /*18c90*/  STL.64 [R1+0x19d8], R14 ;  /* 0x0019d80e01007387 */ /* 0x000fe80000100a00 */
[----:B------:R2:W-:Y:S01]  /*18ca0*/  STL.64 [R1+0x1498], R20 ;  /* 0x0014981401007387 */ /* 0x0005e20000100a00 */
[----:B------:R-:W-:Y:S01]  /*18cb0*/  IADD3 R70, P6, R64, R12, RZ ;  /* 0x0000000c40467210 */ /* 0x000fe20007fde0ff */
[----:B------:R-:W-:Y:S01]  /*18cc0*/  IMAD R19, R19, 0x2c2, RZ ;  /* 0x000002c213137824 */ /* 0x000fe200078e02ff */
[----:B--2---:R-:W2:Y:S01]  /*18cd0*/  LDC R20, c[0x0][0x268] ;  /* 0x00009a00ff147b82 */ /* 0x004ea20000000800 */
[----:B0-----:R-:W-:-:S05]  /*18ce0*/  IMAD R21, R17, 0x15f, RZ ;  /* 0x0000015f11157824 */ /* 0x001fca00078e02ff */
[----:B------:R-:W-:-:S05]  /*18cf0*/  LEA.HI.X.SX32 R71, R21, R13, 0x1, P6 ;  /* 0x0000000d15477211 */ /* 0x000fca00030f0eff */
[----:B------:R0:W-:Y:S02]  /*18d00*/  STL.64 [R1+0x1490], R70 ;  /* 0x0014904601007387 */ /* 0x0001e40000100a00 */
[-C--:B0-----:R-:W-:Y:S02]  /*18d10*/  IADD3 R70, P6, R19, R12.reuse, RZ ;  /* 0x0000000c13467210 */ /* 0x081fe40007fde0ff */
[----:B------:R-:W0:Y:S01]  /*18d20*/  LDC R19, c[0x0][0x268] ;  /* 0x00009a00ff137b82 */ /* 0x000e220000000800 */
[----:B--2---:R-:W-:Y:S01]  /*18d30*/  IMAD R21, R20, 0xb, RZ ;  /* 0x0000000b14157824 */ /* 0x004fe200078e02ff */
[-C--:B------:R-:W-:Y:S02]  /*18d40*/  IADD3 R64, P0, R144, R12.reuse, RZ ;  /* 0x0000000c90407210 */ /* 0x080fe40007f1e0ff */
[-C--:B------:R-:W-:Y:S02]  /*18d50*/  IADD3 R68, P1, R145, R12.reuse, RZ ;  /* 0x0000000c91447210 */ /* 0x080fe40007f3e0ff */
[----:B------:R-:W-:-:S02]  /*18d60*/  IADD3 R22, P3, R147, R12, RZ ;  /* 0x0000000c93167210 */ /* 0x000fc40007f7e0ff */
[-C--:B------:R-:W-:Y:S01]  /*18d70*/  IADD3 R66, P2, R146, R12.reuse, RZ ;  /* 0x0000000c92427210 */ /* 0x080fe20007f5e0ff */
[----:B-1----:R-:W-:Y:S01]  /*18d80*/  IMAD R16, R16, 0x2c0, RZ ;  /* 0x000002c010107824 */ /* 0x002fe200078e02ff */
[-C--:B------:R-:W-:Y:S01]  /*18d90*/  LEA.HI.X.SX32 R65, R21, R13.reuse, 0x1, P0 ;  /* 0x0000000d15417211 */ /* 0x080fe200000f0eff */
[----:B------:R-:W1:Y:S01]  /*18da0*/  LDC R20, c[0x0][0x268] ;  /* 0x00009a00ff147b82 */ /* 0x000e620000000800 */
[-C--:B------:R-:W-:Y:S02]  /*18db0*/  LEA.HI.X.SX32 R69, R144, R13.reuse, 0x1, P1 ;  /* 0x0000000d90457211 */ /* 0x080fe400008f0eff */
[-C--:B------:R-:W-:Y:S02]  /*18dc0*/  LEA.HI.X.SX32 R23, R146, R13.reuse, 0x1, P3 ;  /* 0x0000000d92177211 */ /* 0x080fe400018f0eff */
[----:B------:R-:W-:Y:S01]  /*18dd0*/  LEA.HI.X.SX32 R67, R145, R13, 0x1, P2 ;  /* 0x0000000d91437211 */ /* 0x000fe200010f0eff */
[----:B------:R-:W-:Y:S01]  /*18de0*/  STL.64 [R1+0x1ed8], R64 ;  /* 0x001ed84001007387 */ /* 0x000fe20000100a00 */
[----:B------:R-:W-:-:S02]  /*18df0*/  IADD3 R14, P4, R148, R12, RZ ;  /* 0x0000000c940e7210 */ /* 0x000fc40007f9e0ff */
[----:B------:R-:W-:Y:S01]  /*18e00*/  IADD3 R16, P5, R16, R12, RZ ;  /* 0x0000000c10107210 */ /* 0x000fe20007fbe0ff */
[----:B------:R2:W-:Y:S01]  /*18e10*/  STL.64 [R1+0x1e88], R68 ;  /* 0x001e884401007387 */ /* 0x0005e20000100a00 */
[----:B------:R-:W-:-:S03]  /*18e20*/  LEA.HI.X.SX32 R15, R147, R13, 0x1, P4 ;  /* 0x0000000d930f7211 */ /* 0x000fc600020f0eff */
[----:B------:R-:W-:Y:S01]  /*18e30*/  STL.64 [R1+0x1c88], R22 ;  /* 0x001c881601007387 */ /* 0x000fe20000100a00 */
[----:B0-----:R-:W-:-:S03]  /*18e40*/  IMAD R19, R19, 0x2c6, RZ ;  /* 0x000002c613137824 */ /* 0x001fc600078e02ff */
[----:B------:R0:W-:Y:S01]  /*18e50*/  STL.64 [R1+0x1de0], R66 ;  /* 0x001de04201007387 */ /* 0x0001e20000100a00 */
[----:B------:R-:W-:Y:S02]  /*18e60*/  LEA.HI.X.SX32 R17, R148, R13, 0x1, P5 ;  /* 0x0000000d94117211 */ /* 0x000fe400028f0eff */
[-C--:B--2---:R-:W-:Y:S01]  /*18e70*/  IADD3 R68, P2, R19, R12.reuse, RZ ;  /* 0x0000000c13447210 */ /* 0x084fe20007f5e0ff */
[----:B------:R-:W-:Y:S01]  /*18e80*/  STL.64 [R1+0x19d0], R14 ;  /* 0x0019d00e01007387 */ /* 0x000fe20000100a00 */
[----:B------:R-:W2:Y:S08]  /*18e90*/  LDC R19, c[0x0][0x268] ;  /* 0x00009a00ff137b82 */ /* 0x000eb00000000800 */
[----:B0-----:R-:W0:Y:S01]  /*18ea0*/  LDC R66, c[0x0][0x268] ;  /* 0x00009a00ff427b82 */ /* 0x001e220000000800 */
[----:B------:R3:W-:Y:S07]  /*18eb0*/  STL.64 [R1+0x1488], R16 ;  /* 0x0014881001007387 */ /* 0x0007ee0000100a00 */
[----:B---3--:R-:W3:Y:S01]  /*18ec0*/  LDC R17, c[0x0][0x268] ;  /* 0x00009a00ff117b82 */ /* 0x008ee20000000800 */
[----:B------:R-:W-:-:S07]  /*18ed0*/  IADD3 R64, P0, R149, R12, RZ ;  /* 0x0000000c95407210 */ /* 0x000fce0007f1e0ff */
[----:B------:R-:W4:Y:S01]  /*18ee0*/  LDC R16, c[0x0][0x268] ;  /* 0x00009a00ff107b82 */ /* 0x000f220000000800 */
[----:B0-----:R-:W-:Y:S02]  /*18ef0*/  IMAD R67, R66, 0x161, RZ ;  /* 0x0000016142437824 */ /* 0x001fe400078e02ff */
[----:B--2---:R-:W-:-:S03]  /*18f00*/  IMAD R66, R19, 0x2ca, RZ ;  /* 0x000002ca13427824 */ /* 0x004fc600078e02ff */
[----:B------:R-:W-:-:S05]  /*18f10*/  LEA.HI.X.SX32 R71, R67, R13, 0x1, P6 ;  /* 0x0000000d43477211 */ /* 0x000fca00030f0eff */
[----:B------:R0:W-:Y:S01]  /*18f20*/  STL.64 [R1+0x1480], R70 ;  /* 0x0014804601007387 */ /* 0x0001e20000100a00 */
[----:B---3--:R-:W-:-:S05]  /*18f30*/  IMAD R19, R17, 0xb1, RZ ;  /* 0x000000b111137824 */ /* 0x008fca00078e02ff */
[----:B------:R-:W-:Y:S02]  /*18f40*/  LEA.HI.X.SX32 R65, R19, R13, 0x1, P0 ;  /* 0x0000000d13417211 */ /* 0x000fe400000f0eff */
[----:B------:R-:W2:Y:S01]  /*18f50*/  LDC R19, c[0x0][0x268] ;  /* 0x00009a00ff137b82 */ /* 0x000ea20000000800 */
[----:B0-----:R-:W-:-:S07]  /*18f60*/  IADD3 R70, P6, R66, R12, RZ ;  /* 0x0000000c42467210 */ /* 0x001fce0007fde0ff */
[----:B------:R-:W0:Y:S01]  /*18f70*/  LDC R66, c[0x0][0x268] ;  /* 0x00009a00ff427b82 */ /* 0x000e220000000800 */
[----:B-1----:R-:W-:Y:S02]  /*18f80*/  IMAD R20, R20, 0x2c4, RZ ;  /* 0x000002c414147824 */ /* 0x002fe400078e02ff */
[----:B----4-:R-:W-:Y:S01]  /*18f90*/  IMAD R16, R16, 0x2c8, RZ ;  /* 0x000002c810107824 */ /* 0x010fe200078e02ff */
[-C--:B------:R-:W-:Y:S02]  /*18fa0*/  IADD3 R14, P4, R151, R12.reuse, RZ ;  /* 0x0000000c970e7210 */ /* 0x080fe40007f9e0ff */
[-C--:B------:R-:W-:Y:S02]  /*18fb0*/  IADD3 R20, P1, R20, R12.reuse, RZ ;  /* 0x0000000c14147210 */ /* 0x080fe40007f3e0ff */
[-C--:B------:R-:W-:Y:S02]  /*18fc0*/  IADD3 R22, P3, R150, R12.reuse, RZ ;  /* 0x0000000c96167210 */ /* 0x080fe40007f7e0ff */
[----:B------:R-:W-:-:S02]  /*18fd0*/  IADD3 R16, P5, R16, R12, RZ ;  /* 0x0000000c10107210 */ /* 0x000fc40007fbe0ff */
[-C--:B------:R-:W-:Y:S01]  /*18fe0*/  LEA.HI.X.SX32 R21, R149, R13.reuse, 0x1, P1 ;  /* 0x0000000d95157211 */ /* 0x080fe200008f0eff */
[----:B--2---:R-:W-:Y:S01]  /*18ff0*/  IMAD R19, R19, 0x59, RZ ;  /* 0x0000005913137824 */ /* 0x004fe200078e02ff */
[----:B------:R-:W-:Y:S01]  /*19000*/  LEA.HI.X.SX32 R15, R150, R13, 0x1, P4 ;  /* 0x0000000d960f7211 */ /* 0x000fe200020f0eff */
[----:B0-----:R-:W-:-:S03]  /*19010*/  IMAD R67, R66, 0x163, RZ ;  /* 0x0000016342437824 */ /* 0x001fc600078e02ff */
[-C--:B------:R-:W-:Y:S01]  /*19020*/  LEA.HI.X.SX32 R23, R19, R13.reuse, 0x1, P3 ;  /* 0x0000000d13177211 */ /* 0x080fe200018f0eff */
[----:B------:R-:W-:Y:S01]  /*19030*/  STL.64 [R1+0x19c8], R64 ;  /* 0x0019c84001007387 */ /* 0x000fe20000100a00 */
[-C--:B------:R-:W-:Y:S01]  /*19040*/  LEA.HI.X.SX32 R17, R151, R13.reuse, 0x1, P5 ;  /* 0x0000000d97117211 */ /* 0x080fe200028f0eff */
[----:B------:R-:W0:Y:S01]  /*19050*/  LDC R19, c[0x0][0x268] ;  /* 0x00009a00ff137b82 */ /* 0x000e220000000800 */
        /* <DEDUP_REMOVED lines=9> */
[----:B------:R-:W-:-:S07]  /*190f0*/  IADD3 R64, P0, R152, R12, RZ ;  /* 0x0000000c98407210 */ /* 0x000fce0007f1e0ff */
[----:B------:R-:W4:Y:S01]  /*19100*/  LDC R21, c[0x0][0x268] ;  /* 0x00009a00ff157b82 */ /* 0x000f220000000800 */
[----:B0-----:R-:W-:Y:S02]  /*19110*/  IMAD R19, R19, 0x2d2, RZ ;  /* 0x000002d213137824 */ /* 0x001fe400078e02ff */
[----:B--2---:R-:W-:-:S05]  /*19120*/  IMAD R68, R68, 0xb3, RZ ;  /* 0x000000b344447824 */ /* 0x004fca00078e02ff */
[----:B------:R-:W0:Y:S01]  /*19130*/  LDC R16, c[0x0][0x268] ;  /* 0x00009a00ff107b82 */ /* 0x000e220000000800 */
[----:B---3--:R-:W-:-:S05]  /*19140*/  IMAD R17, R17, 0x165, RZ ;  /* 0x0000016511117824 */ /* 0x008fca00078e02ff */
[-C--:B------:R-:W-:Y:S02]  /*19150*/  LEA.HI.X.SX32 R71, R17, R13.reuse, 0x1, P6 ;  /* 0x0000000d11477211 */ /* 0x080fe400030f0eff */
[----:B------:R-:W-:Y:S02]  /*19160*/  LEA.HI.X.SX32 R65, R68, R13, 0x1, P0 ;  /* 0x0000000d44417211 */ /* 0x000fe400000f0eff */
[----:B------:R-:W2:Y:S01]  /*19170*/  LDC R68, c[0x0][0x268] ;  /* 0x00009a00ff447b82 */ /* 0x000ea20000000800 */
[----:B------:R3:W-:Y:S01]  /*19180*/  STL.64 [R1+0x1460], R70 ;  /* 0x0014604601007387 */ /* 0x0007e20000100a00 */
[----:B-1----:R-:W-:Y:S01]  /*19190*/  IMAD R20, R20, 0x2cc, RZ ;  /* 0x000002cc14147824 */ /* 0x002fe200078e02ff */
[----:B---3--:R-:W-:-:S05]  /*191a0*/  IADD3 R70, P0, R19, R12, RZ ;  /* 0x0000000c13467210 */ /* 0x008fca0007f1e0ff */
[----:B------:R-:W1:Y:S01]  /*191b0*/  LDC R19, c[0x0][0x268] ;  /* 0x00009a00ff137b82 */ /* 0x000e620000000800 */
[----:B------:R-:W-:Y:S01]  /*191c0*/  IADD3 R20, P1, R20, R12, RZ ;  /* 0x0000000c14147210 */ /* 0x000fe20007f3e0ff */
[----:B----4-:R-:W-:-:S03]  /*191d0*/  IMAD R66, R21, 0x2ce, RZ ;  /* 0x000002ce15427824 */ /* 0x010fc600078e02ff */
[----:B------:R-:W-:-:S05]  /*191e0*/  LEA.HI.X.SX32 R21, R152, R13, 0x1, P1 ;  /* 0x0000000d98157211 */ /* 0x000fca00008f0eff */
[----:B------:R-:W-:Y:S04]  /*191f0*/  STL.64 [R1+0x1458], R20 ;  /* 0x0014581401007387 */ /* 0x000fe80000100a00 */
[----:B------:R3:W-:Y:S01]  /*19200*/  STL.64 [R1+0x19b8], R64 ;  /* 0x0019b84001007387 */ /* 0x0007e20000100a00 */
[-C--:B------:R-:W-:Y:S01]  /*19210*/  IADD3 R72, P2, R66, R12.reuse, RZ ;  /* 0x0000000c42487210 */ /* 0x080fe20007f5e0ff */
[----:B--2---:R-:W-:Y:S01]  /*19220*/  IMAD R68, R68, 0x2d, RZ ;  /* 0x0000002d44447824 */ /* 0x004fe200078e02ff */
[----:B------:R-:W-:Y:S01]  /*19230*/  IADD3 R66, P3, R153, R12, RZ ;  /* 0x0000000c99427210 */ /* 0x000fe20007f7e0ff */
[----:B---3--:R-:W2:Y:S01]  /*19240*/  LDC R65, c[0x0][0x268] ;  /* 0x00009a00ff417b82 */ /* 0x008ea20000000800 */
[----:B-1----:R-:W-:Y:S02]  /*19250*/  IMAD R19, R19, 0x2d6, RZ ;  /* 0x000002d613137824 */ /* 0x002fe400078e02ff */
[----:B------:R-:W-:-:S03]  /*19260*/  LEA.HI.X.SX32 R67, R68, R13, 0x1, P3 ;  /* 0x0000000d44437211 */ /* 0x000fc600018f0eff */
[-C--:B------:R-:W-:Y:S02]  /*19270*/  IADD3 R68, P3, R19, R12.reuse, RZ ;  /* 0x0000000c13447210 */ /* 0x080fe40007f7e0ff */
[----:B------:R-:W1:Y:S01]  /*19280*/  LDC R19, c[0x0][0x268] ;  /* 0x00009a00ff137b82 */ /* 0x000e620000000800 */
[----:B0-----:R-:W-:Y:S01]  /*19290*/  IMAD R16, R16, 0x2d0, RZ ;  /* 0x000002d010107824 */ /* 0x001fe200078e02ff */
[-C--:B------:R-:W-:Y:S02]  /*192a0*/  IADD3 R14, P4, R154, R12.reuse, RZ ;  /* 0x0000000c9a0e7210 */ /* 0x080fe40007f9e0ff */
[-C--:B------:R-:W-:Y:S02]  /*192b0*/  IADD3 R22, P5, R155, R12.reuse, RZ ;  /* 0x0000000c9b167210 */ /* 0x080fe40007fbe0ff */
[----:B------:R-:W-:Y:S02]  /*192c0*/  IADD3 R16, P6, R16, R12, RZ ;  /* 0x0000000c10107210 */ /* 0x000fe40007fde0ff */
[-C--:B------:R-:W-:Y:S01]  /*192d0*/  LEA.HI.X.SX32 R15, R153, R13.reuse, 0x1, P4 ;  /* 0x0000000d990f7211 */ /* 0x080fe200020f0eff */
[----:B------:R-:W0:Y:S01]  /*192e0*/  LDC R64, c[0x0][0x268] ;  /* 0x00009a00ff407b82 */ /* 0x000e220000000800 */
[----:B--2---:R-:W-:Y:S01]  /*192f0*/  IMAD R65, R65, 0x167, RZ ;  /* 0x0000016741417824 */ /* 0x004fe200078e02ff */
        /* <DEDUP_REMOVED lines=9> */
[----:B------:R-:W2:Y:S01]  /*19390*/  LDC R19, c[0x0][0x268] ;  /* 0x00009a00ff137b82 */ /* 0x000ea20000000800 */
[----:B------:R3:W-:Y:S04]  /*193a0*/  STL.64 [R1+0x19b0], R22 ;  /* 0x0019b01601007387 */ /* 0x0007e80000100a00 */
[----:B------:R4:W-:Y:S01]  /*193b0*/  STL.64 [R1+0x1448], R16 ;  /* 0x0014481001007387 */ /* 0x0009e20000100a00 */
[----:B0-----:R-:W-:Y:S01]  /*193c0*/  IMAD R64, R64, 0x2d4, RZ ;  /* 0x000002d440407824 */ /* 0x001fe200078e02ff */
[-C--:B-1----:R-:W-:Y:S01]  /*193d0*/  IADD3 R14, P4, R157, R12.reuse, RZ ;  /* 0x0000000c9d0e7210 */ /* 0x082fe20007f9e0ff */
[----:B---3--:R-:W0:Y:S08]  /*193e0*/  LDC R22, c[0x0][0x268] ;  /* 0x00009a00ff167b82 */ /* 0x008e300000000800 */
[----:B----4-:R-:W1:Y:S01]  /*193f0*/  LDC R17, c[0x0][0x268] ;  /* 0x00009a00ff117b82 */ /* 0x010e620000000800 */
[----:B------:R-:W-:Y:S01]  /*19400*/  IADD3 R64, P2, R64, R12, RZ ;  /* 0x0000000c40407210 */ /* 0x000fe20007f5e0ff */
[----:B--2---:R-:W-:-:S03]  /*19410*/  IMAD R19, R19, 0x5b, RZ ;  /* 0x0000005b13137824 */ /* 0x004fc600078e02ff */
[-C--:B------:R-:W-:Y:S01]  /*19420*/  LEA.HI.X.SX32 R65, R156, R13.reuse, 0x1, P2 ;  /* 0x0000000d9c417211 */ /* 0x080fe200010f0eff */
[----:B------:R-:W-:Y:S01]  /*19430*/  STL.64 [R1+0x19a8], R20 ;  /* 0x0019a81401007387 */ /* 0x000fe20000100a00 */
[----:B------:R-:W-:Y:S01]  /*19440*/  LEA.HI.X.SX32 R15, R19, R13, 0x1, P4 ;  /* 0x0000000d130f7211 */ /* 0x000fe200020f0eff */
[----:B------:R-:W2:Y:S01]  /*19450*/  LDC R16, c[0x0][0x268] ;  /* 0x00009a00ff107b82 */ /* 0x000ea20000000800 */
[----:B------:R-:W-:Y:S01]  /*19460*/  IADD3 R66, P5, R158, R12, RZ ;  /* 0x0000000c9e427210 */ /* 0x000fe20007fbe0ff */
[----:B-1----:R-:W-:-:S06]  /*19470*/  IMAD R17, R17, 0x169, RZ ;  /* 0x0000016911117824 */ /* 0x002fcc00078e02ff */
[----:B------:R-:W1:Y:S01]  /*19480*/  LDC R19, c[0x0][0x268] ;  /* 0x00009a00ff137b82 */ /* 0x000e620000000800 */
[----:B------:R-:W-:-:S05]  /*19490*/  LEA.HI.X.SX32 R71, R17, R13, 0x1, P0 ;  /* 0x0000000d11477211 */ /* 0x000fca00000f0eff */
[----:B------:R3:W-:Y:S04]  /*194a0*/  STL.64 [R1+0x1440], R70 ;  /* 0x0014404601007387 */ /* 0x0007e80000100a00 */
[----:B------:R-:W-:Y:S04]  /*194b0*/  STL.64 [R1+0x1438], R64 ;  /* 0x0014384001007387 */ /* 0x000fe80000100a00 */
[----:B------:R4:W-:Y:S01]  /*194c0*/  STL.64 [R1+0x1c70], R14 ;  /* 0x001c700e01007387 */ /* 0x0009e20000100a00 */
[----:B0-----:R-:W-:Y:S02]  /*194d0*/  IMAD R22, R22, 0x2d8, RZ ;  /* 0x000002d816167824 */ /* 0x001fe400078e02ff */
[----:B--2---:R-:W-:Y:S01]  /*194e0*/  IMAD R16, R16, 0x2da, RZ ;  /* 0x000002da10107824 */ /* 0x004fe200078e02ff */
[----:B------:R-:W-:Y:S01]  /*194f0*/  LEA.HI.X.SX32 R67, R157, R13, 0x1, P5 ;  /* 0x0000000d9d437211 */ /* 0x000fe200028f0eff */
[----:B---3--:R-:W0:Y:S08]  /*19500*/  LDC R70, c[0x0][0x268] ;  /* 0x00009a00ff467b82 */ /* 0x008e300000000800 */
[----:B----4-:R-:W2:Y:S08]  /*19510*/  LDC R14, c[0x0][0x268] ;  /* 0x00009a00ff0e7b82 */ /* 0x010eb00000000800 */
[----:B------:R-:W3:Y:S01]  /*19520*/  LDC R65, c[0x0][0x268] ;  /* 0x00009a00ff417b82 */ /* 0x000ee20000000800 */
[----:B------:R-:W-:-:S02]  /*19530*/  IADD3 R22, P6, R22, R12, RZ ;  /* 0x0000000c16167210 */ /* 0x000fc40007fde0ff */
[----:B------:R-:W-:-:S05]  /*19540*/  IADD3 R20, P1, R159, R12, RZ ;  /* 0x0000000c9f147210 */ /* 0x000fca0007f3e0ff */
[----:B------:R-:W4:Y:S01]  /*19550*/  LDC R64, c[0x0][0x268] ;  /* 0x00009a00ff407b82 */ /* 0x000f220000000800 */
[----:B--2---:R-:W-:-:S07]  /*19560*/  IMAD R15, R14, 0x16d, RZ ;  /* 0x0000016d0e0f7824 */ /* 0x004fce00078e02ff */
[----:B------:R-:W2:Y:S01]  /*19570*/  LDC R14, c[0x0][0x268] ;  /* 0x00009a00ff0e7b82 */ /* 0x000ea20000000800 */
[----:B------:R-:W-:Y:S01]  /*19580*/  IADD3 R16, P0, R16, R12, RZ ;  /* 0x0000000c10107210 */ /* 0x000fe20007f1e0ff */
[----:B---3--:R-:W-:Y:S01]  /*19590*/  IMAD R65, R65, 0x16b, RZ ;  /* 0x0000016b41417824 */ /* 0x008fe200078e02ff */
[----:B------:R-:W-:-:S04]  /*195a0*/  LEA.HI.X.SX32 R23, R158, R13, 0x1, P6 ;  /* 0x0000000d9e177211 */ /* 0x000fc800030f0eff */
[-C--:B------:R-:W-:Y:S02]  /*195b0*/  LEA.HI.X.SX32 R69, R65, R13.reuse, 0x1, P3 ;  /* 0x0000000d41457211 */ /* 0x080fe400018f0eff */
[----:B------:R-:W-:-:S03]  /*195c0*/  LEA.HI.X.SX32 R17, R15, R13, 0x1, P0 ;  /* 0x0000000d0f117211 */ /* 0x000fc600000f0eff */
[----:B------:R-:W-:Y:S04]  /*195d0*/  STL.64 [R1+0x1430], R68 ;  /* 0x0014304401007387 */ /* 0x000fe80000100a00 */
[----:B------:R-:W-:Y:S04]  /*195e0*/  STL.64 [R1+0x19a0], R66 ;  /* 0x0019a04201007387 */ /* 0x000fe80000100a00 */
[----:B------:R-:W-:Y:S04]  /*195f0*/  STL.64 [R1+0x1428], R22 ;  /* 0x0014281601007387 */ /* 0x000fe80000100a00 */
[----:B------:R2:W-:Y:S02]  /*19600*/  STL.64 [R1+0x1420], R16 ;  /* 0x0014201001007387 */ /* 0x0005e40000100a00 */
[----:B--2---:R-:W-:Y:S01]  /*19610*/  IMAD R17, R14, 0xb7, RZ ;  /* 0x000000b70e117824 */ /* 0x004fe200078e02ff */
[----:B------:R-:W2:Y:S04]  /*19620*/  LDC R16, c[0x0][0x268] ;  /* 0x00009a00ff107b82 */ /* 0x000ea80000000800 */
[----:B------:R-:W-:-:S04]  /*19630*/  LEA.HI.X.SX32 R21, R17, R13, 0x1, P1 ;  /* 0x0000000d11157211 */ /* 0x000fc800008f0eff */
[----:B------:R-:W3:Y:S01]  /*19640*/  LDC R17, c[0x0][0x268] ;  /* 0x00009a00ff117b82 */ /* 0x000ee20000000800 */
[----:B-1----:R-:W-:Y:S01]  /*19650*/  IMAD R19, R19, 0x2e0, RZ ;  /* 0x000002e013137824 */ /* 0x002fe200078e02ff */
[----:B------:R1:W-:Y:S01]  /*19660*/  STL.64 [R1+0x1998], R20 ;  /* 0x0019981401007387 */ /* 0x0003e20000100a00 */
[----:B----4-:R-:W-:-:S05]  /*19670*/  IMAD R64, R64, 0x2de, RZ ;  /* 0x000002de40407824 */ /* 0x010fca00078e02ff */
[-C--:B------:R-:W-:Y:S02]  /*19680*/  IADD3 R64, P3, R64, R12.reuse, RZ ;  /* 0x0000000c40407210 */ /* 0x080fe40007f7e0ff */
[----:B-1----:R-:W-:Y:S01]  /*19690*/  IADD3 R20, P1, R19, R12, RZ ;  /* 0x0000000c13147210 */ /* 0x002fe20007f3e0ff */
[----:B---3--:R-:W-:Y:S02]  /*196a0*/  IMAD R19, R17, 0x16f, RZ ;  /* 0x0000016f11137824 */ /* 0x008fe400078e02ff */
[----:B------:R-:W1:Y:S03]  /*196b0*/  LDC R17, c[0x0][0x268] ;  /* 0x00009a00ff117b82 */ /* 0x000e660000000800 */
        /* <DEDUP_REMOVED lines=8> */
[----:B-1----:R-:W-:Y:S01]  /*19740*/  IMAD R17, R17, 0x17, RZ ;  /* 0x0000001711117824 */ /* 0x002fe200078e02ff */
[-C--:B------:R-:W-:Y:S01]  /*19750*/  LEA.HI.X.SX32 R23, R161, R13.reuse, 0x1, P6 ;  /* 0x0000000da1177211 */ /* 0x080fe200030f0eff */
[----:B--2---:R-:W-:Y:S01]  /*19760*/  IMAD R16, R16, 0x2e2, RZ ;  /* 0x000002e210107824 */ /* 0x004fe200078e02ff */
        /* <DEDUP_REMOVED lines=36> */
[-C--:B------:R-:W-:Y:S02]  /*199b0*/  IADD3 R14, P0, R166, R12.reuse, RZ ;  /* 0x0000000ca60e7210 */ /* 0x080fe40007f1e0ff */
[----:B------:R-:W-:-:S02]  /*199c0*/  IADD3 R22, P6, R165, R12, RZ ;  /* 0x0000000ca5167210 */ /* 0x000fc40007fde0ff */
[----:B------:R-:W-:-:S03]  /*199d0*/  LEA.HI.X.SX32 R15, R165, R13, 0x1, P0 ;  /* 0x0000000da50f7211 */ /* 0x000fc600000f0eff */
[----:B------:R-:W4:Y:S01]  /*199e0*/  LDC R16, c[0x0][0x268] ;  /* 0x00009a00ff107b82 */ /* 0x000f220000000800 */
[----:B-1----:R-:W-:Y:S02]  /*199f0*/  IMAD R67, R66, 0x173, RZ ;  /* 0x0000017342437824 */ /* 0x002fe400078e02ff */
[----:B--2---:R-:W-:-:S03]  /*19a00*/  IMAD R66, R19, 0x2ee, RZ ;  /* 0x000002ee13427824 */ /* 0x004fc600078e02ff */
[----:B------:R-:W-:Y:S01]  /*19a10*/  LEA.HI.X.SX32 R69, R67, R13, 0x1, P5 ;  /* 0x0000000d43457211 */ /* 0x000fe200028f0eff */
[----:B---3--:R-:W-:-:S04]  /*19a20*/  IMAD R19, R17, 0x5d, RZ ;  /* 0x0000005d11137824 */ /* 0x008fc800078e02ff */
[----:B------:R1:W-:Y:S01]  /*19a30*/  STL.64 [R1+0x13f0], R68 ;  /* 0x0013f04401007387 */ /* 0x0003e20000100a00 */
[----:B------:R-:W-:-:S03]  /*19a40*/  LEA.HI.X.SX32 R23, R19, R13, 0x1, P6 ;  /* 0x0000000d13177211 */ /* 0x000fc600030f0eff */
[----:B------:R-:W-:Y:S01]  /*19a50*/  STL.64 [R1+0x1980], R14 ;  /* 0x0019800e01007387 */ /* 0x000fe20000100a00 */
[----:B------:R-:W2:Y:S03]  /*19a60*/  LDC R19, c[0x0][0x268] ;  /* 0x00009a00ff137b82 */ /* 0x000ea60000000800 */
[----:B------:R3:W-:Y:S05]  /*19a70*/  STL.64 [R1+0x1c60], R22 ;  /* 0x001c601601007387 */ /* 0x0007ea0000100a00 */
[----:B-1----:R-:W1:Y:S08]  /*19a80*/  LDC R68, c[0x0][0x268] ;  /* 0x00009a00ff447b82 */ /* 0x002e700000000800 */
[----:B---3--:R-:W3:Y:S01]  /*19a90*/  LDC R23, c[0x0][0x268] ;  /* 0x00009a00ff177b82 */ /* 0x008ee20000000800 */
[----:B0-----:R-:W-:-:S02]  /*19aa0*/  IMAD R20, R20, 0x2e8, RZ ;  /* 0x000002e814147824 */ /* 0x001fc400078e02ff */
[----:B----4-:R-:W-:Y:S01]  /*19ab0*/  IMAD R16, R16, 0x2ec, RZ ;  /* 0x000002ec10107824 */ /* 0x010fe200078e02ff */
[-C--:B------:R-:W-:Y:S02]  /*19ac0*/  IADD3 R64, P3, R167, R12.reuse, RZ ;  /* 0x0000000ca7407210 */ /* 0x080fe40007f7e0ff */
[-C--:B------:R-:W-:Y:S02]  /*19ad0*/  IADD3 R20, P1, R20, R12.reuse, RZ ;  /* 0x0000000c14147210 */ /* 0x080fe40007f3e0ff */
[----:B------:R-:W-:Y:S01]  /*19ae0*/  IADD3 R16, P4, R16, R12, RZ ;  /* 0x0000000c10107210 */ /* 0x000fe20007f9e0ff */
[----:B--2---:R-:W-:Y:S01]  /*19af0*/  IMAD R19, R19, 0x2f2, RZ ;  /* 0x000002f213137824 */ /* 0x004fe200078e02ff */
[-C--:B------:R-:W-:Y:S01]  /*19b00*/  LEA.HI.X.SX32 R21, R166, R13.reuse, 0x1, P1 ;  /* 0x0000000da6157211 */ /* 0x080fe200008f0eff */
[----:B------:R-:W0:Y:S01]  /*19b10*/  LDC R22, c[0x0][0x268] ;  /* 0x00009a00ff167b82 */ /* 0x000e220000000800 */
[----:B-1----:R-:W-:Y:S01]  /*19b20*/  IMAD R68, R68, 0xbb, RZ ;  /* 0x000000bb44447824 */ /* 0x002fe200078e02ff */
[----:B------:R-:W-:Y:S01]  /*19b30*/  LEA.HI.X.SX32 R17, R167, R13, 0x1, P4 ;  /* 0x0000000da7117211 */ /* 0x000fe200020f0eff */
[----:B---3--:R-:W-:-:S03]  /*19b40*/  IMAD R23, R23, 0x175, RZ ;  /* 0x0000017517177824 */ /* 0x008fc600078e02ff */
[-C--:B------:R-:W-:Y:S02]  /*19b50*/  LEA.HI.X.SX32 R65, R68, R13.reuse, 0x1, P3 ;  /* 0x0000000d44417211 */ /* 0x080fe400018f0eff */
[----:B------:R-:W-:Y:S01]  /*19b60*/  LEA.HI.X.SX32 R71, R23, R13, 0x1, P2 ;  /* 0x0000000d17477211 */ /* 0x000fe200010f0eff */
[----:B------:R-:W-:Y:S04]  /*19b70*/  STL.64 [R1+0x13e8], R20 ;  /* 0x0013e81401007387 */ /* 0x000fe80000100a00 */
[----:B------:R1:W-:Y:S04]  /*19b80*/  STL.64 [R1+0x13e0], R70 ;  /* 0x0013e04601007387 */ /* 0x0003e80000100a00 */
[----:B------:R-:W-:Y:S04]  /*19b90*/  STL.64 [R1+0x1978], R64 ;  /* 0x0019784001007387 */ /* 0x000fe80000100a00 */
[----:B------:R2:W-:Y:S01]  /*19ba0*/  STL.64 [R1+0x13d8], R16 ;  /* 0x0013d81001007387 */ /* 0x0005e20000100a00 */
[----:B-1----:R-:W1:Y:S01]  /*19bb0*/  LDC R70, c[0x0][0x268] ;  /* 0x00009a00ff467b82 */ /* 0x002e620000000800 */
[----:B------:R-:W-:-:S07]  /*19bc0*/  IADD3 R68, P3, R19, R12, RZ ;  /* 0x0000000c13447210 */ /* 0x000fce0007f7e0ff */
[----:B--2---:R-:W2:Y:S08]  /*19bd0*/  LDC R17, c[0x0][0x268] ;  /* 0x00009a00ff117b82 */ /* 0x004eb00000000800 */
[----:B------:R-:W3:Y:S01]  /*19be0*/  LDC R19, c[0x0][0x268] ;  /* 0x00009a00ff137b82 */ /* 0x000ee20000000800 */
[-C--:B------:R-:W-:Y:S02]  /*19bf0*/  IADD3 R72, P5, R66, R12.reuse, RZ ;  /* 0x0000000c42487210 */ /* 0x080fe40007fbe0ff */
[----:B------:R-:W-:-:S02]  /*19c00*/  IADD3 R14, P0, R169, R12, RZ ;  /* 0x0000000ca90e7210 */ /* 0x000fc40007f1e0ff */
[----:B------:R-:W-:Y:S01]  /*19c10*/  IADD3 R66, P6, R168, R12, RZ ;  /* 0x0000000ca8427210 */ /* 0x000fe20007fde0ff */
[----:B-1----:R-:W-:Y:S01]  /*19c20*/  IMAD R70, R70, 0x2f, RZ ;  /* 0x0000002f46467824 */ /* 0x002fe200078e02ff */
[-C--:B------:R-:W-:Y:S01]  /*19c30*/  LEA.HI.X.SX32 R15, R168, R13.reuse, 0x1, P0 ;  /* 0x0000000da80f7211 */ /* 0x080fe200000f0eff */
[----:B------:R-:W1:Y:S01]  /*19c40*/  LDC R16, c[0x0][0x268] ;  /* 0x00009a00ff107b82 */ /* 0x000e620000000800 */
[----:B--2---:R-:W-:Y:S02]  /*19c50*/  IMAD R17, R17, 0x177, RZ ;  /* 0x0000017711117824 */ /* 0x004fe400078e02ff */
[----:B------:R-:W-:-:S03]  /*19c60*/  LEA.HI.X.SX32 R67, R70, R13, 0x1, P6 ;  /* 0x0000000d46437211 */ /* 0x000fc600030f0eff */
[----:B------:R-:W-:Y:S01]  /*19c70*/  LEA.HI.X.SX32 R73, R17, R13, 0x1, P5 ;  /* 0x0000000d11497211 */ /* 0x000fe200028f0eff */
[----:B---3--:R-:W-:-:S04]  /*19c80*/  IMAD R19, R19, 0x2f6, RZ ;  /* 0x000002f613137824 */ /* 0x008fc800078e02ff */
[----:B------:R-:W-:Y:S04]  /*19c90*/  STL.64 [R1+0x13d0], R72 ;  /* 0x0013d04801007387 */ /* 0x000fe80000100a00 */
[----:B------:R-:W-:Y:S01]  /*19ca0*/  STL.64 [R1+0x1c58], R14 ;  /* 0x001c580e01007387 */ /* 0x000fe20000100a00 */
[-C--:B------:R-:W-:Y:S02]  /*19cb0*/  IADD3 R70, P6, R19, R12.reuse, RZ ;  /* 0x0000000c13467210 */ /* 0x080fe40007fde0ff */
[----:B------:R-:W2:Y:S01]  /*19cc0*/  LDC R19, c[0x0][0x268] ;  /* 0x00009a00ff137b82 */ /* 0x000ea20000000800 */
[----:B------:R3:W-:Y:S07]  /*19cd0*/  STL.64 [R1+0x1dc8], R66 ;  /* 0x001dc84201007387 */ /* 0x0007ee0000100a00 */
[----:B---3--:R-:W3:Y:S01]  /*19ce0*/  LDC R66, c[0x0][0x268] ;  /* 0x00009a00ff427b82 */ /* 0x008ee20000000800 */
[----:B0-----:R-:W-:Y:S01]  /*19cf0*/  IMAD R22, R22, 0x2f0, RZ ;  /* 0x000002f016167824 */ /* 0x001fe200078e02ff */
[-C--:B------:R-:W-:Y:S01]  /*19d00*/  IADD3 R20, P1, R170, R12.reuse, RZ ;  /* 0x0000000caa147210 */ /* 0x080fe20007f3e0ff */
[----:B-1----:R-:W-:Y:S01]  /*19d10*/  IMAD R16, R16, 0x2f4, RZ ;  /* 0x000002f410107824 */ /* 0x002fe200078e02ff */
[----:B------:R-:W-:-:S02]  /*19d20*/  IADD3 R64, P4, R171, R12, RZ ;  /* 0x0000000cab407210 */ /* 0x000fc40007f9e0ff */
[-C--:B------:R-:W-:Y:S02]  /*19d30*/  IADD3 R22, P2, R22, R12.reuse, RZ ;  /* 0x0000000c16167210 */ /* 0x080fe40007f5e0ff */
[-C--:B------:R-:W-:Y:S01]  /*19d40*/  IADD3 R16, P5, R16, R12.reuse, RZ ;  /* 0x0000000c10107210 */ /* 0x080fe20007fbe0ff */
[----:B--2---:R-:W-:Y:S01]  /*19d50*/  IMAD R19, R19, 0xbd, RZ ;  /* 0x000000bd13137824 */ /* 0x004fe200078e02ff */
[-C--:B------:R-:W-:Y:S02]  /*19d60*/  LEA.HI.X.SX32 R21, R169, R13.reuse, 0x1, P1 ;  /* 0x0000000da9157211 */ /* 0x080fe400008f0eff */
[-C--:B------:R-:W-:Y:S02]  /*19d70*/  LEA.HI.X.SX32 R23, R170, R13.reuse, 0x1, P2 ;  /* 0x0000000daa177211 */ /* 0x080fe400010f0eff */
[-C--:B------:R-:W-:Y:S01]  /*19d80*/  LEA.HI.X.SX32 R65, R19, R13.reuse, 0x1, P4 ;  /* 0x0000000d13417211 */ /* 0x080fe200020f0eff */
[----:B---3--:R-:W-:Y:S01]  /*19d90*/  IMAD R67, R66, 0x179, RZ ;  /* 0x0000017942437824 */ /* 0x008fe200078e02ff */
[-C--:B------:R-:W-:Y:S01]  /*19da0*/  LEA.HI.X.SX32 R17, R171, R13.reuse, 0x1, P5 ;  /* 0x0000000dab117211 */ /* 0x080fe200028f0eff */
[----:B------:R-:W-:Y:S01]  /*19db0*/  STL.64 [R1+0x1970], R20 ;  /* 0x0019701401007387 */ /* 0x000fe20000100a00 */
[----:B------:R-:W0:Y:S02]  /*19dc0*/  LDC R19, c[0x0][0x268] ;  /* 0x00009a00ff137b82 */ /* 0x000e240000000800 */
[----:B------:R-:W-:Y:S01]  /*19dd0*/  LEA.HI.X.SX32 R69, R67, R13, 0x1, P3 ;  /* 0x0000000d43457211 */ /* 0x000fe200018f0eff */
[----:B------:R1:W-:Y:S04]  /*19de0*/  STL.64 [R1+0x13c8], R22 ;  /* 0x0013c81601007387 */ /* 0x0003e80000100a00 */
[----:B------:R-:W-:Y:S04]  /*19df0*/  STL.64 [R1+0x13c0], R68 ;  /* 0x0013c04401007387 */ /* 0x000fe80000100a00 */
[----:B------:R-:W-:Y:S04]  /*19e00*/  STL.64 [R1+0x1968], R64 ;  /* 0x0019684001007387 */ /* 0x000fe80000100a00 */
[----:B------:R2:W-:Y:S01]  /*19e10*/  STL.64 [R1+0x13b8], R16 ;  /* 0x0013b81001007387 */ /* 0x0005e20000100a00 */
[----:B------:R-:W-:Y:S01]  /*19e20*/  IADD3 R14, P0, R172, R12, RZ ;  /* 0x0000000cac0e7210 */ /* 0x000fe20007f1e0ff */
[----:B-1----:R-:W1:Y:S01]  /*19e30*/  LDC R23, c[0x0][0x268] ;  /* 0x00009a00ff177b82 */ /* 0x002e620000000800 */
[----:B0-----:R-:W-:-:S07]  /*19e40*/  IMAD R19, R19, 0x5f, RZ ;  /* 0x0000005f13137824 */ /* 0x001fce00078e02ff */
[----:B------:R-:W0:Y:S08]  /*19e50*/  LDC R22, c[0x0][0x268] ;  /* 0x00009a00ff167b82 */ /* 0x000e300000000800 */
[----:B--2---:R-:W2:Y:S01]  /*19e60*/  LDC R17, c[0x0][0x268] ;  /* 0x00009a00ff117b82 */ /* 0x004ea20000000800 */
[----:B------:R-:W-:-:S07]  /*19e70*/  LEA.HI.X.SX32 R15, R19, R13, 0x1, P0 ;  /* 0x0000000d130f7211 */ /* 0x000fce00000f0eff */
[----:B------:R-:W3:Y:S08]  /*19e80*/  LDC R64, c[0x0][0x268] ;  /* 0x00009a00ff407b82 */ /* 0x000ef00000000800 */
[----:B------:R-:W4:Y:S01]  /*19e90*/  LDC R16, c[0x0][0x268] ;  /* 0x00009a00ff107b82 */ /* 0x000f220000000800 */
[----:B--2---:R-:W-:-:S05]  /*19ea0*/  IMAD R17, R17, 0x17b, RZ ;  /* 0x0000017b11117824 */ /* 0x004fca00078e02ff */
[----:B------:R-:W-:-:S05]  /*19eb0*/  LEA.HI.X.SX32 R71, R17, R13, 0x1, P6 ;  /* 0x0000000d11477211 */ /* 0x000fca00030f0eff */
[----:B------:R-:W-:Y:S04]  /*19ec0*/  STL.64 [R1+0x13b0], R70 ;  /* 0x0013b04601007387 */ /* 0x000fe80000100a00 */
[----:B------:R2:W-:Y:S02]  /*19ed0*/  STL.64 [R1+0x1c50], R14 ;  /* 0x001c500e01007387 */ /* 0x0005e40000100a00 */
[----:B--2---:R-:W2:Y:S01]  /*19ee0*/  LDC R14, c[0x0][0x268] ;  /* 0x00009a00ff0e7b82 */ /* 0x004ea20000000800 */
[----:B-1----:R-:W-:-:S05]  /*19ef0*/  IMAD R66, R23, 0x2fa, RZ ;  /* 0x000002fa17427824 */ /* 0x002fca00078e02ff */
[----:B------:R-:W-:Y:S02]  /*19f00*/  IADD3 R68, P3, R66, R12, RZ ;  /* 0x0000000c42447210 */ /* 0x000fe40007f7e0ff */
[----:B------:R-:W1:Y:S01]  /*19f10*/  LDC R15, c[0x0][0x268] ;  /* 0x00009a00ff0f7b82 */ /* 0x000e620000000800 */
[----:B--2---:R-:W-:-:S05]  /*19f20*/  IMAD R14, R14, 0x17d, RZ ;  /* 0x0000017d0e0e7824 */ /* 0x004fca00078e02ff */
[----:B------:R-:W-:Y:S02]  /*19f30*/  LEA.HI.X.SX32 R69, R14, R13, 0x1, P3 ;  /* 0x0000000d0e457211 */ /* 0x000fe400018f0eff */
[----:B------:R-:W2:Y:S01]  /*19f40*/  LDC R14, c[0x0][0x268] ;  /* 0x00009a00ff0e7b82 */ /* 0x000ea20000000800 */
[----:B0-----:R-:W-:Y:S01]  /*19f50*/  IMAD R22, R22, 0x2f8, RZ ;  /* 0x000002f816167824 */ /* 0x001fe200078e02ff */
[-C--:B------:R-:W-:Y:S01]  /*19f60*/  IADD3 R20, P1, R173, R12.reuse, RZ ;  /* 0x0000000cad147210 */ /* 0x080fe20007f3e0ff */
[----:B---3--:R-:W-:Y:S02]  /*19f70*/  IMAD R64, R64, 0x2fc, RZ ;  /* 0x000002fc40407824 */ /* 0x008fe400078e02ff */
[----:B----4-:R-:W-:Y:S01]  /*19f80*/  IMAD R16, R16, 0x2fe, RZ ;  /* 0x000002fe10107824 */ /* 0x010fe200078e02ff */
[-C--:B------:R-:W-:Y:S01]  /*19f90*/  IADD3 R22, P2, R22, R12.reuse, RZ ;  /* 0x0000000c16167210 */ /* 0x080fe20007f5e0ff */
[----:B-1----:R-:W-:Y:S01]  /*19fa0*/  IMAD R15, R15, 0xbf, RZ ;  /* 0x000000bf0f0f7824 */ /* 0x002fe200078e02ff */
[----:B------:R-:W-:-:S02]  /*19fb0*/  IADD3 R66, P4, R174, R12, RZ ;  /* 0x0000000cae427210 */ /* 0x000fc40007f9e0ff */
[-C--:B------:R-:W-:Y:S02]  /*19fc0*/  IADD3 R64, P5, R64, R12.reuse, RZ ;  /* 0x0000000c40407210 */ /* 0x080fe40007fbe0ff */
[-C--:B------:R-:W-:Y:S02]  /*19fd0*/  LEA.HI.X.SX32 R21, R172, R13.reuse, 0x1, P1 ;  /* 0x0000000dac157211 */ /* 0x080fe400008f0eff */
[-C--:B------:R-:W-:Y:S02]  /*19fe0*/  IADD3 R16, P6, R16, R12.reuse, RZ ;  /* 0x0000000c10107210 */ /* 0x080fe40007fde0ff */
[-C--:B------:R-:W-:Y:S02]  /*19ff0*/  LEA.HI.X.SX32 R23, R173, R13.reuse, 0x1, P2 ;  /* 0x0000000dad177211 */ /* 0x080fe400010f0eff */
[-C--:B------:R-:W-:Y:S01]  /*1a000*/  LEA.HI.X.SX32 R67, R15, R13.reuse, 0x1, P4 ;  /* 0x0000000d0f437211 */ /* 0x080fe200020f0eff */
[----:B------:R-:W-:Y:S01]  /*1a010*/  STL.64 [R1+0x1960], R20 ;  /* 0x0019601401007387 */ /* 0x000fe20000100a00 */
[-C--:B------:R-:W-:Y:S01]  /*1a020*/  LEA.HI.X.SX32 R65, R174, R13.reuse, 0x1, P5 ;  /* 0x0000000dae417211 */ /* 0x080fe200028f0eff */
[----:B------:R-:W0:Y:S01]  /*1a030*/  LDC R15, c[0x0][0x268] ;  /* 0x00009a00ff0f7b82 */ /* 0x000e220000000800 */
[----:B--2---:R-:W-:Y:S01]  /*1a040*/  IMAD R19, R14, 0x17f, RZ ;  /* 0x0000017f0e137824 */ /* 0x004fe200078e02ff */
[----:B------:R-:W-:Y:S04]  /*1a050*/  STL.64 [R1+0x13a8], R22 ;  /* 0x0013a81601007387 */ /* 0x000fe80000100a00 */
[----:B------:R-:W-:Y:S01]  /*1a060*/  LEA.HI.X.SX32 R17, R19, R13, 0x1, P6 ;  /* 0x0000000d13117211 */ /* 0x000fe200030f0eff */
[----:B------:R-:W-:Y:S01]  /*1a070*/  STL.64 [R1+0x13a0], R68 ;  /* 0x0013a04401007387 */ /* 0x000fe20000100a00 */
[----:B------:R-:W-:Y:S01]  /*1a080*/  IADD3 R70, P0, R175, R12, RZ ;  /* 0x0000000caf467210 */ /* 0x000fe20007f1e0ff */
[----:B------:R-:W1:Y:S02]  /*1a090*/  LDC R14, c[0x0][0x268] ;  /* 0x00009a00ff0e7b82 */ /* 0x000e640000000800 */
[----:B------:R-:W-:Y:S04]  /*1a0a0*/  STL.64 [R1+0x1958], R66 ;  /* 0x0019584201007387 */ /* 0x000fe80000100a00 */
[----:B------:R-:W-:Y:S04]  /*1a0b0*/  STL.64 [R1+0x1398], R64 ;  /* 0x0013984001007387 */ /* 0x000fe80000100a00 */
[----:B------:R2:W-:Y:S02]  /*1a0c0*/  STL.64 [R1+0x1390], R16 ;  /* 0x0013901001007387 */ /* 0x0005e40000100a00 */
[----:B--2---:R-:W2:Y:S01]  /*1a0d0*/  LDC R17, c[0x0][0x268] ;  /* 0x00009a00ff117b82 */ /* 0x004ea20000000800 */
[----:B0-----:R-:W-:-:S02]  /*1a0e0*/  LEA R19, R15, R15, 0x1 ;  /* 0x0000000f0f137211 */ /* 0x001fc400078e08ff */
[----:B------:R-:W-:Y:S02]  /*1a0f0*/  IADD3 R20, P1, R176, R12, RZ ;  /* 0x0000000cb0147210 */ /* 0x000fe40007f3e0ff */
[-C--:B------:R-:W-:Y:S02]  /*1a100*/  LEA.HI.X.SX32 R71, R19, R13.reuse, 0x1, P0 ;  /* 0x0000000d13477211 */ /* 0x080fe400000f0eff */
[----:B------:R-:W-:-:S03]  /*1a110*/  LEA.HI.X.SX32 R21, R175, R13, 0x1, P1 ;  /* 0x0000000daf157211 */ /* 0x000fc600008f0eff */
[----:B------:R0:W-:Y:S01]  /*1a120*/  STL.64 [R1+0x1f08], R70 ;  /* 0x001f084601007387 */ /* 0x0001e20000100a00 */
[----:B--2---:R-:W-:-:S05]  /*1a130*/  IMAD R19, R17, 0x302, RZ ;  /* 0x0000030211137824 */ /* 0x004fca00078e02ff */
[-C--:B0-----:R-:W-:Y:S02]  /*1a140*/  IADD3 R70, P1, R19, R12.reuse, RZ ;  /* 0x0000000c13467210 */ /* 0x081fe40007f3e0ff */
[----:B------:R-:W0:Y:S01]  /*1a150*/  LDC R19, c[0x0][0x268] ;  /* 0x00009a00ff137b82 */ /* 0x000e220000000800 */
[-C--:B------:R-:W-:Y:S02]  /*1a160*/  IADD3 R22, P2, R177, R12.reuse, RZ ;  /* 0x0000000cb1167210 */ /* 0x080fe40007f5e0ff */
[-C--:B------:R-:W-:Y:S02]  /*1a170*/  IADD3 R68, P3, R178, R12.reuse, RZ ;  /* 0x0000000cb2447210 */ /* 0x080fe40007f7e0ff */
[-C--:B------:R-:W-:Y:S02]  /*1a180*/  IADD3 R64, P5, R180, R12.reuse, RZ ;  /* 0x0000000cb4407210 */ /* 0x080fe40007fbe0ff */
[----:B------:R-:W-:Y:S02]  /*1a190*/  IADD3 R66, P4, R179, R12, RZ ;  /* 0x0000000cb3427210 */ /* 0x000fe40007f9e0ff */
[-C--:B------:R-:W-:Y:S01]  /*1a1a0*/  LEA.HI.X.SX32 R23, R176, R13.reuse, 0x1, P2 ;  /* 0x0000000db0177211 */ /* 0x080fe200010f0eff */
[----:B-1----:R-:W-:Y:S01]  /*1a1b0*/  IMAD R16, R14, 0x300, RZ ;  /* 0x000003000e107824 */ /* 0x002fe200078e02ff */
[----:B------:R-:W-:-:S02]  /*1a1c0*/  LEA.HI.X.SX32 R69, R177, R13, 0x1, P3 ;  /* 0x0000000db1457211 */ /* 0x000fc400018f0eff */
[-C--:B------:R-:W-:Y:S01]  /*1a1d0*/  LEA.HI.X.SX32 R65, R179, R13.reuse, 0x1, P5 ;  /* 0x0000000db3417211 */ /* 0x080fe200028f0eff */
[----:B------:R1:W-:Y:S01]  /*1a1e0*/  STL.64 [R1+0x1ef8], R20 ;  /* 0x001ef81401007387 */ /* 0x0003e20000100a00 */
[----:B------:R-:W-:Y:S02]  /*1a1f0*/  LEA.HI.X.SX32 R67, R178, R13, 0x1, P4 ;  /* 0x0000000db2437211 */ /* 0x000fe400020f0eff */
[-C--:B------:R-:W-:Y:S01]  /*1a200*/  IADD3 R14, P6, R181, R12.reuse, RZ ;  /* 0x0000000cb50e7210 */ /* 0x080fe20007fde0ff */
[----:B------:R-:W-:Y:S01]  /*1a210*/  STL.64 [R1+0x1ed0], R22 ;  /* 0x001ed01601007387 */ /* 0x000fe20000100a00 */
[----:B------:R-:W-:-:S03]  /*1a220*/  IADD3 R16, P0, R16, R12, RZ ;  /* 0x0000000c10107210 */ /* 0x000fc60007f1e0ff */
[----:B------:R2:W-:Y:S01]  /*1a230*/  STL.64 [R1+0x1e78], R68 ;  /* 0x001e784401007387 */ /* 0x0005e20000100a00 */
[-C--:B------:R-:W-:Y:S01]  /*1a240*/  LEA.HI.X.SX32 R15, R180, R13.reuse, 0x1, P6 ;  /* 0x0000000db40f7211 */ /* 0x080fe200030f0eff */
[----:B0-----:R-:W-:Y:S02]  /*1a250*/  IMAD R19, R19, 0x306, RZ ;  /* 0x0000030613137824 */ /* 0x001fe400078e02ff */
[----:B------:R-:W-:Y:S01]  /*1a260*/  STL.64 [R1+0x1c48], R64 ;  /* 0x001c484001007387 */ /* 0x000fe20000100a00 */
[----:B------:R-:W-:Y:S01]  /*1a270*/  LEA.HI.X.SX32 R17, R181, R13, 0x1, P0 ;  /* 0x0000000db5117211 */ /* 0x000fe200000f0eff */
[----:B-1----:R-:W0:Y:S02]  /*1a280*/  LDC R20, c[0x0][0x268] ;  /* 0x00009a00ff147b82 */ /* 0x002e240000000800 */
[----:B------:R1:W-:Y:S01]  /*1a290*/  STL.64 [R1+0x1dc0], R66 ;  /* 0x001dc04201007387 */ /* 0x0003e20000100a00 */
[----:B--2---:R-:W-:-:S03]  /*1a2a0*/  IADD3 R68, P4, R19, R12, RZ ;  /* 0x0000000c13447210 */ /* 0x004fc60007f9e0ff */
[----:B------:R-:W-:Y:S02]  /*1a2b0*/  STL.64 [R1+0x1950], R14 ;  /* 0x0019500e01007387 */ /* 0x000fe40000100a00 */
[----:B------:R-:W2:Y:S08]  /*1a2c0*/  LDC R19, c[0x0][0x268] ;  /* 0x00009a00ff137b82 */ /* 0x000eb00000000800 */
[----:B-1----:R-:W1:Y:S01]  /*1a2d0*/  LDC R66, c[0x0][0x268] ;  /* 0x00009a00ff427b82 */ /* 0x002e620000000800 */
[----:B------:R3:W-:Y:S07]  /*1a2e0*/  STL.64 [R1+0x1388], R16 ;  /* 0x0013881001007387 */ /* 0x0007ee0000100a00 */
[----:B---3--:R-:W3:Y:S01]  /*1a2f0*/  LDC R17, c[0x0][0x268] ;  /* 0x00009a00ff117b82 */ /* 0x008ee20000000800 */
[----:B------:R-:W-:-:S07]  /*1a300*/  IADD3 R22, P2, R182, R12, RZ ;  /* 0x0000000cb6167210 */ /* 0x000fce0007f5e0ff */
[----:B------:R-:W4:Y:S01]  /*1a310*/  LDC R16, c[0x0][0x268] ;  /* 0x00009a00ff107b82 */ /* 0x000f220000000800 */
[----:B-1----:R-:W-:Y:S02]  /*1a320*/  IMAD R67, R66, 0x181, RZ ;  /* 0x0000018142437824 */ /* 0x002fe400078e02ff */
[----:B--2---:R-:W-:-:S03]  /*1a330*/  IMAD R66, R19, 0x30a, RZ ;  /* 0x0000030a13427824 */ /* 0x004fc600078e02ff */
[----:B------:R-:W-:-:S05]  /*1a340*/  LEA.HI.X.SX32 R71, R67, R13, 0x1, P1 ;  /* 0x0000000d43477211 */ /* 0x000fca00008f0eff */
[----:B------:R1:W-:Y:S01]  /*1a350*/  STL.64 [R1+0x1380], R70 ;  /* 0x0013804601007387 */ /* 0x0003e20000100a00 */
[----:B---3--:R-:W-:-:S05]  /*1a360*/  IMAD R19, R17, 0xc1, RZ ;  /* 0x000000c111137824 */ /* 0x008fca00078e02ff */
[----:B------:R-:W-:Y:S02]  /*1a370*/  LEA.HI.X.SX32 R23, R19, R13, 0x1, P2 ;  /* 0x0000000d13177211 */ /* 0x000fe400010f0eff */
[----:B------:R-:W2:Y:S01]  /*1a380*/  LDC R19, c[0x0][0x268] ;  /* 0x00009a00ff137b82 */ /* 0x000ea20000000800 */
[----:B-1----:R-:W-:-:S07]  /*1a390*/  IADD3 R70, P1, R66, R12, RZ ;  /* 0x0000000c42467210 */ /* 0x002fce0007f3e0ff */
[----:B------:R-:W1:Y:S01]  /*1a3a0*/  LDC R66, c[0x0][0x268] ;  /* 0x00009a00ff427b82 */ /* 0x000e620000000800 */
[----:B0-----:R-:W-:Y:S02]  /*1a3b0*/  IMAD R20, R20, 0x304, RZ ;  /* 0x0000030414147824 */ /* 0x001fe400078e02ff */
        /* <DEDUP_REMOVED lines=8> */
[----:B-1----:R-:W-:-:S03]  /*1a440*/  IMAD R67, R66, 0x183, RZ ;  /* 0x0000018342437824 */ /* 0x002fc600078e02ff */
        /* <DEDUP_REMOVED lines=65> */
[----:B------:R2:W-:Y:S01]  /*1a860*/  STL.64 [R1+0x1928], R20 ;  /* 0x0019281401007387 */ /* 0x0005e20000100a00 */
[----:B------:R-:W-:Y:S01]  /*1a870*/  LEA.HI.X.SX32 R15, R19, R13, 0x1, P6 ;  /* 0x0000000d130f7211 */ /* 0x000fe200030f0eff */
[----:B------:R-:W3:Y:S08]  /*1a880*/  LDC R16, c[0x0][0x268] ;  /* 0x00009a00ff107b82 */ /* 0x000ef00000000800 */
[----:B------:R-:W4:Y:S01]  /*1a890*/  LDC R19, c[0x0][0x268] ;  /* 0x00009a00ff137b82 */ /* 0x000f220000000800 */
[----:B-1----:R-:W-:-:S05]  /*1a8a0*/  IMAD R17, R17, 0x189, RZ ;  /* 0x0000018911117824 */ /* 0x002fca00078e02ff */
[----:B------:R-:W-:-:S05]  /*1a8b0*/  LEA.HI.X.SX32 R71, R17, R13, 0x1, P2 ;  /* 0x0000000d11477211 */ /* 0x000fca00010f0eff */
[----:B------:R1:W-:Y:S04]  /*1a8c0*/  STL.64 [R1+0x1340], R70 ;  /* 0x0013404601007387 */ /* 0x0003e80000100a00 */
[----:B------:R-:W-:Y:S04]  /*1a8d0*/  STL.64 [R1+0x1338], R22 ;  /* 0x0013381601007387 */ /* 0x000fe80000100a00 */
[----:B------:R1:W-:Y:S01]  /*1a8e0*/  STL.64 [R1+0x1c30], R14 ;  /* 0x001c300e01007387 */ /* 0x0003e20000100a00 */
[----:B---3--:R-:W-:Y:S01]  /*1a8f0*/  IMAD R16, R16, 0x31a, RZ ;  /* 0x0000031a10107824 */ /* 0x008fe200078e02ff */
[-C--:B--2---:R-:W-:Y:S01]  /*1a900*/  IADD3 R20, P3, R192, R12.reuse, RZ ;  /* 0x0000000cc0147210 */ /* 0x084fe20007f7e0ff */
[----:B0-----:R-:W-:Y:S01]  /*1a910*/  IMAD R64, R64, 0x318, RZ ;  /* 0x0000031840407824 */ /* 0x001fe200078e02ff */
[-C--:B------:R-:W-:Y:S01]  /*1a920*/  IADD3 R66, P0, R191, R12.reuse, RZ ;  /* 0x0000000cbf427210 */ /* 0x080fe20007f1e0ff */
[----:B----4-:R-:W-:Y:S01]  /*1a930*/  IMAD R19, R19, 0x320, RZ ;  /* 0x0000032013137824 */ /* 0x010fe200078e02ff */
[----:B-1----:R-:W0:Y:S08]  /*1a940*/  LDC R70, c[0x0][0x268] ;  /* 0x00009a00ff467b82 */ /* 0x002e300000000800 */
        /* <DEDUP_REMOVED lines=158> */
[----:B----4-:R-:W4:Y:S01]  /*1b330*/  LDC R17, c[0x0][0x268] ;  /* 0x00009a00ff117b82 */ /* 0x010f220000000800 */
[----:B------:R-:W-:-:S07]  /*1b340*/  IADD3 R20, P5, R20, R12, RZ ;  /* 0x0000000c14147210 */ /* 0x000fce0007fbe0ff */
[----:B------:R-:W2:Y:S01]  /*1b350*/  LDC R16, c[0x0][0x268] ;  /* 0x00009a00ff107b82 */ /* 0x000ea20000000800 */
[----:B0-----:R-:W-:Y:S02]  /*1b360*/  IMAD R66, R66, 0x338, RZ ;  /* 0x0000033842427824 */ /* 0x001fe400078e02ff */
        /* <DEDUP_REMOVED lines=17> */
[----:B------:R-:W-:Y:S01]  /*1b480*/  STL.64 [R1+0x12a0], R20 ;  /* 0x0012a01401007387 */ /* 0x000fe20000100a00 */
[----:B------:R-:W-:-:S03]  /*1b490*/  IADD3 R70, P1, R64, R12, RZ ;  /* 0x0000000c40467210 */ /* 0x000fc60007f3e0ff */
[----:B------:R-:W-:Y:S04]  /*1b4a0*/  STL.64 [R1+0x18d8], R14 ;  /* 0x0018d80e01007387 */ /* 0x000fe80000100a00 */
[----:B------:R0:W-:Y:S01]  /*1b4b0*/  STL.64 [R1+0x1298], R22 ;  /* 0x0012981601007387 */ /* 0x0001e20000100a00 */
[----:B------:R-:W-:Y:S02]  /*1b4c0*/  IMAD R19, R19, 0x342, RZ ;  /* 0x0000034213137824 */ /* 0x000fe400078e02ff */
[----:B0-----:R-:W-:Y:S01]  /*1b4d0*/  IMAD R23, R17, 0x19f, RZ ;  /* 0x0000019f11177824 */ /* 0x001fe200078e02ff */
[----:B------:R-:W0:Y:S04]  /*1b4e0*/  LDC R22, c[0x0][0x268] ;  /* 0x00009a00ff167b82 */ /* 0x000e280000000800 */
[----:B------:R-:W-:-:S05]  /*1b4f0*/  LEA.HI.X.SX32 R71, R23, R13, 0x1, P1 ;  /* 0x0000000d17477211 */ /* 0x000fca00008f0eff */
[----:B------:R2:W-:Y:S02]  /*1b500*/  STL.64 [R1+0x1290], R70 ;  /* 0x0012904601007387 */ /* 0x0005e40000100a00 */
[-C--:B--2---:R-:W-:Y:S02]  /*1b510*/  IADD3 R70, P1, R19, R12.reuse, RZ ;  /* 0x0000000c13467210 */ /* 0x084fe40007f3e0ff */
[----:B------:R-:W2:Y:S01]  /*1b520*/  LDC R19, c[0x0][0x268] ;  /* 0x00009a00ff137b82 */ /* 0x000ea20000000800 */
[----:B0-----:R-:W-:Y:S01]  /*1b530*/  IMAD R23, R22, 0xd, RZ ;  /* 0x0000000d16177824 */ /* 0x001fe200078e02ff */
[-C--:B------:R-:W-:Y:S01]  /*1b540*/  IADD3 R64, P2, R208, R12.reuse, RZ ;  /* 0x0000000cd0407210 */ /* 0x080fe20007f5e0ff */
[----:B-1----:R-:W-:Y:S01]  /*1b550*/  IMAD R16, R16, 0x340, RZ ;  /* 0x0000034010107824 */ /* 0x002fe200078e02ff */
[-C--:B------:R-:W-:Y:S02]  /*1b560*/  IADD3 R68, P3, R209, R12.reuse, RZ ;  /* 0x0000000cd1447210 */ /* 0x080fe40007f7e0ff */
[----:B------:R-:W-:-:S02]  /*1b570*/  IADD3 R20, P5, R211, R12, RZ ;  /* 0x0000000cd3147210 */ /* 0x000fc40007fbe0ff */
[-C--:B------:R-:W-:Y:S01]  /*1b580*/  IADD3 R66, P4, R210, R12.reuse, RZ ;  /* 0x0000000cd2427210 */ /* 0x080fe20007f9e0ff */
[----:B------:R-:W0:Y:S01]  /*1b590*/  LDC R22, c[0x0][0x268] ;  /* 0x00009a00ff167b82 */ /* 0x000e220000000800 */
[-C--:B------:R-:W-:Y:S02]  /*1b5a0*/  IADD3 R14, P6, R212, R12.reuse, RZ ;  /* 0x0000000cd40e7210 */ /* 0x080fe40007fde0ff */
[-C--:B------:R-:W-:Y:S02]  /*1b5b0*/  LEA.HI.X.SX32 R65, R23, R13.reuse, 0x1, P2 ;  /* 0x0000000d17417211 */ /* 0x080fe400010f0eff */
[----:B------:R-:W-:Y:S02]  /*1b5c0*/  IADD3 R16, P0, R16, R12, RZ ;  /* 0x0000000c10107210 */ /* 0x000fe40007f1e0ff */
[-C--:B------:R-:W-:Y:S02]  /*1b5d0*/  LEA.HI.X.SX32 R69, R208, R13.reuse, 0x1, P3 ;  /* 0x0000000dd0457211 */ /* 0x080fe400018f0eff */
[----:B------:R-:W-:-:S02]  /*1b5e0*/  LEA.HI.X.SX32 R21, R210, R13, 0x1, P5 ;  /* 0x0000000dd2157211 */ /* 0x000fc400028f0eff */
[-C--:B------:R-:W-:Y:S01]  /*1b5f0*/  LEA.HI.X.SX32 R67, R209, R13.reuse, 0x1, P4 ;  /* 0x0000000dd1437211 */ /* 0x080fe200020f0eff */
[----:B------:R-:W-:Y:S01]  /*1b600*/  STL.64 [R1+0x1ec8], R64 ;  /* 0x001ec84001007387 */ /* 0x000fe20000100a00 */
[-C--:B------:R-:W-:Y:S01]  /*1b610*/  LEA.HI.X.SX32 R15, R211, R13.reuse, 0x1, P6 ;  /* 0x0000000dd30f7211 */ /* 0x080fe200030f0eff */
[----:B--2---:R-:W-:Y:S01]  /*1b620*/  IMAD R19, R19, 0x346, RZ ;  /* 0x0000034613137824 */ /* 0x004fe200078e02ff */
[----:B------:R-:W-:Y:S01]  /*1b630*/  LEA.HI.X.SX32 R17, R212, R13, 0x1, P0 ;  /* 0x0000000dd4117211 */ /* 0x000fe200000f0eff */
[----:B------:R1:W-:Y:S04]  /*1b640*/  STL.64 [R1+0x1e68], R68 ;  /* 0x001e684401007387 */ /* 0x0003e80000100a00 */
[----:B------:R-:W-:Y:S04]  /*1b650*/  STL.64 [R1+0x1c08], R20 ;  /* 0x001c081401007387 */ /* 0x000fe80000100a00 */
[----:B------:R2:W-:Y:S01]  /*1b660*/  STL.64 [R1+0x1da0], R66 ;  /* 0x001da04201007387 */ /* 0x0005e20000100a00 */
[----:B-1----:R-:W-:-:S03]  /*1b670*/  IADD3 R68, P4, R19, R12, RZ ;  /* 0x0000000c13447210 */ /* 0x002fc60007f9e0ff */
[----:B------:R-:W-:Y:S01]  /*1b680*/  STL.64 [R1+0x18d0], R14 ;  /* 0x0018d00e01007387 */ /* 0x000fe20000100a00 */
[----:B------:R-:W1:Y:S03]  /*1b690*/  LDC R19, c[0x0][0x268] ;  /* 0x00009a00ff137b82 */ /* 0x000e660000000800 */
[----:B------:R3:W-:Y:S05]  /*1b6a0*/  STL.64 [R1+0x1288], R16 ;  /* 0x0012881001007387 */ /* 0x0007ea0000100a00 */
        /* <DEDUP_REMOVED lines=8> */
[----:B-1----:R-:W-:-:S03]  /*1b730*/  IMAD R66, R19, 0x34a, RZ ;  /* 0x0000034a13427824 */ /* 0x002fc600078e02ff */
[----:B------:R-:W-:Y:S01]  /*1b740*/  LEA.HI.X.SX32 R71, R67, R13, 0x1, P1 ;  /* 0x0000000d43477211 */ /* 0x000fe200008f0eff */
[----:B---3--:R-:W-:-:S04]  /*1b750*/  IMAD R19, R17, 0xd1, RZ ;  /* 0x000000d111137824 */ /* 0x008fc800078e02ff */
[----:B------:R-:W-:Y:S01]  /*1b760*/  STL.64 [R1+0x1280], R70 ;  /* 0x0012804601007387 */ /* 0x000fe20000100a00 */
[----:B------:R-:W-:-:S03]  /*1b770*/  LEA.HI.X.SX32 R65, R19, R13, 0x1, P2 ;  /* 0x0000000d13417211 */ /* 0x000fc600010f0eff */
[----:B------:R1:W-:Y:S01]  /*1b780*/  STL.64 [R1+0x1278], R22 ;  /* 0x0012781601007387 */ /* 0x0003e20000100a00 */
[----:B------:R-:W2:Y:S03]  /*1b790*/  LDC R19, c[0x0][0x268] ;  /* 0x00009a00ff137b82 */ /* 0x000ea60000000800 */
[----:B------:R3:W-:Y:S01]  /*1b7a0*/  STL.64 [R1+0x18c8], R64 ;  /* 0x0018c84001007387 */ /* 0x0007e20000100a00 */
[----:B0-----:R-:W-:Y:S01]  /*1b7b0*/  IMAD R16, R16, 0x348, RZ ;  /* 0x0000034810107824 */ /* 0x001fe200078e02ff */
[-C--:B------:R-:W-:Y:S02]  /*1b7c0*/  IADD3 R14, P6, R215, R12.reuse, RZ ;  /* 0x0000000cd70e7210 */ /* 0x080fe40007fde0ff */
[-C--:B------:R-:W-:Y:S01]  /*1b7d0*/  IADD3 R20, P5, R214, R12.reuse, RZ ;  /* 0x0000000cd6147210 */ /* 0x080fe20007fbe0ff */
[----:B-1----:R-:W0:Y:S08]  /*1b7e0*/  LDC R22, c[0x0][0x268] ;  /* 0x00009a00ff167b82 */ /* 0x002e300000000800 */
[----:B---3--:R-:W1:Y:S01]  /*1b7f0*/  LDC R64, c[0x0][0x268] ;  /* 0x00009a00ff407b82 */ /* 0x008e620000000800 */
[----:B------:R-:W-:Y:S01]  /*1b800*/  IADD3 R16, P0, R16, R12, RZ ;  /* 0x0000000c10107210 */ /* 0x000fe20007f1e0ff */
[----:B--2---:R-:W-:Y:S01]  /*1b810*/  IMAD R19, R19, 0x69, RZ ;  /* 0x0000006913137824 */ /* 0x004fe200078e02ff */
[----:B------:R-:W-:-:S02]  /*1b820*/  LEA.HI.X.SX32 R15, R214, R13, 0x1, P6 ;  /* 0x0000000dd60f7211 */ /* 0x000fc400030f0eff */
[----:B------:R-:W-:-:S03]  /*1b830*/  LEA.HI.X.SX32 R17, R215, R13, 0x1, P0 ;  /* 0x0000000dd7117211 */ /* 0x000fc600000f0eff */
[----:B------:R-:W2:Y:S01]  /*1b840*/  LDC R23, c[0x0][0x268] ;  /* 0x00009a00ff177b82 */ /* 0x000ea20000000800 */
[----:B------:R-:W-:-:S07]  /*1b850*/  LEA.HI.X.SX32 R21, R19, R13, 0x1, P5 ;  /* 0x0000000d13157211 */ /* 0x000fce00028f0eff */
[----:B------:R-:W3:Y:S01]  /*1b860*/  LDC R19, c[0x0][0x268] ;  /* 0x00009a00ff137b82 */ /* 0x000ee20000000800 */
[----:B-1----:R-:W-:-:S05]  /*1b870*/  IMAD R65, R64, 0x1a3, RZ ;  /* 0x000001a340417824 */ /* 0x002fca00078e02ff */
[----:B------:R-:W-:-:S05]  /*1b880*/  LEA.HI.X.SX32 R69, R65, R13, 0x1, P4 ;  /* 0x0000000d41457211 */ /* 0x000fca00020f0eff */
[----:B------:R1:W-:Y:S04]  /*1b890*/  STL.64 [R1+0x1270], R68 ;  /* 0x0012704401007387 */ /* 0x0003e80000100a00 */
[----:B------:R-:W-:Y:S04]  /*1b8a0*/  STL.64 [R1+0x18c0], R14 ;  /* 0x0018c00e01007387 */ /* 0x000fe80000100a00 */
[----:B------:R-:W-:Y:S04]  /*1b8b0*/  STL.64 [R1+0x1c00], R20 ;  /* 0x001c001401007387 */ /* 0x000fe80000100a00 */
[----:B------:R4:W-:Y:S01]  /*1b8c0*/  STL.64 [R1+0x1268], R16 ;  /* 0x0012681001007387 */ /* 0x0009e20000100a00 */
[----:B-1----:R-:W1:Y:S08]  /*1b8d0*/  LDC R68, c[0x0][0x268] ;  /* 0x00009a00ff447b82 */ /* 0x002e700000000800 */
[----:B----4-:R-:W4:Y:S01]  /*1b8e0*/  LDC R17, c[0x0][0x268] ;  /* 0x00009a00ff117b82 */ /* 0x010f220000000800 */
[----:B------:R-:W-:-:S02]  /*1b8f0*/  IADD3 R70, P1, R66, R12, RZ ;  /* 0x0000000c42467210 */ /* 0x000fc40007f3e0ff */
[----:B------:R-:W-:Y:S01]  /*1b900*/  IADD3 R66, P2, R216, R12, RZ ;  /* 0x0000000cd8427210 */ /* 0x000fe20007f5e0ff */
[----:B---3--:R-:W-:Y:S02]  /*1b910*/  IMAD R19, R19, 0x352, RZ ;  /* 0x0000035213137824 */ /* 0x008fe400078e02ff */
[----:B0-----:R-:W-:Y:S02]  /*1b920*/  IMAD R22, R22, 0x34c, RZ ;  /* 0x0000034c16167824 */ /* 0x001fe400078e02ff */
[----:B--2---:R-:W-:Y:S01]  /*1b930*/  IMAD R64, R23, 0x34e, RZ ;  /* 0x0000034e17407824 */ /* 0x004fe200078e02ff */
[----:B------:R-:W0:Y:S01]  /*1b940*/  LDC R16, c[0x0][0x268] ;  /* 0x00009a00ff107b82 */ /* 0x000e220000000800 */
[----:B-1----:R-:W-:-:S05]  /*1b950*/  IMAD R68, R68, 0xd3, RZ ;  /* 0x000000d344447824 */ /* 0x002fca00078e02ff */
[----:B------:R-:W-:Y:S01]  /*1b960*/  LEA.HI.X.SX32 R67, R68, R13, 0x1, P2 ;  /* 0x0000000d44437211 */ /* 0x000fe200010f0eff */
[----:B----4-:R-:W-:-:S05]  /*1b970*/  IMAD R17, R17, 0x1a5, RZ ;  /* 0x000001a511117824 */ /* 0x010fca00078e02ff */
[----:B------:R-:W-:-:S05]  /*1b980*/  LEA.HI.X.SX32 R71, R17, R13, 0x1, P1 ;  /* 0x0000000d11477211 */ /* 0x000fca00008f0eff */
[----:B------:R1:W-:Y:S04]  /*1b990*/  STL.64 [R1+0x1260], R70 ;  /* 0x0012604601007387 */ /* 0x0003e80000100a00 */
[----:B------:R2:W-:Y:S01]  /*1b9a0*/  STL.64 [R1+0x18b8], R66 ;  /* 0x0018b84201007387 */ /* 0x0005e20000100a00 */
[-C--:B-1----:R-:W-:Y:S02]  /*1b9b0*/  IADD3 R70, P2, R19, R12.reuse, RZ ;  /* 0x0000000c13467210 */ /* 0x082fe40007f5e0ff */
[----:B------:R-:W1:Y:S08]  /*1b9c0*/  LDC R19, c[0x0][0x268] ;  /* 0x00009a00ff137b82 */ /* 0x000e700000000800 */
[----:B--2---:R-:W2:Y:S01]  /*1b9d0*/  LDC R66, c[0x0][0x268] ;  /* 0x00009a00ff427b82 */ /* 0x004ea20000000800 */
[----:B------:R-:W-:-:S04]  /*1b9e0*/  IADD3 R22, P3, R22, R12, RZ ;  /* 0x0000000c16167210 */ /* 0x000fc80007f7e0ff */
[----:B------:R-:W-:-:S05]  /*1b9f0*/  LEA.HI.X.SX32 R23, R216, R13, 0x1, P3 ;  /* 0x0000000dd8177211 */ /* 0x000fca00018f0eff */
[----:B------:R3:W-:Y:S01]  /*1ba00*/  STL.64 [R1+0x1258], R22 ;  /* 0x0012581601007387 */ /* 0x0007e20000100a00 */
[-C--:B------:R-:W-:Y:S02]  /*1ba10*/  IADD3 R72, P4, R64, R12.reuse, RZ ;  /* 0x0000000c40487210 */ /* 0x080fe40007f9e0ff */
[----:B------:R-:W-:Y:S01]  /*1ba20*/  IADD3 R64, P5, R217, R12, RZ ;  /* 0x0000000cd9407210 */ /* 0x000fe20007fbe0ff */
[----:B-1----:R-:W-:Y:S01]  /*1ba30*/  IMAD R19, R19, 0x356, RZ ;  /* 0x0000035613137824 */ /* 0x002fe200078e02ff */
[----:B---3--:R-:W1:Y:S01]  /*1ba40*/  LDC R23, c[0x0][0x268] ;  /* 0x00009a00ff177b82 */ /* 0x008e620000000800 */
[----:B--2---:R-:W-:-:S05]  /*1ba50*/  IMAD R66, R66, 0x35, RZ ;  /* 0x0000003542427824 */ /* 0x004fca00078e02ff */
[----:B------:R-:W-:Y:S01]  /*1ba60*/  LEA.HI.X.SX32 R65, R66, R13, 0x1, P5 ;  /* 0x0000000d42417211 */ /* 0x000fe200028f0eff */
[----:B0-----:R-:W-:Y:S01]  /*1ba70*/  IMAD R16, R16, 0x350, RZ ;  /* 0x0000035010107824 */ /* 0x001fe200078e02ff */
[-C--:B------:R-:W-:Y:S01]  /*1ba80*/  IADD3 R66, P5, R19, R12.reuse, RZ ;  /* 0x0000000c13427210 */ /* 0x080fe20007fbe0ff */
[----:B------:R-:W0:Y:S08]  /*1ba90*/  LDC R22, c[0x0][0x268] ;  /* 0x00009a00ff167b82 */ /* 0x000e300000000800 */
[----:B------:R-:W2:Y:S01]  /*1baa0*/  LDC R19, c[0x0][0x268] ;  /* 0x00009a00ff137b82 */ /* 0x000ea20000000800 */
[-C--:B------:R-:W-:Y:S01]  /*1bab0*/  IADD3 R14, P6, R218, R12.reuse, RZ ;  /* 0x0000000cda0e7210 */ /* 0x080fe20007fde0ff */
[----:B-1----:R-:W-:Y:S01]  /*1bac0*/  IMAD R23, R23, 0x1a7, RZ ;  /* 0x000001a717177824 */ /* 0x002fe200078e02ff */
[----:B------:R-:W-:-:S02]  /*1bad0*/  IADD3 R20, P0, R219, R12, RZ ;  /* 0x0000000cdb147210 */ /* 0x000fc40007f1e0ff */
[----:B------:R-:W-:Y:S02]  /*1bae0*/  IADD3 R16, P1, R16, R12, RZ ;  /* 0x0000000c10107210 */ /* 0x000fe40007f3e0ff */
[-C--:B------:R-:W-:Y:S02]  /*1baf0*/  LEA.HI.X.SX32 R73, R23, R13.reuse, 0x1, P4 ;  /* 0x0000000d17497211 */ /* 0x080fe400020f0eff */
[-C--:B------:R-:W-:Y:S02]  /*1bb00*/  LEA.HI.X.SX32 R15, R217, R13.reuse, 0x1, P6 ;  /* 0x0000000dd90f7211 */ /* 0x080fe400030f0eff */
[-C--:B------:R-:W-:Y:S01]  /*1bb10*/  LEA.HI.X.SX32 R21, R218, R13.reuse, 0x1, P0 ;  /* 0x0000000dda157211 */ /* 0x080fe200000f0eff */
[----:B------:R-:W-:Y:S01]  /*1bb20*/  STL.64 [R1+0x1250], R72 ;  /* 0x0012504801007387 */ /* 0x000fe20000100a00 */
[----:B------:R-:W-:-:S03]  /*1bb30*/  LEA.HI.X.SX32 R17, R219, R13, 0x1, P1 ;  /* 0x0000000ddb117211 */ /* 0x000fc600008f0eff */
[----:B------:R1:W-:Y:S01]  /*1bb40*/  STL.64 [R1+0x1bf8], R14 ;  /* 0x001bf80e01007387 */ /* 0x0003e20000100a00 */
[----:B------:R-:W-:-:S03]  /*1bb50*/  IADD3 R68, P3, R220, R12, RZ ;  /* 0x0000000cdc447210 */ /* 0x000fc60007f7e0ff */
[----:B------:R-:W-:Y:S01]  /*1bb60*/  STL.64 [R1+0x1d98], R64 ;  /* 0x001d984001007387 */ /* 0x000fe20000100a00 */
[----:B--2---:R-:W-:-:S03]  /*1bb70*/  IMAD R19, R19, 0xd5, RZ ;  /* 0x000000d513137824 */ /* 0x004fc600078e02ff */
[----:B------:R2:W-:Y:S04]  /*1bb80*/  STL.64 [R1+0x18b0], R20 ;  /* 0x0018b01401007387 */ /* 0x0005e80000100a00 */
[----:B------:R3:W-:Y:S01]  /*1bb90*/  STL.64 [R1+0x1248], R16 ;  /* 0x0012481001007387 */ /* 0x0007e20000100a00 */
[----:B------:R-:W-:Y:S02]  /*1bba0*/  LEA.HI.X.SX32 R69, R19, R13, 0x1, P3 ;  /* 0x0000000d13457211 */ /* 0x000fe400018f0eff */
[----:B------:R-:W4:Y:S01]  /*1bbb0*/  LDC R19, c[0x0][0x268] ;  /* 0x00009a00ff137b82 */ /* 0x000f220000000800 */
[----:B0-----:R-:W-:Y:S01]  /*1bbc0*/  IMAD R22, R22, 0x354, RZ ;  /* 0x0000035416167824 */ /* 0x001fe200078e02ff */
[----:B-1----:R-:W-:-:S06]  /*1bbd0*/  IADD3 R14, P6, R221, R12, RZ ;  /* 0x0000000cdd0e7210 */ /* 0x002fcc0007fde0ff */
[----:B--2---:R-:W0:Y:S08]  /*1bbe0*/  LDC R20, c[0x0][0x268] ;  /* 0x00009a00ff147b82 */ /* 0x004e300000000800 */
[----:B---3--:R-:W1:Y:S01]  /*1bbf0*/  LDC R17, c[0x0][0x268] ;  /* 0x00009a00ff117b82 */ /* 0x008e620000000800 */
[----:B------:R-:W-:Y:S01]  /*1bc00*/  IADD3 R22, P4, R22, R12, RZ ;  /* 0x0000000c16167210 */ /* 0x000fe20007f9e0ff */
[----:B----4-:R-:W-:-:S03]  /*1bc10*/  IMAD R19, R19, 0x6b, RZ ;  /* 0x0000006b13137824 */ /* 0x010fc600078e02ff */
[----:B------:R-:W-:-:S03]  /*1bc20*/  LEA.HI.X.SX32 R23, R220, R13, 0x1, P4 ;  /* 0x0000000ddc177211 */ /* 0x000fc600020f0eff */
[----:B------:R-:W2:Y:S01]  /*1bc30*/  LDC R16, c[0x0][0x268] ;  /* 0x00009a00ff107b82 */ /* 0x000ea20000000800 */
[----:B------:R-:W-:Y:S01]  /*1bc40*/  LEA.HI.X.SX32 R15, R19, R13, 0x1, P6 ;  /* 0x0000000d130f7211 */ /* 0x000fe200030f0eff */
[----:B-1----:R-:W-:-:S05]  /*1bc50*/  IMAD R17, R17, 0x1a9, RZ ;  /* 0x000001a911117824 */ /* 0x002fca00078e02ff */
[----:B------:R-:W-:-:S05]  /*1bc60*/  LEA.HI.X.SX32 R71, R17, R13, 0x1, P2 ;  /* 0x0000000d11477211 */ /* 0x000fca00010f0eff */
[----:B------:R-:W-:Y:S04]  /*1bc70*/  STL.64 [R1+0x1240], R70 ;  /* 0x0012404601007387 */ /* 0x000fe80000100a00 */
[----:B------:R1:W-:Y:S04]  /*1bc80*/  STL.64 [R1+0x18a8], R68 ;  /* 0x0018a84401007387 */ /* 0x0003e80000100a00 */
[----:B------:R-:W-:Y:S04]  /*1bc90*/  STL.64 [R1+0x1238], R22 ;  /* 0x0012381601007387 */ /* 0x000fe80000100a00 */
[----:B------:R3:W-:Y:S01]  /*1bca0*/  STL.64 [R1+0x1bf0], R14 ;  /* 0x001bf00e01007387 */ /* 0x0007e20000100a00 */
[----:B--2---:R-:W-:Y:S01]  /*1bcb0*/  IMAD R16, R16, 0x35a, RZ ;  /* 0x0000035a10107824 */ /* 0x004fe200078e02ff */
[-C--:B------:R-:W-:Y:S01]  /*1bcc0*/  IADD3 R72, P3, R223, R12.reuse, RZ ;  /* 0x0000000cdf487210 */ /* 0x080fe20007f7e0ff */
[----:B0-----:R-:W-:Y:S01]  /*1bcd0*/  IMAD R20, R20, 0x358, RZ ;  /* 0x0000035814147824 */ /* 0x001fe200078e02ff */
[-C--:B------:R-:W-:Y:S01]  /*1bce0*/  IADD3 R64, P0, R222, R12.reuse, RZ ;  /* 0x0000000cde407210 */ /* 0x080fe20007f1e0ff */
[----:B-1----:R-:W0:Y:S08]  /*1bcf0*/  LDC R68, c[0x0][0x268] ;  /* 0x00009a00ff447b82 */ /* 0x002e300000000800 */
[----:B---3--:R-:W1:Y:S01]  /*1bd00*/  LDC R14, c[0x0][0x268] ;  /* 0x00009a00ff0e7b82 */ /* 0x008e620000000800 */
[----:B------:R-:W-:-:S07]  /*1bd10*/  IADD3 R16, P2, R16, R12, RZ ;  /* 0x0000000c10107210 */ /* 0x000fce0007f5e0ff */
[----:B------:R-:W2:Y:S08]  /*1bd20*/  LDC R23, c[0x0][0x268] ;  /* 0x00009a00ff177b82 */ /* 0x000eb00000000800 */
[----:B------:R-:W3:Y:S01]  /*1bd30*/  LDC R22, c[0x0][0x268] ;  /* 0x00009a00ff167b82 */ /* 0x000ee20000000800 */
[----:B-1----:R-:W-:-:S07]  /*1bd40*/  IMAD R15, R14, 0x1ad, RZ ;  /* 0x000001ad0e0f7824 */ /* 0x002fce00078e02ff */
[----:B------:R-:W1:Y:S01]  /*1bd50*/  LDC R14, c[0x0][0x268] ;  /* 0x00009a00ff0e7b82 */ /* 0x000e620000000800 */
[-C--:B------:R-:W-:Y:S01]  /*1bd60*/  LEA.HI.X.SX32 R17, R15, R13.reuse, 0x1, P2 ;  /* 0x0000000d0f117211 */ /* 0x080fe200010f0eff */
[----:B--2---:R-:W-:Y:S02]  /*1bd70*/  IMAD R23, R23, 0x1ab, RZ ;  /* 0x000001ab17177824 */ /* 0x004fe400078e02ff */
[----:B-1----:R-:W-:Y:S01]  /*1bd80*/  IMAD R15, R14, 0xd7, RZ ;  /* 0x000000d70e0f7824 */ /* 0x002fe200078e02ff */
[----:B------:R-:W-:Y:S02]  /*1bd90*/  IADD3 R20, P1, R20, R12, RZ ;  /* 0x0000000c14147210 */ /* 0x000fe40007f3e0ff */
[-C--:B------:R-:W-:Y:S01]  /*1bda0*/  LEA.HI.X.SX32 R65, R221, R13.reuse, 0x1, P0 ;  /* 0x0000000ddd417211 */ /* 0x080fe200000f0eff */
[----:B---3--:R-:W-:Y:S01]  /*1bdb0*/  IMAD R22, R22, 0x35e, RZ ;  /* 0x0000035e16167824 */ /* 0x008fe200078e02ff */
[-C--:B------:R-:W-:Y:S01]  /*1bdc0*/  LEA.HI.X.SX32 R73, R15, R13.reuse, 0x1, P3 ;  /* 0x0000000d0f497211 */ /* 0x080fe200018f0eff */
[----:B------:R-:W1:Y:S08]  /*1bdd0*/  LDC R14, c[0x0][0x268] ;  /* 0x00009a00ff0e7b82 */ /* 0x000e700000000800 */
[----:B------:R-:W2:Y:S01]  /*1bde0*/  LDC R15, c[0x0][0x268] ;  /* 0x00009a00ff0f7b82 */ /* 0x000ea20000000800 */
[----:B------:R-:W-:-:S02]  /*1bdf0*/  LEA.HI.X.SX32 R67, R23, R13, 0x1, P5 ;  /* 0x0000000d17437211 */ /* 0x000fc400028f0eff */
[----:B------:R-:W-:-:S03]  /*1be00*/  LEA.HI.X.SX32 R21, R222, R13, 0x1, P1 ;  /* 0x0000000dde157211 */ /* 0x000fc600008f0eff */
[----:B------:R-:W-:Y:S04]  /*1be10*/  STL.64 [R1+0x1230], R66 ;  /* 0x0012304201007387 */ /* 0x000fe80000100a00 */
[----:B------:R-:W-:Y:S04]  /*1be20*/  STL.64 [R1+0x18a0], R64 ;  /* 0x0018a04001007387 */ /* 0x000fe80000100a00 */
[----:B------:R-:W-:Y:S04]  /*1be30*/  STL.64 [R1+0x1228], R20 ;  /* 0x0012281401007387 */ /* 0x000fe80000100a00 */
[----:B------:R3:W-:Y:S01]  /*1be40*/  STL.64 [R1+0x1220], R16 ;  /* 0x0012201001007387 */ /* 0x0007e20000100a00 */
[----:B--2---:R-:W-:-:S02]  /*1be50*/  IMAD R19, R15, 0x1af, RZ ;  /* 0x000001af0f137824 */ /* 0x004fc400078e02ff */
[----:B------:R-:W2:Y:S01]  /*1be60*/  LDC R15, c[0x0][0x268] ;  /* 0x00009a00ff0f7b82 */ /* 0x000ea20000000800 */
[----:B------:R-:W-:-:S07]  /*1be70*/  IADD3 R22, P5, R22, R12, RZ ;  /* 0x0000000c16167210 */ /* 0x000fce0007fbe0ff */
[----:B---3--:R-:W3:Y:S01]  /*1be80*/  LDC R16, c[0x0][0x268] ;  /* 0x00009a00ff107b82 */ /* 0x008ee20000000800 */
[----:B------:R-:W-:-:S07]  /*1be90*/  LEA.HI.X.SX32 R23, R19, R13, 0x1, P5 ;  /* 0x0000000d13177211 */ /* 0x000fce00028f0eff */
[----:B------:R-:W4:Y:S01]  /*1bea0*/  LDC R19, c[0x0][0x268] ;  /* 0x00009a00ff137b82 */ /* 0x000f220000000800 */
[----:B0-----:R-:W-:Y:S01]  /*1beb0*/  IMAD R68, R68, 0x35c, RZ ;  /* 0x0000035c44447824 */ /* 0x001fe200078e02ff */
[----:B------:R-:W-:-:S04]  /*1bec0*/  IADD3 R70, P6, R224, R12, RZ ;  /* 0x0000000ce0467210 */ /* 0x000fc80007fde0ff */
[-C--:B------:R-:W-:Y:S01]  /*1bed0*/  IADD3 R68, P4, R68, R12.reuse, RZ ;  /* 0x0000000c44447210 */ /* 0x080fe20007f9e0ff */
[----:B--2---:R-:W-:Y:S01]  /*1bee0*/  IMAD R15, R15, 0x1b, RZ ;  /* 0x0000001b0f0f7824 */ /* 0x004fe200078e02ff */
[-C--:B------:R-:W-:Y:S02]  /*1bef0*/  IADD3 R66, P0, R225, R12.reuse, RZ ;  /* 0x0000000ce1427210 */ /* 0x080fe40007f1e0ff */
[-C--:B------:R-:W-:Y:S01]  /*1bf00*/  IADD3 R64, P1, R226, R12.reuse, RZ ;  /* 0x0000000ce2407210 */ /* 0x080fe20007f3e0ff */
[----:B---3--:R-:W-:Y:S01]  /*1bf10*/  IMAD R16, R16, 0x360, RZ ;  /* 0x0000036010107824 */ /* 0x008fe200078e02ff */
[----:B------:R-:W-:Y:S02]  /*1bf20*/  LEA.HI.X.SX32 R69, R223, R13, 0x1, P4 ;  /* 0x0000000ddf457211 */ /* 0x000fe400020f0eff */
[-C--:B------:R-:W-:Y:S02]  /*1bf30*/  IADD3 R20, P2, R227, R12.reuse, RZ ;  /* 0x0000000ce3147210 */ /* 0x080fe40007f5e0ff */
[----:B------:R-:W-:-:S02]  /*1bf40*/  IADD3 R16, P3, R16, R12, RZ ;  /* 0x0000000c10107210 */ /* 0x000fc40007f7e0ff */
[-C--:B------:R-:W-:Y:S01]  /*1bf50*/  LEA.HI.X.SX32 R71, R15, R13.reuse, 0x1, P6 ;  /* 0x0000000d0f477211 */ /* 0x080fe200030f0eff */
[----:B------:R-:W-:Y:S01]  /*1bf60*/  STL.64 [R1+0x1898], R72 ;  /* 0x0018984801007387 */ /* 0x000fe20000100a00 */
[-C--:B------:R-:W-:Y:S02]  /*1bf70*/  LEA.HI.X.SX32 R67, R224, R13.reuse, 0x1, P0 ;  /* 0x0000000de0437211 */ /* 0x080fe400000f0eff */
[-C--:B------:R-:W-:Y:S01]  /*1bf80*/  LEA.HI.X.SX32 R65, R225, R13.reuse, 0x1, P1 ;  /* 0x0000000de1417211 */ /* 0x080fe200008f0eff */
[----:B------:R0:W-:Y:S01]  /*1bf90*/  STL.64 [R1+0x1218], R68 ;  /* 0x0012184401007387 */ /* 0x0001e20000100a00 */
[-C--:B------:R-:W-:Y:S01]  /*1bfa0*/  LEA.HI.X.SX32 R17, R227, R13.reuse, 0x1, P3 ;  /* 0x0000000de3117211 */ /* 0x080fe200018f0eff */
[----:B-1----:R-:W-:Y:S01]  /*1bfb0*/  IMAD R14, R14, 0x362, RZ ;  /* 0x000003620e0e7824 */ /* 0x002fe200078e02ff */
[----:B------:R-:W-:Y:S01]  /*1bfc0*/  LEA.HI.X.SX32 R21, R226, R13, 0x1, P2 ;  /* 0x0000000de2157211 */ /* 0x000fe200010f0eff */
[----:B------:R-:W-:Y:S01]  /*1bfd0*/  STL.64 [R1+0x1210], R22 ;  /* 0x0012101601007387 */ /* 0x000fe20000100a00 */
[----:B----4-:R-:W-:-:S03]  /*1bfe0*/  IMAD R19, R19, 0x366, RZ ;  /* 0x0000036613137824 */ /* 0x010fc600078e02ff */
[----:B------:R1:W-:Y:S04]  /*1bff0*/  STL.64 [R1+0x1e60], R70 ;  /* 0x001e604601007387 */ /* 0x0003e80000100a00 */
[----:B------:R-:W-:Y:S01]  /*1c000*/  STL.64 [R1+0x1d90], R66 ;  /* 0x001d904201007387 */ /* 0x000fe20000100a00 */
[-C--:B0-----:R-:W-:Y:S02]  /*1c010*/  IADD3 R68, P4, R14, R12.reuse, RZ ;  /* 0x0000000c0e447210 */ /* 0x081fe40007f9e0ff */
[----:B------:R-:W0:Y:S01]  /*1c020*/  LDC R14, c[0x0][0x268] ;  /* 0x00009a00ff0e7b82 */ /* 0x000e220000000800 */
[----:B------:R-:W-:Y:S04]  /*1c030*/  STL.64 [R1+0x1be8], R64 ;  /* 0x001be84001007387 */ /* 0x000fe80000100a00 */
[----:B------:R2:W-:Y:S01]  /*1c040*/  STL.64 [R1+0x1208], R16 ;  /* 0x0012081001007387 */ /* 0x0005e20000100a00 */
[----:B-1----:R-:W-:-:S02]  /*1c050*/  IADD3 R70, P0, R19, R12, RZ ;  /* 0x0000000c13467210 */ /* 0x002fc40007f1e0ff */
[----:B------:R-:W1:Y:S01]  /*1c060*/  LDC R19, c[0x0][0x268] ;  /* 0x00009a00ff137b82 */ /* 0x000e620000000800 */
[----:B------:R3:W-:Y:S07]  /*1c070*/  STL.64 [R1+0x1890], R20 ;  /* 0x0018901401007387 */ /* 0x0007ee0000100a00 */
[----:B--2---:R-:W2:Y:S08]  /*1c080*/  LDC R17, c[0x0][0x268] ;  /* 0x00009a00ff117b82 */ /* 0x004eb00000000800 */
[----:B---3--:R-:W3:Y:S01]  /*1c090*/  LDC R20, c[0x0][0x268] ;  /* 0x00009a00ff147b82 */ /* 0x008ee20000000800 */
[----:B0-----:R-:W-:Y:S01]  /*1c0a0*/  IMAD R14, R14, 0x364, RZ ;  /* 0x000003640e0e7824 */ /* 0x001fe200078e02ff */
[----:B------:R-:W-:-:S04]  /*1c0b0*/  IADD3 R22, P5, R228, R12, RZ ;  /* 0x0000000ce4167210 */ /* 0x000fc80007fbe0ff */
[----:B------:R-:W-:Y:S02]  /*1c0c0*/  IADD3 R14, P6, R14, R12, RZ ;  /* 0x0000000c0e0e7210 */ /* 0x000fe40007fde0ff */
[----:B------:R-:W0:Y:S02]  /*1c0d0*/  LDC R16, c[0x0][0x268] ;  /* 0x00009a00ff107b82 */ /* 0x000e240000000800 */
[-C--:B------:R-:W-:Y:S01]  /*1c0e0*/  LEA.HI.X.SX32 R15, R228, R13.reuse, 0x1, P6 ;  /* 0x0000000de40f7211 */ /* 0x080fe200030f0eff */
[----:B---3--:R-:W-:Y:S02]  /*1c0f0*/  IMAD R21, R20, 0x1b1, RZ ;  /* 0x000001b114157824 */ /* 0x008fe400078e02ff */
[----:B-1----:R-:W-:Y:S02]  /*1c100*/  IMAD R20, R19, 0x36a, RZ ;  /* 0x0000036a13147824 */ /* 0x002fe400078e02ff */
[----:B--2---:R-:W-:Y:S01]  /*1c110*/  IMAD R19, R17, 0xd9, RZ ;  /* 0x000000d911137824 */ /* 0x004fe200078e02ff */
[----:B------:R-:W-:-:S04]  /*1c120*/  LEA.HI.X.SX32 R69, R21, R13, 0x1, P4 ;  /* 0x0000000d15457211 */ /* 0x000fc800020f0eff */
[----:B------:R-:W-:Y:S02]  /*1c130*/  LEA.HI.X.SX32 R23, R19, R13, 0x1, P5 ;  /* 0x0000000d13177211 */ /* 0x000fe400028f0eff */
[----:B------:R-:W1:Y:S03]  /*1c140*/  LDC R19, c[0x0][0x268] ;  /* 0x00009a00ff137b82 */ /* 0x000e660000000800 */
[----:B------:R-:W-:Y:S04]  /*1c150*/  STL.64 [R1+0x1888], R22 ;  /* 0x0018881601007387 */ /* 0x000fe80000100a00 */
[----:B------:R2:W-:Y:S04]  /*1c160*/  STL.64 [R1+0x1200], R68 ;  /* 0x0012004401007387 */ /* 0x0005e80000100a00 */
[----:B------:R3:W-:Y:S01]  /*1c170*/  STL.64 [R1+0x11f8], R14 ;  /* 0x0011f80e01007387 */ /* 0x0007e20000100a00 */
[----:B--2---:R-:W2:Y:S08]  /*1c180*/  LDC R68, c[0x0][0x268] ;  /* 0x00009a00ff447b82 */ /* 0x004eb00000000800 */
[----:B---3--:R-:W3:Y:S01]  /*1c190*/  LDC R15, c[0x0][0x268] ;  /* 0x00009a00ff0f7b82 */ /* 0x008ee20000000800 */
[----:B0-----:R-:W-:Y:S01]  /*1c1a0*/  IMAD R16, R16, 0x368, RZ ;  /* 0x0000036810107824 */ /* 0x001fe200078e02ff */
[----:B------:R-:W-:-:S02]  /*1c1b0*/  IADD3 R64, P2, R230, R12, RZ ;  /* 0x0000000ce6407210 */ /* 0x000fc40007f5e0ff */
[CC--:B------:R-:W-:Y:S02]  /*1c1c0*/  IADD3 R66, P1, R229.reuse, R12.reuse, RZ ;  /* 0x0000000ce5427210 */ /* 0x0c0fe40007f3e0ff */
[----:B------:R-:W-:Y:S02]  /*1c1d0*/  IADD3 R16, P3, R16, R12, RZ ;  /* 0x0000000c10107210 */ /* 0x000fe40007f7e0ff */
[----:B------:R-:W-:Y:S01]  /*1c1e0*/  LEA.HI.X.SX32 R65, R229, R13, 0x1, P2 ;  /* 0x0000000de5417211 */ /* 0x000fe200010f0eff */
[----:B------:R-:W0:Y:S01]  /*1c1f0*/  LDC R14, c[0x0][0x268] ;  /* 0x00009a00ff0e7b82 */ /* 0x000e220000000800 */
[----:B--2---:R-:W-:Y:S02]  /*1c200*/  IMAD R69, R68, 0x1b3, RZ ;  /* 0x000001b344457824 */ /* 0x004fe400078e02ff */
[----:B-1----:R-:W-:-:S03]  /*1c210*/  IMAD R68, R19, 0x36e, RZ ;  /* 0x0000036e13447824 */ /* 0x002fc600078e02ff */
[-C--:B------:R-:W-:Y:S01]  /*1c220*/  LEA.HI.X.SX32 R71, R69, R13.reuse, 0x1, P0 ;  /* 0x0000000d45477211 */ /* 0x080fe200000f0eff */
[----:B---3--:R-:W-:Y:S01]  /*1c230*/  IMAD R19, R15, 0x6d, RZ ;  /* 0x0000006d0f137824 */ /* 0x008fe200078e02ff */
[----:B------:R-:W-:-:S03]  /*1c240*/  LEA.HI.X.SX32 R17, R230, R13, 0x1, P3 ;  /* 0x0000000de6117211 */ /* 0x000fc600018f0eff */
[----:B------:R1:W-:Y:S01]  /*1c250*/  STL.64 [R1+0x11f0], R70 ;  /* 0x0011f04601007387 */ /* 0x0003e20000100a00 */
[----:B------:R-:W-:-:S03]  /*1c260*/  LEA.HI.X.SX32 R67, R19, R13, 0x1, P1 ;  /* 0x0000000d13437211 */ /* 0x000fc600008f0eff */
[----:B------:R-:W-:Y:S01]  /*1c270*/  STL.64 [R1+0x1880], R64 ;  /* 0x0018804001007387 */ /* 0x000fe20000100a00 */
[----:B------:R-:W2:Y:S03]  /*1c280*/  LDC R19, c[0x0][0x268] ;  /* 0x00009a00ff137b82 */ /* 0x000ea60000000800 */
[----:B------:R-:W-:Y:S04]  /*1c290*/  STL.64 [R1+0x1be0], R66 ;  /* 0x001be04201007387 */ /* 0x000fe80000100a00 */
[----:B------:R3:W-:Y:S01]  /*1c2a0*/  STL.64 [R1+0x11e8], R16 ;  /* 0x0011e81001007387 */ /* 0x0007e20000100a00 */
[----:B-1----:R-:W1:Y:S08]  /*1c2b0*/  LDC R70, c[0x0][0x268] ;  /* 0x00009a00ff467b82 */ /* 0x002e700000000800 */
[----:B---3--:R-:W3:Y:S01]  /*1c2c0*/  LDC R17, c[0x0][0x268] ;  /* 0x00009a00ff117b82 */ /* 0x008ee20000000800 */
[----:B------:R-:W-:-:S02]  /*1c2d0*/  IADD3 R22, P5, R231, R12, RZ ;  /* 0x0000000ce7167210 */ /* 0x000fc40007fbe0ff */
[----:B------:R-:W-:Y:S01]  /*1c2e0*/  IADD3 R20, P4, R20, R12, RZ ;  /* 0x0000000c14147210 */ /* 0x000fe20007f9e0ff */
[----:B--2---:R-:W-:-:S04]  /*1c2f0*/  IMAD R19, R19, 0x370, RZ ;  /* 0x0000037013137824 */ /* 0x004fc800078e02ff */
[----:B------:R-:W2:Y:S01]  /*1c300*/  LDC R16, c[0x0][0x268] ;  /* 0x00009a00ff107b82 */ /* 0x000ea20000000800 */
[----:B-1----:R-:W-:Y:S02]  /*1c310*/  IMAD R70, R70, 0x1b5, RZ ;  /* 0x000001b546467824 */ /* 0x002fe400078e02ff */
[----:B---3--:R-:W-:-:S03]  /*1c320*/  IMAD R17, R17, 0xdb, RZ ;  /* 0x000000db11117824 */ /* 0x008fc600078e02ff */
[-C--:B------:R-:W-:Y:S02]  /*1c330*/  LEA.HI.X.SX32 R21, R70, R13.reuse, 0x1, P4 ;  /* 0x0000000d46157211 */ /* 0x080fe400020f0eff */
[----:B------:R-:W1:Y:S01]  /*1c340*/  LDC R70, c[0x0][0x268] ;  /* 0x00009a00ff467b82 */ /* 0x000e620000000800 */
[----:B------:R-:W-:-:S07]  /*1c350*/  LEA.HI.X.SX32 R23, R17, R13, 0x1, P5 ;  /* 0x0000000d11177211 */ /* 0x000fce00028f0eff */
[----:B------:R-:W3:Y:S01]  /*1c360*/  LDC R17, c[0x0][0x268] ;  /* 0x00009a00ff117b82 */ /* 0x000ee20000000800 */
[----:B------:R4:W-:Y:S01]  /*1c370*/  STL.64 [R1+0x11e0], R20 ;  /* 0x0011e01401007387 */ /* 0x0009e20000100a00 */
[----:B0-----:R-:W-:Y:S01]  /*1c380*/  IMAD R14, R14, 0x36c, RZ ;  /* 0x0000036c0e0e7824 */ /* 0x001fe200078e02ff */
[----:B----4-:R-:W-:-:S05]  /*1c390*/  IADD3 R20, P4, R19, R12, RZ ;  /* 0x0000000c13147210 */ /* 0x010fca0007f9e0ff */
[----:B------:R-:W0:Y:S01]  /*1c3a0*/  LDC R19, c[0x0][0x268] ;  /* 0x00009a00ff137b82 */ /* 0x000e220000000800 */
[-C--:B------:R-:W-:Y:S01]  /*1c3b0*/  IADD3 R14, P6, R14, R12.reuse, RZ ;  /* 0x0000000c0e0e7210 */ /* 0x080fe20007fde0ff */
[----:B-1----:R-:W-:Y:S01]  /*1c3c0*/  IMAD R70, R70, 0x37, RZ ;  /* 0x0000003746467824 */ /* 0x002fe200078e02ff */
[-C--:B------:R-:W-:Y:S02]  /*1c3d0*/  IADD3 R72, P0, R68, R12.reuse, RZ ;  /* 0x0000000c44487210 */ /* 0x080fe40007f1e0ff */
[-C--:B------:R-:W-:Y:S01]  /*1c3e0*/  IADD3 R64, P2, R233, R12.reuse, RZ ;  /* 0x0000000ce9407210 */ /* 0x080fe20007f5e0ff */
[----:B---3--:R-:W-:Y:S01]  /*1c3f0*/  IMAD R17, R17, 0x1b7, RZ ;  /* 0x000001b711117824 */ /* 0x008fe200078e02ff */
[-C--:B------:R-:W-:Y:S02]  /*1c400*/  IADD3 R68, P1, R232, R12.reuse, RZ ;  /* 0x0000000ce8447210 */ /* 0x080fe40007f3e0ff */
[----:B------:R-:W-:Y:S02]  /*1c410*/  IADD3 R66, P3, R234, R12, RZ ;  /* 0x0000000cea427210 */ /* 0x000fe40007f7e0ff */
[----:B------:R-:W-:-:S02]  /*1c420*/  LEA.HI.X.SX32 R15, R231, R13, 0x1, P6 ;  /* 0x0000000de70f7211 */ /* 0x000fc400030f0eff */
[-C--:B------:R-:W-:Y:S02]  /*1c430*/  LEA.HI.X.SX32 R73, R17, R13.reuse, 0x1, P0 ;  /* 0x0000000d11497211 */ /* 0x080fe400000f0eff */
[-C--:B------:R-:W-:Y:S01]  /*1c440*/  LEA.HI.X.SX32 R65, R232, R13.reuse, 0x1, P2 ;  /* 0x0000000de8417211 */ /* 0x080fe200010f0eff */
[----:B--2---:R-:W-:Y:S01]  /*1c450*/  IMAD R16, R16, 0x372, RZ ;  /* 0x0000037210107824 */ /* 0x004fe200078e02ff */
[-C--:B------:R-:W-:Y:S01]  /*1c460*/  LEA.HI.X.SX32 R69, R70, R13.reuse, 0x1, P1 ;  /* 0x0000000d46457211 */ /* 0x080fe200008f0eff */
[----:B------:R1:W-:Y:S01]  /*1c470*/  STL.64 [R1+0x1878], R22 ;  /* 0x0018781601007387 */ /* 0x0003e20000100a00 */
[-C--:B------:R-:W-:Y:S02]  /*1c480*/  LEA.HI.X.SX32 R67, R233, R13.reuse, 0x1, P3 ;  /* 0x0000000de9437211 */ /* 0x080fe400018f0eff */
[----:B------:R-:W-:Y:S01]  /*1c490*/  LEA.HI.X.SX32 R21, R234, R13, 0x1, P4 ;  /* 0x0000000dea157211 */ /* 0x000fe200020f0eff */
[----:B------:R2:W-:Y:S01]  /*1c4a0*/  STL.64 [R1+0x11d8], R14 ;  /* 0x0011d80e01007387 */ /* 0x0005e20000100a00 */
[----:B0-----:R-:W-:-:S03]  /*1c4b0*/  IMAD R19, R19, 0x376, RZ ;  /* 0x0000037613137824 */ /* 0x001fc600078e02ff */
[----:B------:R-:W-:Y:S04]  /*1c4c0*/  STL.64 [R1+0x11d0], R72 ;  /* 0x0011d04801007387 */ /* 0x000fe80000100a00 */
[----:B------:R0:W-:Y:S01]  /*1c4d0*/  STL.64 [R1+0x1bd8], R64 ;  /* 0x001bd84001007387 */ /* 0x0001e20000100a00 */
[-C--:B-1----:R-:W-:Y:S02]  /*1c4e0*/  IADD3 R22, P5, R16, R12.reuse, RZ ;  /* 0x0000000c10167210 */ /* 0x082fe40007fbe0ff */
[----:B------:R-:W1:Y:S01]  /*1c4f0*/  LDC R16, c[0x0][0x268] ;  /* 0x00009a00ff107b82 */ /* 0x000e620000000800 */
[----:B------:R3:W-:Y:S01]  /*1c500*/  STL.64 [R1+0x1d88], R68 ;  /* 0x001d884401007387 */ /* 0x0007e20000100a00 */
[----:B------:R-:W-:-:S03]  /*1c510*/  IADD3 R70, P1, R19, R12, RZ ;  /* 0x0000000c13467210 */ /* 0x000fc60007f3e0ff */
[----:B------:R-:W-:Y:S03]  /*1c520*/  STL.64 [R1+0x1870], R66 ;  /* 0x0018704201007387 */ /* 0x000fe60000100a00 */
[----:B------:R-:W4:Y:S01]  /*1c530*/  LDC R19, c[0x0][0x268] ;  /* 0x00009a00ff137b82 */ /* 0x000f220000000800 */
[----:B------:R3:W-:Y:S01]  /*1c540*/  STL.64 [R1+0x11c8], R20 ;  /* 0x0011c81401007387 */ /* 0x0007e20000100a00 */
[-C--:B--2---:R-:W-:Y:S02]  /*1c550*/  IADD3 R14, P6, R235, R12.reuse, RZ ;  /* 0x0000000ceb0e7210 */ /* 0x084fe40007fde0ff */
[----:B0-----:R-:W-:-:S04]  /*1c560*/  IADD3 R64, P2, R236, R12, RZ ;  /* 0x0000000cec407210 */ /* 0x001fc80007f5e0ff */
[----:B---3--:R-:W0:Y:S08]  /*1c570*/  LDC R68, c[0x0][0x268] ;  /* 0x00009a00ff447b82 */ /* 0x008e300000000800 */
[----:B------:R-:W2:Y:S08]  /*1c580*/  LDC R21, c[0x0][0x268] ;  /* 0x00009a00ff157b82 */ /* 0x000eb00000000800 */
[----:B------:R-:W3:Y:S01]  /*1c590*/  LDC R20, c[0x0][0x268] ;  /* 0x00009a00ff147b82 */ /* 0x000ee20000000800 */
[----:B-1----:R-:W-:-:S02]  /*1c5a0*/  IMAD R16, R16, 0x374, RZ ;  /* 0x0000037410107824 */ /* 0x002fc400078e02ff */
[----:B----4-:R-:W-:-:S03]  /*1c5b0*/  IMAD R19, R19, 0xdd, RZ ;  /* 0x000000dd13137824 */ /* 0x010fc600078e02ff */
[----:B------:R-:W-:Y:S02]  /*1c5c0*/  IADD3 R16, P0, R16, R12, RZ ;  /* 0x0000000c10107210 */ /* 0x000fe40007f1e0ff */
[-C--:B------:R-:W-:Y:S01]  /*1c5d0*/  LEA.HI.X.SX32 R15, R19, R13.reuse, 0x1, P6 ;  /* 0x0000000d130f7211 */ /* 0x080fe200030f0eff */
[----:B--2---:R-:W-:Y:S01]  /*1c5e0*/  IMAD R21, R21, 0x1b9, RZ ;  /* 0x000001b915157824 */ /* 0x004fe200078e02ff */
[-C--:B------:R-:W-:Y:S01]  /*1c5f0*/  LEA.HI.X.SX32 R17, R235, R13.reuse, 0x1, P0 ;  /* 0x0000000deb117211 */ /* 0x080fe200000f0eff */
[----:B------:R-:W1:Y:S03]  /*1c600*/  LDC R19, c[0x0][0x268] ;  /* 0x00009a00ff137b82 */ /* 0x000e660000000800 */
[----:B------:R-:W-:Y:S01]  /*1c610*/  LEA.HI.X.SX32 R23, R21, R13, 0x1, P5 ;  /* 0x0000000d15177211 */ /* 0x000fe200028f0eff */
[----:B---3--:R-:W-:-:S04]  /*1c620*/  IMAD R20, R20, 0x37a, RZ ;  /* 0x0000037a14147824 */ /* 0x008fc800078e02ff */
[----:B------:R2:W-:Y:S04]  /*1c630*/  STL.64 [R1+0x11c0], R22 ;  /* 0x0011c01601007387 */ /* 0x0005e80000100a00 */
[----:B------:R-:W-:Y:S04]  /*1c640*/  STL.64 [R1+0x1868], R14 ;  /* 0x0018680e01007387 */ /* 0x000fe80000100a00 */
[----:B------:R3:W-:Y:S01]  /*1c650*/  STL.64 [R1+0x11b8], R16 ;  /* 0x0011b81001007387 */ /* 0x0007e20000100a00 */
[----:B--2---:R-:W-:Y:S02]  /*1c660*/  IADD3 R22, P5, R20, R12, RZ ;  /* 0x0000000c14167210 */ /* 0x004fe40007fbe0ff */
[----:B------:R-:W2:Y:S08]  /*1c670*/  LDC R20, c[0x0][0x268] ;  /* 0x00009a00ff147b82 */ /* 0x000eb00000000800 */
[----:B---3--:R-:W3:Y:S08]  /*1c680*/  LDC R17, c[0x0][0x268] ;  /* 0x00009a00ff117b82 */ /* 0x008ef00000000800 */
[----:B------:R-:W4:Y:S01]  /*1c690*/  LDC R16, c[0x0][0x268] ;  /* 0x00009a00ff107b82 */ /* 0x000f220000000800 */
[----:B--2---:R-:W-:-:S02]  /*1c6a0*/  IMAD R21, R20, 0x1bb, RZ ;  /* 0x000001bb14157824 */ /* 0x004fc400078e02ff */
[----:B-1----:R-:W-:Y:S02]  /*1c6b0*/  IMAD R20, R19, 0x37e, RZ ;  /* 0x0000037e13147824 */ /* 0x002fe400078e02ff */
[----:B---3--:R-:W-:Y:S01]  /*1c6c0*/  IMAD R19, R17, 0x6f, RZ ;  /* 0x0000006f11137824 */ /* 0x008fe200078e02ff */
[----:B------:R-:W-:-:S04]  /*1c6d0*/  LEA.HI.X.SX32 R71, R21, R13, 0x1, P1 ;  /* 0x0000000d15477211 */ /* 0x000fc800008f0eff */
[----:B------:R-:W-:Y:S01]  /*1c6e0*/  LEA.HI.X.SX32 R65, R19, R13, 0x1, P2 ;  /* 0x0000000d13417211 */ /* 0x000fe200010f0eff */
[----:B------:R-:W-:Y:S01]  /*1c6f0*/  STL.64 [R1+0x11b0], R70 ;  /* 0x0011b04601007387 */ /* 0x000fe20000100a00 */
[----:B------:R-:W1:Y:S03]  /*1c700*/  LDC R19, c[0x0][0x268] ;  /* 0x00009a00ff137b82 */ /* 0x000e660000000800 */
[----:B------:R2:W-:Y:S05]  /*1c710*/  STL.64 [R1+0x1bd0], R64 ;  /* 0x001bd04001007387 */ /* 0x0005ea0000100a00 */
[----:B--2---:R-:W2:Y:S01]  /*1c720*/  LDC R64, c[0x0][0x268] ;  /* 0x00009a00ff407b82 */ /* 0x004ea20000000800 */
[----:B0-----:R-:W-:Y:S01]  /*1c730*/  IMAD R68, R68, 0x378, RZ ;  /* 0x0000037844447824 */ /* 0x001fe200078e02ff */
[-C--:B------:R-:W-:Y:S01]  /*1c740*/  IADD3 R66, P3, R237, R12.reuse, RZ ;  /* 0x0000000ced427210 */ /* 0x080fe20007f7e0ff */
[----:B----4-:R-:W-:Y:S01]  /*1c750*/  IMAD R16, R16, 0x37c, RZ ;  /* 0x0000037c10107824 */ /* 0x010fe200078e02ff */
[----:B------:R-:W-:-:S02]  /*1c760*/  IADD3 R14, P6, R238, R12, RZ ;  /* 0x0000000cee0e7210 */ /* 0x000fc40007fde0ff */
[-C--:B------:R-:W-:Y:S01]  /*1c770*/  IADD3 R68, P4, R68, R12.reuse, RZ ;  /* 0x0000000c44447210 */ /* 0x080fe20007f9e0ff */
[----:B-1----:R-:W-:Y:S01]  /*1c780*/  IMAD R19, R19, 0xdf, RZ ;  /* 0x000000df13137824 */ /* 0x002fe200078e02ff */
[----:B------:R-:W-:Y:S02]  /*1c790*/  IADD3 R16, P0, R16, R12, RZ ;  /* 0x0000000c10107210 */ /* 0x000fe40007f1e0ff */
[-C--:B------:R-:W-:Y:S02]  /*1c7a0*/  LEA.HI.X.SX32 R67, R236, R13.reuse, 0x1, P3 ;  /* 0x0000000dec437211 */ /* 0x080fe400018f0eff */
        /* <DEDUP_REMOVED lines=8> */
[----:B------:R-:W-:Y:S04]  /*1c830*/  STL.64 [R1+0x1858], R14 ;  /* 0x0018580e01007387 */ /* 0x000fe80000100a00 */
[----:B------:R-:W-:Y:S04]  /*1c840*/  STL.64 [R1+0x11a0], R22 ;  /* 0x0011a01601007387 */ /* 0x000fe80000100a00 */
[----:B------:R1:W-:Y:S02]  /*1c850*/  STL.64 [R1+0x1198], R16 ;  /* 0x0011981001007387 */ /* 0x0003e40000100a00 */
[----:B-1----:R-:W1:Y:S08]  /*1c860*/  LDC R17, c[0x0][0x268] ;  /* 0x00009a00ff117b82 */ /* 0x002e700000000800 */
[----:B------:R-:W2:Y:S01]  /*1c870*/  LDC R16, c[0x0][0x268] ;  /* 0x00009a00ff107b82 */ /* 0x000ea20000000800 */
[----:B-1----:R-:W-:-:S07]  /*1c880*/  IMAD R72, R17, 0x1bf, RZ ;  /* 0x000001bf11487824 */ /* 0x002fce00078e02ff */
[----:B------:R-:W1:Y:S01]  /*1c890*/  LDC R17, c[0x0][0x268] ;  /* 0x00009a00ff117b82 */ /* 0x000e620000000800 */
[-C--:B------:R-:W-:Y:S02]  /*1c8a0*/  IADD3 R20, P1, R20, R12.reuse, RZ ;  /* 0x0000000c14147210 */ /* 0x080fe40007f3e0ff */
[----:B------:R-:W-:Y:S02]  /*1c8b0*/  IADD3 R70, P2, R239, R12, RZ ;  /* 0x0000000cef467210 */ /* 0x000fe40007f5e0ff */
[----:B--2---:R-:W-:Y:S02]  /*1c8c0*/  LEA R16, R16, -R16, 0x3 ;  /* 0x8000001010107211 */ /* 0x004fe400078e18ff */
[-C--:B------:R-:W-:Y:S02]  /*1c8d0*/  LEA.HI.X.SX32 R21, R72, R13.reuse, 0x1, P1 ;  /* 0x0000000d48157211 */ /* 0x080fe400008f0eff */
[----:B------:R-:W-:Y:S01]  /*1c8e0*/  LEA.HI.X.SX32 R71, R16, R13, 0x1, P2 ;  /* 0x0000000d10477211 */ /* 0x000fe200010f0eff */
[----:B0-----:R-:W-:Y:S01]  /*1c8f0*/  IMAD R19, R19, 0x380, RZ ;  /* 0x0000038013137824 */ /* 0x001fe200078e02ff */
[-C--:B------:R-:W-:Y:S01]  /*1c900*/  IADD3 R66, P3, R240, R12.reuse, RZ ;  /* 0x0000000cf0427210 */ /* 0x080fe20007f7e0ff */
[----:B------:R-:W-:Y:S01]  /*1c910*/  STL.64 [R1+0x1190], R20 ;  /* 0x0011901401007387 */ /* 0x000fe20000100a00 */
[----:B------:R-:W-:Y:S01]  /*1c920*/  IADD3 R68, P4, R241, R12, RZ ;  /* 0x0000000cf1447210 */ /* 0x000fe20007f9e0ff */
[----:B------:R-:W0:Y:S02]  /*1c930*/  LDC R16, c[0x0][0x268] ;  /* 0x00009a00ff107b82 */ /* 0x000e240000000800 */
[----:B------:R2:W-:Y:S01]  /*1c940*/  STL.64 [R1+0x1ef0], R70 ;  /* 0x001ef04601007387 */ /* 0x0005e20000100a00 */
[----:B-1----:R-:W-:-:S05]  /*1c950*/  IMAD R17, R17, 0x382, RZ ;  /* 0x0000038211117824 */ /* 0x002fca00078e02ff */
[-C--:B--2---:R-:W-:Y:S02]  /*1c960*/  IADD3 R70, P2, R17, R12.reuse, RZ ;  /* 0x0000000c11467210 */ /* 0x084fe40007f5e0ff */
[----:B------:R-:W1:Y:S01]  /*1c970*/  LDC R17, c[0x0][0x268] ;  /* 0x00009a00ff117b82 */ /* 0x000e620000000800 */
[-C--:B------:R-:W-:Y:S02]  /*1c980*/  IADD3 R14, P6, R243, R12.reuse, RZ ;  /* 0x0000000cf30e7210 */ /* 0x080fe40007fde0ff */
[-C--:B------:R-:W-:Y:S02]  /*1c990*/  IADD3 R64, P5, R242, R12.reuse, RZ ;  /* 0x0000000cf2407210 */ /* 0x080fe40007fbe0ff */
[-C--:B------:R-:W-:Y:S02]  /*1c9a0*/  IADD3 R22, P0, R244, R12.reuse, RZ ;  /* 0x0000000cf4167210 */ /* 0x080fe40007f1e0ff */
[----:B------:R-:W-:Y:S02]  /*1c9b0*/  LEA.HI.X.SX32 R67, R239, R13, 0x1, P3 ;  /* 0x0000000def437211 */ /* 0x000fe400018f0eff */
[----:B------:R-:W-:-:S02]  /*1c9c0*/  IADD3 R20, P1, R19, R12, RZ ;  /* 0x0000000c13147210 */ /* 0x000fc40007f3e0ff */
[-C--:B------:R-:W-:Y:S02]  /*1c9d0*/  LEA.HI.X.SX32 R69, R240, R13.reuse, 0x1, P4 ;  /* 0x0000000df0457211 */ /* 0x080fe400020f0eff */
[-C--:B------:R-:W-:Y:S02]  /*1c9e0*/  LEA.HI.X.SX32 R15, R242, R13.reuse, 0x1, P6 ;  /* 0x0000000df20f7211 */ /* 0x080fe400030f0eff */
[-C--:B------:R-:W-:Y:S01]  /*1c9f0*/  LEA.HI.X.SX32 R65, R241, R13.reuse, 0x1, P5 ;  /* 0x0000000df1417211 */ /* 0x080fe200028f0eff */
[----:B------:R-:W-:Y:S01]  /*1ca00*/  STL.64 [R1+0x1ec0], R66 ;  /* 0x001ec04201007387 */ /* 0x000fe20000100a00 */
[-C--:B------:R-:W-:Y:S02]  /*1ca10*/  LEA.HI.X.SX32 R23, R243, R13.reuse, 0x1, P0 ;  /* 0x0000000df3177211 */ /* 0x080fe400000f0eff */
[----:B------:R-:W-:Y:S01]  /*1ca20*/  LEA.HI.X.SX32 R21, R244, R13, 0x1, P1 ;  /* 0x0000000df4157211 */ /* 0x000fe200008f0eff */
[----:B------:R2:W-:Y:S01]  /*1ca30*/  STL.64 [R1+0x1e58], R68 ;  /* 0x001e584401007387 */ /* 0x0005e20000100a00 */
[----:B-1----:R-:W-:-:S03]  /*1ca40*/  IMAD R19, R17, 0x386, RZ ;  /* 0x0000038611137824 */ /* 0x002fc600078e02ff */
[----:B------:R1:W-:Y:S04]  /*1ca50*/  STL.64 [R1+0x1bc8], R14 ;  /* 0x001bc80e01007387 */ /* 0x0003e80000100a00 */
[----:B------:R-:W-:Y:S04]  /*1ca60*/  STL.64 [R1+0x1d80], R64 ;  /* 0x001d804001007387 */ /* 0x000fe80000100a00 */
[----:B------:R3:W-:Y:S01]  /*1ca70*/  STL.64 [R1+0x1850], R22 ;  /* 0x0018501601007387 */ /* 0x0007e20000100a00 */
[-C--:B--2---:R-:W-:Y:S02]  /*1ca80*/  IADD3 R68, P5, R19, R12.reuse, RZ ;  /* 0x0000000c13447210 */ /* 0x084fe40007fbe0ff */
[----:B------:R-:W2:Y:S01]  /*1ca90*/  LDC R19, c[0x0][0x268] ;  /* 0x00009a00ff137b82 */ /* 0x000ea20000000800 */
[----:B------:R4:W-:Y:S01]  /*1caa0*/  STL.64 [R1+0x1188], R20 ;  /* 0x0011881401007387 */ /* 0x0009e20000100a00 */
[----:B0-----:R-:W-:Y:S01]  /*1cab0*/  IMAD R16, R16, 0x384, RZ ;  /* 0x0000038410107824 */ /* 0x001fe200078e02ff */
[----:B------:R-:W-:-:S02]  /*1cac0*/  IADD3 R66, P3, R245, R12, RZ ;  /* 0x0000000cf5427210 */ /* 0x000fc40007f7e0ff */
[----:B-1----:R-:W-:-:S03]  /*1cad0*/  IADD3 R14, P6, R246, R12, RZ ;  /* 0x0000000cf60e7210 */ /* 0x002fc60007fde0ff */
[----:B---3--:R-:W0:Y:S08]  /*1cae0*/  LDC R22, c[0x0][0x268] ;  /* 0x00009a00ff167b82 */ /* 0x008e300000000800 */
[----:B----4-:R-:W1:Y:S01]  /*1caf0*/  LDC R21, c[0x0][0x268] ;  /* 0x00009a00ff157b82 */ /* 0x010e620000000800 */
[----:B------:R-:W-:Y:S01]  /*1cb00*/  IADD3 R16, P4, R16, R12, RZ ;  /* 0x0000000c10107210 */ /* 0x000fe20007f9e0ff */
[----:B--2---:R-:W-:-:S03]  /*1cb10*/  IMAD R19, R19, 0xe1, RZ ;  /* 0x000000e113137824 */ /* 0x004fc600078e02ff */
[----:B------:R-:W-:-:S03]  /*1cb20*/  LEA.HI.X.SX32 R17, R245, R13, 0x1, P4 ;  /* 0x0000000df5117211 */ /* 0x000fc600020f0eff */
[----:B------:R-:W2:Y:S01]  /*1cb30*/  LDC R20, c[0x0][0x268] ;  /* 0x00009a00ff147b82 */ /* 0x000ea20000000800 */
[----:B------:R-:W-:-:S07]  /*1cb40*/  LEA.HI.X.SX32 R67, R19, R13, 0x1, P3 ;  /* 0x0000000d13437211 */ /* 0x000fce00018f0eff */
[----:B------:R-:W3:Y:S01]  /*1cb50*/  LDC R19, c[0x0][0x268] ;  /* 0x00009a00ff137b82 */ /* 0x000ee20000000800 */
[----:B-1----:R-:W-:-:S05]  /*1cb60*/  IMAD R21, R21, 0x1c1, RZ ;  /* 0x000001c115157824 */ /* 0x002fca00078e02ff */
[----:B------:R-:W-:-:S05]  /*1cb70*/  LEA.HI.X.SX32 R71, R21, R13, 0x1, P2 ;  /* 0x0000000d15477211 */ /* 0x000fca00010f0eff */
[----:B------:R-:W-:Y:S04]  /*1cb80*/  STL.64 [R1+0x1180], R70 ;  /* 0x0011804601007387 */ /* 0x000fe80000100a00 */
[----:B------:R1:W-:Y:S04]  /*1cb90*/  STL.64 [R1+0x1178], R16 ;  /* 0x0011781001007387 */ /* 0x0003e80000100a00 */
[----:B------:R4:W-:Y:S01]  /*1cba0*/  STL.64 [R1+0x1848], R66 ;  /* 0x0018484201007387 */ /* 0x0009e20000100a00 */
[----:B-1----:R-:W1:Y:S08]  /*1cbb0*/  LDC R17, c[0x0][0x268] ;  /* 0x00009a00ff117b82 */ /* 0x002e700000000800 */
[----:B----4-:R-:W4:Y:S01]  /*1cbc0*/  LDC R66, c[0x0][0x268] ;  /* 0x00009a00ff427b82 */ /* 0x010f220000000800 */
[----:B--2---:R-:W-:-:S02]  /*1cbd0*/  IMAD R20, R20, 0x38a, RZ ;  /* 0x0000038a14147824 */ /* 0x004fc400078e02ff */
[----:B0-----:R-:W-:Y:S01]  /*1cbe0*/  IMAD R22, R22, 0x388, RZ ;  /* 0x0000038816167824 */ /* 0x001fe200078e02ff */
[-C--:B------:R-:W-:Y:S02]  /*1cbf0*/  IADD3 R64, P0, R247, R12.reuse, RZ ;  /* 0x0000000cf7407210 */ /* 0x080fe40007f1e0ff */
[----:B------:R-:W-:Y:S02]  /*1cc00*/  IADD3 R72, P3, R248, R12, RZ ;  /* 0x0000000cf8487210 */ /* 0x000fe40007f7e0ff */
[----:B------:R-:W0:Y:S01]  /*1cc10*/  LDC R16, c[0x0][0x268] ;  /* 0x00009a00ff107b82 */ /* 0x000e220000000800 */
[----:B----4-:R-:W-:Y:S02]  /*1cc20*/  IMAD R67, R66, 0x1c3, RZ ;  /* 0x000001c342437824 */ /* 0x010fe400078e02ff */
[----:B---3--:R-:W-:Y:S02]  /*1cc30*/  IMAD R66, R19, 0x38e, RZ ;  /* 0x0000038e13427824 */ /* 0x008fe400078e02ff */
[----:B-1----:R-:W-:-:S05]  /*1cc40*/  IMAD R19, R17, 0x71, RZ ;  /* 0x0000007111137824 */ /* 0x002fca00078e02ff */
[-C--:B------:R-:W-:Y:S02]  /*1cc50*/  LEA.HI.X.SX32 R15, R19, R13.reuse, 0x1, P6 ;  /* 0x0000000d130f7211 */ /* 0x080fe400030f0eff */
[-C--:B------:R-:W-:Y:S02]  /*1cc60*/  IADD3 R20, P2, R20, R12.reuse, RZ ;  /* 0x0000000c14147210 */ /* 0x080fe40007f5e0ff */
[----:B------:R-:W-:Y:S01]  /*1cc70*/  IADD3 R22, P1, R22, R12, RZ ;  /* 0x0000000c16167210 */ /* 0x000fe20007f3e0ff */
[----:B------:R1:W-:Y:S01]  /*1cc80*/  STL.64 [R1+0x1bc0], R14 ;  /* 0x001bc00e01007387 */ /* 0x0003e20000100a00 */
[-C--:B------:R-:W-:Y:S02]  /*1cc90*/  LEA.HI.X.SX32 R69, R67, R13.reuse, 0x1, P5 ;  /* 0x0000000d43457211 */ /* 0x080fe400028f0eff */
[----:B------:R-:W-:Y:S01]  /*1cca0*/  LEA.HI.X.SX32 R65, R246, R13, 0x1, P0 ;  /* 0x0000000df6417211 */ /* 0x000fe200000f0eff */
[----:B0-----:R-:W-:Y:S01]  /*1ccb0*/  IMAD R16, R16, 0x38c, RZ ;  /* 0x0000038c10107824 */ /* 0x001fe200078e02ff */
[----:B------:R-:W0:Y:S08]  /*1ccc0*/  LDC R19, c[0x0][0x268] ;  /* 0x00009a00ff137b82 */ /* 0x000e300000000800 */
[----:B-1----:R-:W1:Y:S08]  /*1ccd0*/  LDC R14, c[0x0][0x268] ;  /* 0x00009a00ff0e7b82 */ /* 0x002e700000000800 */
[----:B------:R-:W2:Y:S01]  /*1cce0*/  LDC R15, c[0x0][0x268] ;  /* 0x00009a00ff0f7b82 */ /* 0x000ea20000000800 */
[----:B-1----:R-:W-:-:S05]  /*1ccf0*/  IMAD R14, R14, 0x1c5, RZ ;  /* 0x000001c50e0e7824 */ /* 0x002fca00078e02ff */
[-C--:B------:R-:W-:Y:S02]  /*1cd00*/  LEA.HI.X.SX32 R21, R14, R13.reuse, 0x1, P2 ;  /* 0x0000000d0e157211 */ /* 0x080fe400010f0eff */
[----:B------:R-:W1:Y:S01]  /*1cd10*/  LDC R14, c[0x0][0x268] ;  /* 0x00009a00ff0e7b82 */ /* 0x000e620000000800 */
[----:B------:R-:W-:Y:S01]  /*1cd20*/  LEA.HI.X.SX32 R23, R247, R13, 0x1, P1 ;  /* 0x0000000df7177211 */ /* 0x000fe200008f0eff */
[----:B------:R-:W-:Y:S04]  /*1cd30*/  STL.64 [R1+0x1170], R68 ;  /* 0x0011704401007387 */ /* 0x000fe80000100a00 */
[----:B------:R-:W-:Y:S04]  /*1cd40*/  STL.64 [R1+0x1840], R64 ;  /* 0x0018404001007387 */ /* 0x000fe80000100a00 */
[----:B------:R-:W-:Y:S04]  /*1cd50*/  STL.64 [R1+0x1168], R22 ;  /* 0x0011681601007387 */ /* 0x000fe80000100a00 */
[----:B------:R2:W-:Y:S01]  /*1cd60*/  STL.64 [R1+0x1160], R20 ;  /* 0x0011601401007387 */ /* 0x0005e20000100a00 */
[----:B-1----:R-:W-:-:S02]  /*1cd70*/  IMAD R14, R14, 0xe3, RZ ;  /* 0x000000e30e0e7824 */ /* 0x002fc400078e02ff */
[----:B--2---:R-:W-:Y:S02]  /*1cd80*/  IMAD R20, R15, 0x390, RZ ;  /* 0x000003900f147824 */ /* 0x004fe400078e02ff */
[----:B------:R-:W1:Y:S01]  /*1cd90*/  LDC R15, c[0x0][0x268] ;  /* 0x00009a00ff0f7b82 */ /* 0x000e620000000800 */
[----:B------:R-:W-:-:S07]  /*1cda0*/  LEA.HI.X.SX32 R73, R14, R13, 0x1, P3 ;  /* 0x0000000d0e497211 */ /* 0x000fce00018f0eff */
[----:B------:R-:W2:Y:S01]  /*1cdb0*/  LDC R14, c[0x0][0x268] ;  /* 0x00009a00ff0e7b82 */ /* 0x000ea20000000800 */
[----:B------:R-:W-:Y:S01]  /*1cdc0*/  IADD3 R70, P5, R66, R12, RZ ;  /* 0x0000000c42467210 */ /* 0x000fe20007fbe0ff */
[----:B-1----:R-:W-:Y:S02]  /*1cdd0*/  IMAD R15, R15, 0x392, RZ ;  /* 0x000003920f0f7824 */ /* 0x002fe400078e02ff */
[----:B--2---:R-:W-:-:S03]  /*1cde0*/  IMAD R14, R14, 0x1c7, RZ ;  /* 0x000001c70e0e7824 */ /* 0x004fc600078e02ff */
[----:B------:R-:W-:Y:S02]  /*1cdf0*/  IADD3 R74, P3, R15, R12, RZ ;  /* 0x0000000c0f4a7210 */ /* 0x000fe40007f7e0ff */
[----:B------:R-:W1:Y:S01]  /*1ce00*/  LDC R15, c[0x0][0x268] ;  /* 0x00009a00ff0f7b82 */ /* 0x000e620000000800 */
[----:B------:R-:W-:-:S07]  /*1ce10*/  LEA.HI.X.SX32 R71, R14, R13, 0x1, P5 ;  /* 0x0000000d0e477211 */ /* 0x000fce00028f0eff */
[----:B------:R-:W2:Y:S01]  /*1ce20*/  LDC R14, c[0x0][0x268] ;  /* 0x00009a00ff0e7b82 */ /* 0x000ea20000000800 */
[-C--:B------:R-:W-:Y:S02]  /*1ce30*/  IADD3 R16, P4, R16, R12.reuse, RZ ;  /* 0x0000000c10107210 */ /* 0x080fe40007f9e0ff */
[----:B------:R-:W-:Y:S02]  /*1ce40*/  IADD3 R68, P6, R249, R12, RZ ;  /* 0x0000000cf9447210 */ /* 0x000fe40007fde0ff */
[----:B------:R-:W-:Y:S01]  /*1ce50*/  LEA.HI.X.SX32 R17, R248, R13, 0x1, P4 ;  /* 0x0000000df8117211 */ /* 0x000fe200020f0eff */
[----:B------:R-:W-:Y:S04]  /*1ce60*/  STL.64 [R1+0x1838], R72 ;  /* 0x0018384801007387 */ /* 0x000fe80000100a00 */
[----:B------:R-:W-:Y:S01]  /*1ce70*/  STL.64 [R1+0x1158], R16 ;  /* 0x0011581001007387 */ /* 0x000fe20000100a00 */
[----:B-1----:R-:W-:-:S03]  /*1ce80*/  IMAD R15, R15, 0x39, RZ ;  /* 0x000000390f0f7824 */ /* 0x002fc600078e02ff */
[----:B------:R1:W-:Y:S01]  /*1ce90*/  STL.64 [R1+0x1150], R70 ;  /* 0x0011504601007387 */ /* 0x0003e20000100a00 */
[----:B--2---:R-:W-:Y:S01]  /*1cea0*/  IMAD R14, R14, 0x396, RZ ;  /* 0x000003960e0e7824 */ /* 0x004fe200078e02ff */
[-C--:B------:R-:W-:Y:S02]  /*1ceb0*/  LEA.HI.X.SX32 R69, R15, R13.reuse, 0x1, P6 ;  /* 0x0000000d0f457211 */ /* 0x080fe400030f0eff */
[-C--:B------:R-:W-:Y:S01]  /*1cec0*/  IADD3 R66, P0, R250, R12.reuse, RZ ;  /* 0x0000000cfa427210 */ /* 0x080fe20007f1e0ff */
[----:B0-----:R-:W-:Y:S01]  /*1ced0*/  IMAD R21, R19, 0x1ca, RZ ;  /* 0x000001ca13157824 */ /* 0x001fe200078e02ff */
[-C--:B-1----:R-:W-:Y:S02]  /*1cee0*/  IADD3 R70, P6, R14, R12.reuse, RZ ;  /* 0x0000000c0e467210 */ /* 0x082fe40007fde0ff */
[----:B------:R-:W-:Y:S01]  /*1cef0*/  IADD3 R64, P2, R20, R12, RZ ;  /* 0x0000000c14407210 */ /* 0x000fe20007f5e0ff */
[----:B------:R-:W0:Y:S01]  /*1cf00*/  LDC R14, c[0x0][0x268] ;  /* 0x00009a00ff0e7b82 */ /* 0x000e220000000800 */
[-C--:B------:R-:W-:Y:S01]  /*1cf10*/  LEA.HI.X.SX32 R67, R249, R13.reuse, 0x1, P0 ;  /* 0x0000000df9437211 */ /* 0x080fe200000f0eff */
[----:B------:R-:W-:Y:S01]  /*1cf20*/  STL.64 [R1+0x1d78], R68 ;  /* 0x001d784401007387 */ /* 0x000fe20000100a00 */
[----:B------:R-:W-:-:S03]  /*1cf30*/  LEA.HI.X.SX32 R65, R251, R13, 0x1, P2 ;  /* 0x0000000dfb417211 */ /* 0x000fc600010f0eff */
[----:B------:R1:W-:Y:S02]  /*1cf40*/  STL.64 [R1+0x1bb8], R66 ;  /* 0x001bb84201007387 */ /* 0x0003e40000100a00 */
[----:B------:R-:W2:Y:S08]  /*1cf50*/  LDC R20, c[0x0][0x268] ;  /* 0x00009a00ff147b82 */ /* 0x000eb00000000800 */
[----:B------:R-:W3:Y:S01]  /*1cf60*/  LDC R19, c[0x0][0x268] ;  /* 0x00009a00ff137b82 */ /* 0x000ee20000000800 */
[----:B0-----:R-:W-:Y:S01]  /*1cf70*/  IMAD R14, R14, 0x398, RZ ;  /* 0x000003980e0e7824 */ /* 0x001fe200078e02ff */
[----:B------:R-:W-:-:S06]  /*1cf80*/  IADD3 R22, P1, R251, R12, RZ ;  /* 0x0000000cfb167210 */ /* 0x000fcc0007f3e0ff */
[----:B------:R-:W0:Y:S01]  /*1cf90*/  LDC R15, c[0x0][0x268] ;  /* 0x00009a00ff0f7b82 */ /* 0x000e220000000800 */
[----:B-1----:R-:W-:-:S07]  /*1cfa0*/  IADD3 R66, P2, R14, R12, RZ ;  /* 0x0000000c0e427210 */ /* 0x002fce0007f5e0ff */
[----:B------:R-:W1:Y:S01]  /*1cfb0*/  LDC R14, c[0x0][0x268] ;  /* 0x00009a00ff0e7b82 */ /* 0x000e620000000800 */
[----:B--2---:R-:W-:Y:S01]  /*1cfc0*/  IMAD R20, R20, 0xe5, RZ ;  /* 0x000000e514147824 */ /* 0x004fe200078e02ff */
[----:B------:R-:W-:-:S04]  /*1cfd0*/  IADD3 R16, P4, R21, R12, RZ ;  /* 0x0000000c15107210 */ /* 0x000fc80007f9e0ff */
[----:B------:R-:W-:Y:S02]  /*1cfe0*/  LEA.HI.X.SX32 R17, R20, R13, 0x1, P4 ;  /* 0x0000000d14117211 */ /* 0x000fe400020f0eff */
[----:B------:R-:W2:Y:S01]  /*1cff0*/  LDC R20, c[0x0][0x268] ;  /* 0x00009a00ff147b82 */ /* 0x000ea20000000800 */
[----:B-1----:R-:W-:-:S05]  /*1d000*/  IMAD R14, R14, 0x1c9, RZ ;  /* 0x000001c90e0e7824 */ /* 0x002fca00078e02ff */
[-C--:B------:R-:W-:Y:S02]  /*1d010*/  LEA.HI.X.SX32 R75, R14, R13.reuse, 0x1, P3 ;  /* 0x0000000d0e4b7211 */ /* 0x080fe400018f0eff */
[----:B------:R-:W1:Y:S01]  /*1d020*/  LDC R14, c[0x0][0x268] ;  /* 0x00009a00ff0e7b82 */ /* 0x000e620000000800 */
[----:B---3--:R-:W-:Y:S01]  /*1d030*/  IMAD R19, R19, 0x394, RZ ;  /* 0x0000039413137824 */ /* 0x008fe200078e02ff */
[----:B------:R-:W-:-:S04]  /*1d040*/  LEA.HI.X.SX32 R23, R250, R13, 0x1, P1 ;  /* 0x0000000dfa177211 */ /* 0x000fc800008f0eff */
[----:B------:R-:W-:Y:S01]  /*1d050*/  IADD3 R72, P5, R19, R12, RZ ;  /* 0x0000000c13487210 */ /* 0x000fe20007fbe0ff */
[----:B------:R-:W-:Y:S01]  /*1d060*/  STL.64 [R1+0x1830], R22 ;  /* 0x0018301601007387 */ /* 0x000fe20000100a00 */
[----:B------:R-:W3:Y:S02]  /*1d070*/  LDC R19, c[0x0][0x268] ;  /* 0x00009a00ff137b82 */ /* 0x000ee40000000800 */
[----:B------:R-:W-:Y:S01]  /*1d080*/  LEA.HI.X.SX32 R73, R21, R13, 0x1, P5 ;  /* 0x0000000d15497211 */ /* 0x000fe200028f0eff */
[----:B------:R4:W-:Y:S01]  /*1d090*/  STL.64 [R1+0x1148], R64 ;  /* 0x0011484001007387 */ /* 0x0009e20000100a00 */
[----:B--2---:R-:W-:-:S03]  /*1d0a0*/  IMAD R21, R20, 0x1cb, RZ ;  /* 0x000001cb14157824 */ /* 0x004fc600078e02ff */
[----:B------:R2:W-:Y:S01]  /*1d0b0*/  STL.64 [R1+0x1140], R74 ;  /* 0x0011404a01007387 */ /* 0x0005e20000100a00 */
[----:B------:R-:W0:Y:S01]  /*1d0c0*/  LDC R20, c[0x0][0x268] ;  /* 0x00009a00ff147b82 */ /* 0x000e220000000800 */
[----:B-1----:R-:W-:-:S07]  /*1d0d0*/  IMAD R14, R14, 0x39c, RZ ;  /* 0x0000039c0e0e7824 */ /* 0x002fce00078e02ff */
[----:B----4-:R-:W1:Y:S01]  /*1d0e0*/  LDC R64, c[0x0][0x268] ;  /* 0x00009a00ff407b82 */ /* 0x010e620000000800 */
[----:B--2---:R-:W-:-:S07]  /*1d0f0*/  IADD3 R74, P5, R14, R12, RZ ;  /* 0x0000000c0e4a7210 */ /* 0x004fce0007fbe0ff */
[----:B------:R-:W2:Y:S01]  /*1d100*/  LDC R14, c[0x0][0x268] ;  /* 0x00009a00ff0e7b82 */ /* 0x000ea20000000800 */
[----:B------:R-:W-:Y:S01]  /*1d110*/  LEA.HI.X.SX32 R71, R21, R13, 0x1, P6 ;  /* 0x0000000d15477211 */ /* 0x000fe200030f0eff */
[----:B------:R-:W-:Y:S04]  /*1d120*/  STL.64 [R1+0x1828], R16 ;  /* 0x0018281001007387 */ /* 0x000fe80000100a00 */
[----:B------:R-:W-:Y:S01]  /*1d130*/  STL.64 [R1+0x1138], R72 ;  /* 0x0011384801007387 */ /* 0x000fe20000100a00 */
[----:B---3--:R-:W-:Y:S01]  /*1d140*/  IMAD R19, R19, 0xe6, RZ ;  /* 0x000000e613137824 */ /* 0x008fe200078e02ff */
[----:B------:R-:W3:Y:S02]  /*1d150*/  LDC R65, c[0x0][0x268] ;  /* 0x00009a00ff417b82 */ /* 0x000ee40000000800 */
[----:B------:R4:W-:Y:S01]  /*1d160*/  STL.64 [R1+0x1130], R70 ;  /* 0x0011304601007387 */ /* 0x0009e20000100a00 */
[----:B0-----:R-:W-:-:S02]  /*1d170*/  IMAD R15, R15, 0x1cc, RZ ;  /* 0x000001cc0f0f7824 */ /* 0x001fc400078e02ff */
[----:B-1----:R-:W-:-:S03]  /*1d180*/  IMAD R64, R64, 0x39a, RZ ;  /* 0x0000039a40407824 */ /* 0x002fc600078e02ff */
[----:B------:R-:W0:Y:S01]  /*1d190*/  LDC R21, c[0x0][0x268] ;  /* 0x00009a00ff157b82 */ /* 0x000e220000000800 */
[----:B----4-:R-:W-:Y:S02]  /*1d1a0*/  IMAD R70, R20, 0x39e, RZ ;  /* 0x0000039e14467824 */ /* 0x010fe400078e02ff */
[----:B--2---:R-:W-:-:S05]  /*1d1b0*/  IMAD R20, R14, 0x73, RZ ;  /* 0x000000730e147824 */ /* 0x004fca00078e02ff */
[----:B------:R-:W1:Y:S01]  /*1d1c0*/  LDC R14, c[0x0][0x268] ;  /* 0x00009a00ff0e7b82 */ /* 0x000e620000000800 */
[----:B------:R-:W-:-:S04]  /*1d1d0*/  IADD3 R68, P0, R19, R12, RZ ;  /* 0x0000000c13447210 */ /* 0x000fc80007f1e0ff */
[----:B------:R-:W-:-:S05]  /*1d1e0*/  LEA.HI.X.SX32 R69, R20, R13, 0x1, P0 ;  /* 0x0000000d14457211 */ /* 0x000fca00000f0eff */
[----:B------:R1:W-:Y:S02]  /*1d1f0*/  STL.64 [R1+0x1bb0], R68 ;  /* 0x001bb04401007387 */ /* 0x0003e40000100a00 */
[----:B-1----:R-:W-:Y:S02]  /*1d200*/  IMAD R69, R14, 0x74, RZ ;  /* 0x000000740e457824 */ /* 0x002fe400078e02ff */
[----:B------:R-:W1:Y:S01]  /*1d210*/  LDC R14, c[0x0][0x268] ;  /* 0x00009a00ff0e7b82 */ /* 0x000e620000000800 */
[----:B------:R-:W-:-:S04]  /*1d220*/  IADD3 R22, P1, R15, R12, RZ ;  /* 0x0000000c0f167210 */ /* 0x000fc80007f3e0ff */
[----:B------:R-:W-:-:S03]  /*1d230*/  LEA.HI.X.SX32 R23, R19, R13, 0x1, P1 ;  /* 0x0000000d13177211 */ /* 0x000fc600008f0eff */
[----:B------:R-:W2:Y:S01]  /*1d240*/  LDC R19, c[0x0][0x268] ;  /* 0x00009a00ff137b82 */ /* 0x000ea20000000800 */
[----:B-1----:R-:W-:-:S07]  /*1d250*/  IMAD R68, R14, 0xe8, RZ ;  /* 0x000000e80e447824 */ /* 0x002fce00078e02ff */
[----:B------:R-:W1:Y:S01]  /*1d260*/  LDC R14, c[0x0][0x268] ;  /* 0x00009a00ff0e7b82 */ /* 0x000e620000000800 */
[----:B------:R-:W-:-:S07]  /*1d270*/  LEA.HI.X.SX32 R67, R15, R13, 0x1, P2 ;  /* 0x0000000d0f437211 */ /* 0x000fce00010f0eff */
[----:B------:R-:W4:Y:S01]  /*1d280*/  LDC R15, c[0x0][0x268] ;  /* 0x00009a00ff0f7b82 */ /* 0x000f220000000800 */
[----:B--2---:R-:W-:Y:S02]  /*1d290*/  IMAD R20, R19, 0x1d0, RZ ;  /* 0x000001d013147824 */ /* 0x004fe400078e02ff */
[----:B-1----:R-:W-:-:S05]  /*1d2a0*/  IMAD R19, R14, 0x1cd, RZ ;  /* 0x000001cd0e137824 */ /* 0x002fca00078e02ff */
[----:B------:R-:W1:Y:S01]  /*1d2b0*/  LDC R14, c[0x0][0x268] ;  /* 0x00009a00ff0e7b82 */ /* 0x000e620000000800 */
[----:B---3--:R-:W-:Y:S01]  /*1d2c0*/  IMAD R76, R65, 0x1ce, RZ ;  /* 0x000001ce414c7824 */ /* 0x008fe200078e02ff */
[----:B------:R-:W-:Y:S01]  /*1d2d0*/  IADD3 R64, P3, R64, R12, RZ ;  /* 0x0000000c40407210 */ /* 0x000fe20007f7e0ff */
[----:B----4-:R-:W-:-:S03]  /*1d2e0*/  IMAD R15, R15, 0xe7, RZ ;  /* 0x000000e70f0f7824 */ /* 0x010fc600078e02ff */
[----:B------:R-:W-:Y:S02]  /*1d2f0*/  IADD3 R16, P4, R76, R12, RZ ;  /* 0x0000000c4c107210 */ /* 0x000fe40007f9e0ff */
[-C--:B------:R-:W-:Y:S02]  /*1d300*/  LEA.HI.X.SX32 R65, R19, R13.reuse, 0x1, P3 ;  /* 0x0000000d13417211 */ /* 0x080fe400018f0eff */
[----:B------:R-:W-:Y:S01]  /*1d310*/  LEA.HI.X.SX32 R17, R15, R13, 0x1, P4 ;  /* 0x0000000d0f117211 */ /* 0x000fe200020f0eff */
[----:B------:R-:W-:Y:S01]  /*1d320*/  STL.64 [R1+0x1820], R22 ;  /* 0x0018201601007387 */ /* 0x000fe20000100a00 */
[----:B------:R-:W2:Y:S03]  /*1d330*/  LDC R19, c[0x0][0x268] ;  /* 0x00009a00ff137b82 */ /* 0x000ea60000000800 */
[----:B------:R-:W-:Y:S04]  /*1d340*/  STL.64 [R1+0x1128], R66 ;  /* 0x0011284201007387 */ /* 0x000fe80000100a00 */
[----:B------:R-:W-:Y:S01]  /*1d350*/  STL.64 [R1+0x1120], R64 ;  /* 0x0011204001007387 */ /* 0x000fe20000100a00 */
[----:B-1----:R-:W-:-:S03]  /*1d360*/  IMAD R14, R14, 0x3a0, RZ ;  /* 0x000003a00e0e7824 */ /* 0x002fc600078e02ff */
[----:B------:R1:W-:Y:S01]  /*1d370*/  STL.64 [R1+0x1818], R16 ;  /* 0x0018181001007387 */ /* 0x0003e20000100a00 */
[----:B------:R-:W-:Y:S01]  /*1d380*/  LEA.HI.X.SX32 R75, R76, R13, 0x1, P5 ;  /* 0x0000000d4c4b7211 */ /* 0x000fe200028f0eff */
[----:B0-----:R-:W-:Y:S01]  /*1d390*/  IMAD R21, R21, 0x3a, RZ ;  /* 0x0000003a15157824 */ /* 0x001fe200078e02ff */
[-C--:B------:R-:W-:Y:S01]  /*1d3a0*/  IADD3 R72, P6, R70, R12.reuse, RZ ;  /* 0x0000000c46487210 */ /* 0x080fe20007fde0ff */
[----:B------:R-:W0:Y:S01]  /*1d3b0*/  LDC R15, c[0x0][0x268] ;  /* 0x00009a00ff0f7b82 */ /* 0x000e220000000800 */
[----:B-1----:R-:W-:-:S07]  /*1d3c0*/  IADD3 R16, P4, R14, R12, RZ ;  /* 0x0000000c0e107210 */ /* 0x002fce0007f9e0ff */
[----:B------:R-:W1:Y:S01]  /*1d3d0*/  LDC R14, c[0x0][0x268] ;  /* 0x00009a00ff0e7b82 */ /* 0x000e620000000800 */
[----:B------:R2:W-:Y:S02]  /*1d3e0*/  STL.64 [R1+0x1118], R74 ;  /* 0x0011184a01007387 */ /* 0x0005e40000100a00 */
[----:B--2---:R-:W-:-:S05]  /*1d3f0*/  IMAD R75, R19, 0x3a2, RZ ;  /* 0x000003a2134b7824 */ /* 0x004fca00078e02ff */
[----:B------:R-:W2:Y:S01]  /*1d400*/  LDC R19, c[0x0][0x268] ;  /* 0x00009a00ff137b82 */ /* 0x000ea20000000800 */
[----:B-1----:R-:W-:-:S07]  /*1d410*/  IMAD R74, R14, 0x1cf, RZ ;  /* 0x000001cf0e4a7824 */ /* 0x002fce00078e02ff */
[----:B------:R-:W1:Y:S01]  /*1d420*/  LDC R14, c[0x0][0x268] ;  /* 0x00009a00ff0e7b82 */ /* 0x000e620000000800 */
[----:B------:R-:W-:Y:S01]  /*1d430*/  LEA.HI.X.SX32 R73, R74, R13, 0x1, P6 ;  /* 0x0000000d4a497211 */ /* 0x000fe200030f0eff */
[----:B--2---:R-:W-:Y:S02]  /*1d440*/  IMAD R74, R19, 0x1d, RZ ;  /* 0x0000001d134a7824 */ /* 0x004fe400078e02ff */
[----:B-1----:R-:W-:-:S04]  /*1d450*/  IMAD R19, R14, 0x3a4, RZ ;  /* 0x000003a40e137824 */ /* 0x002fc800078e02ff */
[----:B------:R-:W1:Y:S01]  /*1d460*/  LDC R14, c[0x0][0x268] ;  /* 0x00009a00ff0e7b82 */ /* 0x000e620000000800 */
[-C--:B------:R-:W-:Y:S02]  /*1d470*/  IADD3 R70, P0, R21, R12.reuse, RZ ;  /* 0x0000000c15467210 */ /* 0x080fe40007f1e0ff */
[-C--:B------:R-:W-:Y:S02]  /*1d480*/  IADD3 R22, P1, R69, R12.reuse, RZ ;  /* 0x0000000c45167210 */ /* 0x080fe40007f3e0ff */
[-C--:B------:R-:W-:Y:S02]  /*1d490*/  LEA.HI.X.SX32 R71, R74, R13.reuse, 0x1, P0 ;  /* 0x0000000d4a477211 */ /* 0x080fe400000f0eff */
[-C--:B------:R-:W-:Y:S01]  /*1d4a0*/  LEA.HI.X.SX32 R23, R21, R13.reuse, 0x1, P1 ;  /* 0x0000000d15177211 */ /* 0x080fe200008f0eff */
[----:B------:R-:W-:Y:S01]  /*1d4b0*/  STL.64 [R1+0x1110], R72 ;  /* 0x0011104801007387 */ /* 0x000fe20000100a00 */
[-C--:B------:R-:W-:Y:S02]  /*1d4c0*/  IADD3 R64, P3, R20, R12.reuse, RZ ;  /* 0x0000000c14407210 */ /* 0x080fe40007f7e0ff */
[----:B------:R-:W-:Y:S01]  /*1d4d0*/  IADD3 R66, P2, R68, R12, RZ ;  /* 0x0000000c44427210 */ /* 0x000fe20007f5e0ff */
[----:B------:R-:W-:Y:S01]  /*1d4e0*/  STL.64 [R1+0x1e50], R70 ;  /* 0x001e504601007387 */ /* 0x000fe20000100a00 */
[----:B------:R-:W-:Y:S01]  /*1d4f0*/  LEA.HI.X.SX32 R17, R20, R13, 0x1, P4 ;  /* 0x0000000d14117211 */ /* 0x000fe200020f0eff */
[----:B0-----:R-:W-:-:S02]  /*1d500*/  IMAD R15, R15, 0x1d2, RZ ;  /* 0x000001d20f0f7824 */ /* 0x001fc400078e02ff */
[----:B-1----:R-:W-:Y:S01]  /*1d510*/  IMAD R14, R14, 0x3a6, RZ ;  /* 0x000003a60e0e7824 */ /* 0x002fe200078e02ff */
[----:B------:R0:W-:Y:S01]  /*1d520*/  STL.64 [R1+0x1d70], R22 ;  /* 0x001d701601007387 */ /* 0x0001e20000100a00 */
[----:B------:R-:W-:Y:S01]  /*1d530*/  LEA.HI.X.SX32 R65, R68, R13, 0x1, P3 ;  /* 0x0000000d44417211 */ /* 0x000fe200018f0eff */
[----:B------:R-:W1:Y:S01]  /*1d540*/  LDC R20, c[0x0][0x268] ;  /* 0x00009a00ff147b82 */ /* 0x000e620000000800 */
[----:B------:R-:W-:-:S07]  /*1d550*/  IADD3 R76, P5, R75, R12, RZ ;  /* 0x0000000c4b4c7210 */ /* 0x000fce0007fbe0ff */
[----:B------:R-:W2:Y:S01]  /*1d560*/  LDC R21, c[0x0][0x268] ;  /* 0x00009a00ff157b82 */ /* 0x000ea20000000800 */
[----:B0-----:R-:W-:-:S07]  /*1d570*/  IADD3 R22, P1, R14, R12, RZ ;  /* 0x0000000c0e167210 */ /* 0x001fce0007f3e0ff */
[----:B------:R-:W0:Y:S01]  /*1d580*/  LDC R14, c[0x0][0x268] ;  /* 0x00009a00ff0e7b82 */ /* 0x000e220000000800 */
[----:B------:R-:W-:Y:S01]  /*1d590*/  LEA.HI.X.SX32 R67, R69, R13, 0x1, P2 ;  /* 0x0000000d45437211 */ /* 0x000fe200010f0eff */
[----:B0-----:R-:W-:-:S05]  /*1d5a0*/  IMAD R14, R14, 0x3a8, RZ ;  /* 0x000003a80e0e7824 */ /* 0x001fca00078e02ff */
[-C--:B------:R-:W-:Y:S02]  /*1d5b0*/  IADD3 R68, P4, R14, R12.reuse, RZ ;  /* 0x0000000c0e447210 */ /* 0x080fe40007f9e0ff */
[----:B------:R-:W0:Y:S01]  /*1d5c0*/  LDC R14, c[0x0][0x268] ;  /* 0x00009a00ff0e7b82 */ /* 0x000e220000000800 */
[----:B------:R-:W-:Y:S04]  /*1d5d0*/  STL.64 [R1+0x1ba8], R66 ;  /* 0x001ba84201007387 */ /* 0x000fe80000100a00 */
[----:B------:R-:W-:Y:S04]  /*1d5e0*/  STL.64 [R1+0x1810], R64 ;  /* 0x0018104001007387 */ /* 0x000fe80000100a00 */
[----:B------:R3:W-:Y:S01]  /*1d5f0*/  STL.64 [R1+0x1108], R16 ;  /* 0x0011081001007387 */ /* 0x0007e20000100a00 */
[----:B------:R-:W-:Y:S01]  /*1d600*/  IADD3 R72, P6, R15, R12, RZ ;  /* 0x0000000c0f487210 */ /* 0x000fe20007fde0ff */
[----:B---3--:R-:W3:Y:S01]  /*1d610*/  LDC R17, c[0x0][0x268] ;  /* 0x00009a00ff117b82 */ /* 0x008ee20000000800 */
[----:B0-----:R-:W-:-:S05]  /*1d620*/  IMAD R14, R14, 0xe9, RZ ;  /* 0x000000e90e0e7824 */ /* 0x001fca00078e02ff */
[----:B------:R-:W-:Y:S01]  /*1d630*/  LEA.HI.X.SX32 R73, R14, R13, 0x1, P6 ;  /* 0x0000000d0e497211 */ /* 0x000fe200030f0eff */
[----:B-1----:R-:W-:Y:S01]  /*1d640*/  IMAD R74, R20, 0x1d6, RZ ;  /* 0x000001d6144a7824 */ /* 0x002fe200078e02ff */
[----:B------:R-:W0:Y:S08]  /*1d650*/  LDC R14, c[0x0][0x268] ;  /* 0x00009a00ff0e7b82 */ /* 0x000e300000000800 */
[----:B------:R-:W1:Y:S01]  /*1d660*/  LDC R20, c[0x0][0x268] ;  /* 0x00009a00ff147b82 */ /* 0x000e620000000800 */
[----:B------:R-:W-:Y:S01]  /*1d670*/  IADD3 R70, P0, R19, R12, RZ ;  /* 0x0000000c13467210 */ /* 0x000fe20007f1e0ff */
[----:B---3--:R-:W-:-:S03]  /*1d680*/  IMAD R17, R17, 0x1d1, RZ ;  /* 0x000001d111117824 */ /* 0x008fc600078e02ff */
[----:B------:R-:W-:-:S03]  /*1d690*/  LEA.HI.X.SX32 R71, R15, R13, 0x1, P0 ;  /* 0x0000000d0f477211 */ /* 0x000fc600000f0eff */
[----:B------:R-:W3:Y:S01]  /*1d6a0*/  LDC R19, c[0x0][0x268] ;  /* 0x00009a00ff137b82 */ /* 0x000ee20000000800 */
[----:B------:R-:W-:-:S05]  /*1d6b0*/  LEA.HI.X.SX32 R77, R17, R13, 0x1, P5 ;  /* 0x0000000d114d7211 */ /* 0x000fca00028f0eff */
[----:B------:R-:W-:Y:S02]  /*1d6c0*/  STL.64 [R1+0x1100], R76 ;  /* 0x0011004c01007387 */ /* 0x000fe40000100a00 */
[----:B------:R-:W4:Y:S02]  /*1d6d0*/  LDC R16, c[0x0][0x268] ;  /* 0x00009a00ff107b82 */ /* 0x000f240000000800 */
[----:B------:R-:W-:Y:S04]  /*1d6e0*/  STL.64 [R1+0x1808], R72 ;  /* 0x0018084801007387 */ /* 0x000fe80000100a00 */
[----:B------:R0:W-:Y:S02]  /*1d6f0*/  STL.64 [R1+0x10f8], R70 ;  /* 0x0010f84601007387 */ /* 0x0001e40000100a00 */
[----:B0-----:R-:W-:-:S05]  /*1d700*/  IMAD R70, R14, 0x3ac, RZ ;  /* 0x000003ac0e467824 */ /* 0x001fca00078e02ff */
[----:B------:R-:W-:Y:S01]  /*1d710*/  IADD3 R72, P0, R70, R12, RZ ;  /* 0x0000000c46487210 */ /* 0x000fe20007f1e0ff */
[----:B-1----:R-:W-:Y:S02]  /*1d720*/  IMAD R70, R20, 0x1d3, RZ ;  /* 0x000001d314467824 */ /* 0x002fe400078e02ff */
[----:B------:R-:W0:Y:S03]  /*1d730*/  LDC R20, c[0x0][0x268] ;  /* 0x00009a00ff147b82 */ /* 0x000e260000000800 */
[----:B------:R-:W-:-:S05]  /*1d740*/  LEA.HI.X.SX32 R23, R70, R13, 0x1, P1 ;  /* 0x0000000d46177211 */ /* 0x000fca00008f0eff */
[----:B------:R0:W-:Y:S02]  /*1d750*/  STL.64 [R1+0x10f0], R22 ;  /* 0x0010f01601007387 */ /* 0x0001e40000100a00 */
[----:B0-----:R-:W-:Y:S02]  /*1d760*/  IMAD R22, R20, 0x3ae, RZ ;  /* 0x000003ae14167824 */ /* 0x001fe400078e02ff */
[----:B------:R-:W0:Y:S01]  /*1d770*/  LDC R20, c[0x0][0x268] ;  /* 0x00009a00ff147b82 */ /* 0x000e220000000800 */
[----:B---3--:R-:W-:Y:S02]  /*1d780*/  IMAD R19, R19, 0xea, RZ ;  /* 0x000000ea13137824 */ /* 0x008fe400078e02ff */
[----:B------:R-:W-:-:S03]  /*1d790*/  IADD3 R70, P1, R22, R12, RZ ;  /* 0x0000000c16467210 */ /* 0x000fc60007f3e0ff */
[----:B------:R-:W-:Y:S02]  /*1d7a0*/  IADD3 R66, P2, R19, R12, RZ ;  /* 0x0000000c13427210 */ /* 0x000fe40007f5e0ff */
[----:B------:R-:W1:Y:S01]  /*1d7b0*/  LDC R22, c[0x0][0x268] ;  /* 0x00009a00ff167b82 */ /* 0x000e620000000800 */
[----:B0-----:R-:W-:-:S05]  /*1d7c0*/  IMAD R20, R20, 0x75, RZ ;  /* 0x0000007514147824 */ /* 0x001fca00078e02ff */
[----:B------:R-:W-:Y:S02]  /*1d7d0*/  LEA.HI.X.SX32 R67, R20, R13, 0x1, P2 ;  /* 0x0000000d14437211 */ /* 0x000fe400010f0eff */
[----:B------:R-:W0:Y:S01]  /*1d7e0*/  LDC R20, c[0x0][0x268] ;  /* 0x00009a00ff147b82 */ /* 0x000e220000000800 */
[----:B-1----:R-:W-:Y:S02]  /*1d7f0*/  IMAD R23, R22, 0x76, RZ ;  /* 0x0000007616177824 */ /* 0x002fe400078e02ff */
[----:B--2---:R-:W-:-:S05]  /*1d800*/  IMAD R21, R21, 0x1d4, RZ ;  /* 0x000001d415157824 */ /* 0x004fca00078e02ff */
[-C--:B------:R-:W-:Y:S01]  /*1d810*/  IADD3 R64, P3, R21, R12.reuse, RZ ;  /* 0x0000000c15407210 */ /* 0x080fe20007f7e0ff */
[----:B0-----:R-:W-:Y:S02]  /*1d820*/  IMAD R22, R20, 0xec, RZ ;  /* 0x000000ec14167824 */ /* 0x001fe400078e02ff */
[----:B------:R-:W0:Y:S01]  /*1d830*/  LDC R20, c[0x0][0x268] ;  /* 0x00009a00ff147b82 */ /* 0x000e220000000800 */
[-C--:B------:R-:W-:Y:S02]  /*1d840*/  LEA.HI.X.SX32 R65, R19, R13.reuse, 0x1, P3 ;  /* 0x0000000d13417211 */ /* 0x080fe400018f0eff */
[----:B------:R-:W-:Y:S01]  /*1d850*/  LEA.HI.X.SX32 R69, R21, R13, 0x1, P4 ;  /* 0x0000000d15457211 */ /* 0x000fe200020f0eff */
[----:B----4-:R-:W-:Y:S01]  /*1d860*/  IMAD R16, R16, 0x3aa, RZ ;  /* 0x000003aa10107824 */ /* 0x010fe200078e02ff */
[----:B------:R-:W-:Y:S01]  /*1d870*/  STL.64 [R1+0x1ba0], R66 ;  /* 0x001ba04201007387 */ /* 0x000fe20000100a00 */
[-C--:B------:R-:W-:Y:S02]  /*1d880*/  IADD3 R76, P6, R74, R12.reuse, RZ ;  /* 0x0000000c4a4c7210 */ /* 0x080fe40007fde0ff */
[----:B------:R-:W1:Y:S01]  /*1d890*/  LDC R19, c[0x0][0x268] ;  /* 0x00009a00ff137b82 */ /* 0x000e620000000800 */
[----:B------:R-:W-:Y:S01]  /*1d8a0*/  STL.64 [R1+0x1800], R64 ;  /* 0x0018004001007387 */ /* 0x000fe20000100a00 */
[----:B------:R-:W-:-:S03]  /*1d8b0*/  IADD3 R16, P5, R16, R12, RZ ;  /* 0x0000000c10107210 */ /* 0x000fc60007fbe0ff */
[----:B------:R0:W-:Y:S02]  /*1d8c0*/  STL.64 [R1+0x10e8], R68 ;  /* 0x0010e84401007387 */ /* 0x0001e40000100a00 */
[----:B0-----:R-:W-:Y:S01]  /*1d8d0*/  IMAD R68, R20, 0x1d5, RZ ;  /* 0x000001d514447824 */ /* 0x001fe200078e02ff */
[----:B------:R-:W0:Y:S04]  /*1d8e0*/  LDC R69, c[0x0][0x268] ;  /* 0x00009a00ff457b82 */ /* 0x000e280000000800 */
[----:B------:R-:W-:-:S04]  /*1d8f0*/  LEA.HI.X.SX32 R17, R68, R13, 0x1, P5 ;  /* 0x0000000d44117211 */ /* 0x000fc800028f0eff */
[----:B------:R-:W2:Y:S02]  /*1d900*/  LDC R68, c[0x0][0x268] ;  /* 0x00009a00ff447b82 */ /* 0x000ea40000000800 */
[----:B--2---:R-:W-:-:S05]  /*1d910*/  IMAD R68, R68, 0xeb, RZ ;  /* 0x000000eb44447824 */ /* 0x004fca00078e02ff */
[----:B------:R-:W-:Y:S02]  /*1d920*/  LEA.HI.X.SX32 R77, R68, R13, 0x1, P6 ;  /* 0x0000000d444d7211 */ /* 0x000fe400030f0eff */
[----:B------:R-:W2:Y:S01]  /*1d930*/  LDC R68, c[0x0][0x268] ;  /* 0x00009a00ff447b82 */ /* 0x000ea20000000800 */
[----:B-1----:R-:W-:Y:S02]  /*1d940*/  IMAD R19, R19, 0x1d8, RZ ;  /* 0x000001d813137824 */ /* 0x002fe400078e02ff */
[----:B0-----:R-:W-:Y:S01]  /*1d950*/  IMAD R69, R69, 0x1d7, RZ ;  /* 0x000001d745457824 */ /* 0x001fe200078e02ff */
[-C--:B------:R-:W-:Y:S01]  /*1d960*/  IADD3 R66, P2, R23, R12.reuse, RZ ;  /* 0x0000000c17427210 */ /* 0x080fe20007f5e0ff */
[----:B------:R0:W-:Y:S01]  /*1d970*/  STL.64 [R1+0x10e0], R16 ;  /* 0x0010e01001007387 */ /* 0x0001e20000100a00 */
[-C--:B------:R-:W-:Y:S02]  /*1d980*/  IADD3 R64, P3, R22, R12.reuse, RZ ;  /* 0x0000000c16407210 */ /* 0x080fe40007f7e0ff */
[----:B------:R-:W-:-:S02]  /*1d990*/  IADD3 R20, P4, R19, R12, RZ ;  /* 0x0000000c13147210 */ /* 0x000fc40007f9e0ff */
[-C--:B------:R-:W-:Y:S02]  /*1d9a0*/  LEA.HI.X.SX32 R73, R74, R13.reuse, 0x1, P0 ;  /* 0x0000000d4a497211 */ /* 0x080fe400000f0eff */
[-C--:B------:R-:W-:Y:S01]  /*1d9b0*/  LEA.HI.X.SX32 R71, R69, R13.reuse, 0x1, P1 ;  /* 0x0000000d45477211 */ /* 0x080fe200008f0eff */
[----:B------:R-:W-:Y:S01]  /*1d9c0*/  STL.64 [R1+0x17f8], R76 ;  /* 0x0017f84c01007387 */ /* 0x000fe20000100a00 */
[-C--:B------:R-:W-:Y:S02]  /*1d9d0*/  LEA.HI.X.SX32 R65, R23, R13.reuse, 0x1, P3 ;  /* 0x0000000d17417211 */ /* 0x080fe400018f0eff */
[----:B0-----:R-:W-:Y:S01]  /*1d9e0*/  IADD3 R16, P5, R252, R12, RZ ;  /* 0x0000000cfc107210 */ /* 0x001fe20007fbe0ff */
[----:B--2---:R-:W-:Y:S01]  /*1d9f0*/  IMAD R68, R68, 0x3b, RZ ;  /* 0x0000003b44447824 */ /* 0x004fe200078e02ff */
[-C--:B------:R-:W-:Y:S01]  /*1da00*/  LEA.HI.X.SX32 R21, R22, R13.reuse, 0x1, P4 ;  /* 0x0000000d16157211 */ /* 0x080fe200020f0eff */
[----:B------:R-:W-:Y:S03]  /*1da10*/  STL.64 [R1+0x10d8], R72 ;  /* 0x0010d84801007387 */ /* 0x000fe60000100a00 */
[-C--:B------:R-:W-:Y:S01]  /*1da20*/  LEA.HI.X.SX32 R67, R68, R13.reuse, 0x1, P2 ;  /* 0x0000000d44437211 */ /* 0x080fe200010f0eff */
[----:B------:R-:W-:Y:S01]  /*1da30*/  STL.64 [R1+0x10d0], R70 ;  /* 0x0010d04601007387 */ /* 0x000fe20000100a00 */
[----:B------:R-:W-:-:S03]  /*1da40*/  LEA.HI.X.SX32 R17, R19, R13, 0x1, P5 ;  /* 0x0000000d13117211 */ /* 0x000fc600028f0eff */
[----:B------:R-:W-:Y:S04]  /*1da50*/  STL.64 [R1+0x1d68], R66 ;  /* 0x001d684201007387 */ /* 0x000fe80000100a00 */
[----:B------:R0:W-:Y:S04]  /*1da60*/  STL.64 [R1+0x1b98], R64 ;  /* 0x001b984001007387 */ /* 0x0001e80000100a00 */
[----:B------:R1:W-:Y:S04]  /*1da70*/  STL.64 [R1+0x17f0], R20 ;  /* 0x0017f01401007387 */ /* 0x0003e80000100a00 */
[----:B------:R1:W-:Y:S01]  /*1da80*/  STL.64 [R1+0x10c8], R16 ;  /* 0x0010c81001007387 */ /* 0x0003e20000100a00 */
[----:B------:R-:W-:-:S02]  /*1da90*/  UIADD3.64 UR10, UR4, 0x1300, URZ ;  /* 0x00001300040a7897 */ /* 0x000fc4000fffe03f */
[----:B------:R-:W-:Y:S02]  /*1daa0*/  UIADD3.64 UR10, UR4, 0x1600, URZ ;  /* 0x00001600040a7897 */ /* 0x000fe4000fffe03f */
[----:B------:R-:W-:Y:S02]  /*1dab0*/  UIADD3.64 UR14, UR4, 0x1700, URZ ;  /* 0x00001700040e7897 */ /* 0x000fe4000fffe03f */
[----:B------:R-:W-:Y:S02]  /*1dac0*/  UIADD3.64 UR10, UR4, 0x780, URZ ;  /* 0x00000780040a7897 */ /* 0x000fe4000fffe03f */
[----:B------:R-:W-:Y:S02]  /*1dad0*/  UIADD3.64 UR14, UR4, 0x880, URZ ;  /* 0x00000880040e7897 */ /* 0x000fe4000fffe03f */
[----:B------:R-:W-:Y:S02]  /*1dae0*/  UIADD3.64 UR10, UR4, 0x900, URZ ;  /* 0x00000900040a7897 */ /* 0x000fe4000fffe03f */
        /* <DEDUP_REMOVED lines=20> */
[----:B------:R-:W-:Y:S01]  /*1dc30*/  UIADD3.64 UR18, UR4, 0x1c00, URZ ;  /* 0x00001c0004127897 */ /* 0x000fe2000fffe03f */
[----:B0-----:R-:W-:Y:S01]  /*1dc40*/  CS2R R64, SRZ ;  /* 0x0000000000407805 */ /* 0x001fe2000001ff00 */
[----:B------:R-:W-:Y:S01]  /*1dc50*/  UIADD3.64 UR14, UR4, 0x1c80, URZ ;  /* 0x00001c80040e7897 */ /* 0x000fe2000fffe03f */
[----:B------:R-:W-:Y:S01]  /*1dc60*/  CS2R R66, SRZ ;  /* 0x0000000000427805 */ /* 0x000fe2000001ff00 */
[----:B------:R-:W-:Y:S01]  /*1dc70*/  UIADD3.64 UR10, UR4, 0x1d00, URZ ;  /* 0x00001d00040a7897 */ /* 0x000fe2000fffe03f */
[----:B------:R-:W-:Y:S01]  /*1dc80*/  CS2R R68, SRZ ;  /* 0x0000000000447805 */ /* 0x000fe2000001ff00 */
[----:B------:R-:W-:Y:S01]  /*1dc90*/  UIADD3.64 UR18, UR4, 0x1d80, URZ ;  /* 0x00001d8004127897 */ /* 0x000fe2000fffe03f */
[----:B------:R-:W-:Y:S01]  /*1dca0*/  CS2R R70, SRZ ;  /* 0x0000000000467805 */ /* 0x000fe2000001ff00 */
[----:B------:R-:W-:Y:S01]  /*1dcb0*/  UIADD3.64 UR8, UR4, 0x100, URZ ;  /* 0x0000010004087897 */ /* 0x000fe2000fffe03f */
        /* <DEDUP_REMOVED lines=39> */
[----:B------:R-:W-:Y:S01]  /*1df30*/  CS2R R150, SRZ ;  /* 0x0000000000967805 */ /* 0x000fe2000001ff00 */
        /* <DEDUP_REMOVED lines=24> */
[----:B------:R-:W-:Y:S01]  /*1e0c0*/  UMOV UR55, 0x40000040 ;  /* 0x4000004000377882 */ /* 0x000fe20000000000 */
        /* <DEDUP_REMOVED lines=21> */
[----:B-1----:R-:W-:-:S12]  /*1e220*/  UIADD3.64 UR52, UR6, 0x1c04, URZ ;  /* 0x00001c0406347897 */ /* 0x002fd8000fffe03f */
.L_x_1:
[----:B------:R-:W-:Y:S01]  /*1e230*/  STL [R1+0x2128], R0 ;  /* 0x0021280001007387 */ /* 0x000fe20000100800 */
[----:B-----5:R-:W-:-:S03]  /*1e240*/  IMAD.WIDE R20, R2, 0x2, R4 ;  /* 0x0000000202147825 */ /* 0x020fc600078e0204 */
[----:B------:R-:W-:Y:S01]  /*1e250*/  STL [R1+0x2124], R12 ;  /* 0x0021240c01007387 */ /* 0x000fe20000100800 */
[----:B------:R-:W-:-:S03]  /*1e260*/  IMAD.WIDE R16, R2, 0x2, R6 ;  /* 0x0000000202107825 */ /* 0x000fc600078e0206 */
[----:B------:R-:W-:Y:S01]  /*1e270*/  STL [R1+0x2120], R13 ;  /* 0x0021200d01007387 */ /* 0x000fe20000100800 */
[----:B------:R-:W-:-:S03]  /*1e280*/  IMAD.WIDE R14, R2, 0x2, R8 ;  /* 0x00000002020e7825 */ /* 0x000fc600078e0208 */
[----:B------:R-:W-:Y:S04]  /*1e290*/  STL [R1+0x211c], R151 ;  /* 0x00211c9701007387 */ /* 0x000fe80000100800 */
        /* <DEDUP_REMOVED lines=33> */
[----:B------:R0:W-:Y:S01]  /*1e4b0*/  STL [R1+0x2094], R117 ;  /* 0x0020947501007387 */ /* 0x0001e20000100800 */
[C---:B------:R-:W-:Y:S01]  /*1e4c0*/  IMAD.WIDE R152, R3.reuse, 0x2, R4 ;  /* 0x0000000203987825 */ /* 0x040fe200078e0204 */
[----:B------:R-:W-:-:S02]  /*1e4d0*/  SHF.L.U32 R19, R3, 0x1, RZ ;  /* 0x0000000103137819 */ /* 0x000fc400000006ff */
[----:B------:R1:W-:Y:S01]  /*1e4e0*/  STL [R1+0x2090], R116 ;  /* 0x0020907401007387 */ /* 0x0003e20000100800 */
[----:B------:R-:W-:-:S04]  /*1e4f0*/  IMAD.WIDE R22, R3, 0x2, R8 ;  /* 0x0000000203167825 */ /* 0x000fc800078e0208 */
[C---:B------:R-:W-:Y:S01]  /*1e500*/  IMAD.WIDE R154, R3.reuse, 0x2, R10 ;  /* 0x00000002039a7825 */ /* 0x040fe200078e020a */
[----:B------:R2:W-:Y:S01]  /*1e510*/  STL [R1+0x208c], R115 ;  /* 0x00208c7301007387 */ /* 0x0005e20000100800 */
[----:B------:R-:W-:Y:S02]  /*1e520*/  LEA R156, R3, R3, 0x1 ;  /* 0x00000003039c7211 */ /* 0x000fe400078e08ff */
[----:B0-----:R-:W-:Y:S01]  /*1e530*/  MOV R117, UR48 ;  /* 0x0000003000757c02 */ /* 0x001fe20008000f00 */
[----:B------:R0:W-:Y:S01]  /*1e540*/  STL [R1+0x2088], R114 ;  /* 0x0020887201007387 */ /* 0x0001e20000100800 */
[----:B-1----:R-:W-:Y:S02]  /*1e550*/  MOV R116, UR49 ;  /* 0x0000003100747c02 */ /* 0x002fe40008000f00 */
[----:B------:R-:W-:Y:S01]  /*1e560*/  MOV R118, UR57 ;  /* 0x0000003900767c02 */ /* 0x000fe20008000f00 */
[----:B------:R1:W-:Y:S01]  /*1e570*/  STL [R1+0x2084], R113 ;  /* 0x0020847101007387 */ /* 0x0003e20000100800 */
[----:B------:R-:W-:-:S02]  /*1e580*/  MOV R119, UR56 ;  /* 0x0000003800777c02 */ /* 0x000fc40008000f00 */
[----:B--2---:R-:W-:Y:S01]  /*1e590*/  MOV R115, UR50 ;  /* 0x0000003200737c02 */ /* 0x004fe20008000f00 */
[----:B------:R2:W-:Y:S01]  /*1e5a0*/  STL [R1+0x2080], R112 ;  /* 0x0020807001007387 */ /* 0x0005e20000100800 */
[----:B0-----:R-:W-:-:S03]  /*1e5b0*/  MOV R114, UR51 ;  /* 0x0000003300727c02 */ /* 0x001fc60008000f00 */
[----:B------:R0:W-:Y:S01]  /*1e5c0*/  STL [R1+0x207c], R111 ;  /* 0x00207c6f01007387 */ /* 0x0001e20000100800 */
[----:B-1----:R-:W-:-:S03]  /*1e5d0*/  MOV R113, UR44 ;  /* 0x0000002c00717c02 */ /* 0x002fc60008000f00 */
[----:B------:R1:W-:Y:S01]  /*1e5e0*/  STL [R1+0x2078], R110 ;  /* 0x0020786e01007387 */ /* 0x0003e20000100800 */
[----:B--2---:R-:W-:-:S03]  /*1e5f0*/  MOV R112, UR45 ;  /* 0x0000002d00707c02 */ /* 0x004fc60008000f00 */
        /* <DEDUP_REMOVED lines=8> */
[----:B------:R-:W-:Y:S01]  /*1e680*/  STL [R1+0x2064], R105 ;  /* 0x0020646901007387 */ /* 0x000fe20000100800 */
[----:B-1----:R-:W-:-:S03]  /*1e690*/  MOV R107, UR42 ;  /* 0x0000002a006b7c02 */ /* 0x002fc60008000f00 */
[----:B------:R-:W-:Y:S01]  /*1e6a0*/  STL [R1+0x2060], R104 ;  /* 0x0020606801007387 */ /* 0x000fe20000100800 */
[----:B--2---:R-:W-:-:S03]  /*1e6b0*/  MOV R106, UR43 ;  /* 0x0000002b006a7c02 */ /* 0x004fc60008000f00 */
        /* <DEDUP_REMOVED lines=65> */
[----:B------:R0:W2:Y:S04]  /*1ead0*/  LDG.E.U16 R158, desc[UR60][R20.64] ;  /* 0x0000003c149e7981 */ /* 0x0000a8000c1e1500 */
[----:B------:R-:W-:Y:S04]  /*1eae0*/  STL [R1+0x1f58], R38 ;  /* 0x001f582601007387 */ /* 0x000fe80000100800 */
[----:B------:R1:W3:Y:S01]  /*1eaf0*/  LDG.E.U16 R159, desc[UR60][R16.64] ;  /* 0x0000003c109f7981 */ /* 0x0002e2000c1e1500 */
[----:B0-----:R-:W-:-:S03]  /*1eb00*/  IMAD.WIDE R20, R3, 0x2, R6 ;  /* 0x0000000203147825 */ /* 0x001fc600078e0206 */
[----:B------:R-:W-:Y:S04]  /*1eb10*/  STL [R1+0x1f54], R37 ;  /* 0x001f542501007387 */ /* 0x000fe80000100800 */
[----:B------:R-:W-:Y:S01]  /*1eb20*/  STL [R1+0x1f50], R36 ;  /* 0x001f502401007387 */ /* 0x000fe20000100800 */
[----:B-1----:R-:W-:-:S03]  /*1eb30*/  IMAD.WIDE R16, R2, 0x2, R10 ;  /* 0x0000000202107825 */ /* 0x002fc600078e020a */
[----:B------:R-:W-:Y:S01]  /*1eb40*/  STL [R1+0x1f4c], R35 ;  /* 0x001f4c2301007387 */ /* 0x000fe20000100800 */
[----:B------:R-:W-:-:S03]  /*1eb50*/  IMAD.WIDE R20, R2, 0x2, R20 ;  /* 0x0000000202147825 */ /* 0x000fc600078e0214 */
[----:B------:R-:W-:Y:S04]  /*1eb60*/  STL [R1+0x1f48], R34 ;  /* 0x001f482201007387 */ /* 0x000fe80000100800 */
[----:B------:R0:W4:Y:S04]  /*1eb70*/  LDG.E.U16 R160, desc[UR60][R14.64] ;  /* 0x0000003c0ea07981 */ /* 0x000128000c1e1500 */
[----:B------:R-:W-:Y:S04]  /*1eb80*/  STL [R1+0x1f44], R33 ;  /* 0x001f442101007387 */ /* 0x000fe80000100800 */
[----:B------:R-:W-:Y:S01]  /*1eb90*/  STL [R1+0x1f40], R32 ;  /* 0x001f402001007387 */ /* 0x000fe20000100800 */
[----:B0-----:R-:W-:-:S03]  /*1eba0*/  IMAD.WIDE R14, R2, 0x2, R152 ;  /* 0x00000002020e7825 */ /* 0x001fc600078e0298 */
[----:B------:R0:W4:Y:S01]  /*1ebb0*/  LDG.E.U16 R161, desc[UR60][R16.64] ;  /* 0x0000003c10a17981 */ /* 0x000122000c1e1500 */
[----:B------:R-:W-:-:S03]  /*1ebc0*/  IMAD.WIDE R152, R19, 0x2, R4 ;  /* 0x0000000213987825 */ /* 0x000fc600078e0204 */
[----:B------:R-:W-:Y:S04]  /*1ebd0*/  STL [R1+0x1f3c], R31 ;  /* 0x001f3c1f01007387 */ /* 0x000fe80000100800 */
[----:B------:R-:W-:Y:S01]  /*1ebe0*/  STL [R1+0x1f38], R30 ;  /* 0x001f381e01007387 */ /* 0x000fe20000100800 */
[----:B0-----:R-:W-:-:S03]  /*1ebf0*/  IMAD.WIDE R16, R2, 0x2, R22 ;  /* 0x0000000202107825 */ /* 0x001fc600078e0216 */
[----:B------:R0:W-:Y:S01]  /*1ec00*/  STL [R1+0x1f34], R29 ;  /* 0x001f341d01007387 */ /* 0x0001e20000100800 */
[----:B------:R-:W-:-:S03]  /*1ec10*/  IMAD.WIDE R22, R19, 0x2, R6 ;  /* 0x0000000213167825 */ /* 0x000fc600078e0206 */
[----:B------:R1:W-:Y:S04]  /*1ec20*/  STL [R1+0x1f30], R28 ;  /* 0x001f301c01007387 */ /* 0x0003e80000100800 */
[----:B------:R1:W-:Y:S04]  /*1ec30*/  STL [R1+0x1f2c], R27 ;  /* 0x001f2c1b01007387 */ /* 0x0003e80000100800 */
[----:B0-----:R0:W2:Y:S04]  /*1ec40*/  LDG.E.U16 R29, desc[UR60][R14.64] ;  /* 0x0000003c0e1d7981 */ /* 0x0010a8000c1e1500 */
[----:B-1----:R1:W3:Y:S04]  /*1ec50*/  LDG.E.U16 R28, desc[UR60][R20.64] ;  /* 0x0000003c141c7981 */ /* 0x0022e8000c1e1500 */
[----:B------:R1:W4:Y:S01]  /*1ec60*/  LDG.E.U16 R27, desc[UR60][R16.64] ;  /* 0x0000003c101b7981 */ /* 0x000322000c1e1500 */
[----:B0-----:R-:W-:-:S03]  /*1ec70*/  IMAD.WIDE R14, R2, 0x2, R154 ;  /* 0x00000002020e7825 */ /* 0x001fc600078e029a */
[----:B------:R0:W-:Y:S01]  /*1ec80*/  STL [R1+0x1f28], R26 ;  /* 0x001f281a01007387 */ /* 0x0001e20000100800 */
[----:B------:R-:W-:-:S03]  /*1ec90*/  IMAD.WIDE R154, R19, 0x2, R8 ;  /* 0x00000002139a7825 */ /* 0x000fc600078e0208 */
[----:B------:R0:W-:Y:S01]  /*1eca0*/  STL.64 [R1+0x1f20], R24 ;  /* 0x001f201801007387 */ /* 0x0001e20000100a00 */
[----:B-1----:R-:W-:-:S03]  /*1ecb0*/  IMAD.WIDE R20, R2, 0x2, R152 ;  /* 0x0000000202147825 */ /* 0x002fc600078e0298 */
[----:B------:R-:W-:Y:S01]  /*1ecc0*/  STL [R1+0x212c], R106 ;  /* 0x00212c6a01007387 */ /* 0x000fe20000100800 */
[----:B------:R-:W-:-:S03]  /*1ecd0*/  IMAD.WIDE R16, R2, 0x2, R22 ;  /* 0x0000000202107825 */ /* 0x000fc600078e0216 */
[----:B0-----:R0:W4:Y:S01]  /*1ece0*/  LDG.E.U16 R26, desc[UR60][R14.64] ;  /* 0x0000003c0e1a7981 */ /* 0x001122000c1e1500 */
[----:B------:R-:W-:-:S03]  /*1ecf0*/  IMAD.WIDE R22, R156, 0x2, R4 ;  /* 0x000000029c167825 */ /* 0x000fc600078e0204 */
[----:B------:R1:W4:Y:S04]  /*1ed00*/  LDG.E.U16 R25, desc[UR60][R20.64] ;  /* 0x0000003c14197981 */ /* 0x000328000c1e1500 */
[----:B------:R1:W4:Y:S01]  /*1ed10*/  LDG.E.U16 R24, desc[UR60][R16.64] ;  /* 0x0000003c10187981 */ /* 0x000322000c1e1500 */
[----:B0-----:R-:W-:-:S03]  /*1ed20*/  IMAD.WIDE R14, R2, 0x2, R154 ;  /* 0x00000002020e7825 */ /* 0x001fc600078e029a */
[----:B------:R-:W-:Y:S01]  /*1ed30*/  STL [R1+0x2130], R107 ;  /* 0x0021306b01007387 */ /* 0x000fe20000100800 */
[----:B-1----:R-:W-:-:S03]  /*1ed40*/  IMAD.WIDE R20, R19, 0x2, R10 ;  /* 0x0000000213147825 */ /* 0x002fc600078e020a */
[----:B------:R0:W4:Y:S01]  /*1ed50*/  LDG.E.U16 R13, desc[UR60][R14.64] ;  /* 0x0000003c0e0d7981 */ /* 0x000122000c1e1500 */
[----:B------:R-:W-:-:S03]  /*1ed60*/  IMAD.WIDE R16, R156, 0x2, R6 ;  /* 0x000000029c107825 */ /* 0x000fc600078e0206 */
[----:B------:R-:W-:Y:S01]  /*1ed70*/  STL [R1+0x2134], R108 ;  /* 0x0021346c01007387 */ /* 0x000fe20000100800 */
[----:B------:R-:W-:-:S04]  /*1ed80*/  IMAD.WIDE R152, R2, 0x2, R20 ;  /* 0x0000000202987825 */ /* 0x000fc800078e0214 */
[C---:B------:R-:W-:Y:S01]  /*1ed90*/  IMAD.WIDE R22, R2.reuse, 0x2, R22 ;  /* 0x0000000202167825 */ /* 0x040fe200078e0216 */
[----:B------:R-:W4:Y:S03]  /*1eda0*/  LDG.E.U16 R31, desc[UR60][R152.64] ;  /* 0x0000003c981f7981 */ /* 0x000f26000c1e1500 */
[----:B------:R-:W-:Y:S01]  /*1edb0*/  IMAD.WIDE R20, R2, 0x2, R16 ;  /* 0x0000000202147825 */ /* 0x000fe200078e0210 */
[----:B------:R1:W4:Y:S04]  /*1edc0*/  LDG.E.U16 R12, desc[UR60][R22.64] ;  /* 0x0000003c160c7981 */ /* 0x000328000c1e1500 */
[----:B------:R1:W4:Y:S01]  /*1edd0*/  LDG.E.U16 R0, desc[UR60][R20.64] ;  /* 0x0000003c14007981 */ /* 0x000322000c1e1500 */
[----:B------:R-:W-:Y:S01]  /*1ede0*/  SHF.L.U32 R19, R3, 0x2, RZ ;  /* 0x0000000203137819 */ /* 0x000fe200000006ff */
[----:B0-----:R-:W-:-:S02]  /*1edf0*/  IMAD.WIDE R14, R156, 0x2, R8 ;  /* 0x000000029c0e7825 */ /* 0x001fc400078e0208 */
[----:B------:R-:W-:Y:S02]  /*1ee00*/  STL [R1+0x2138], R109 ;  /* 0x0021386d01007387 */ /* 0x000fe40000100800 */
[----:B------:R-:W-:Y:S02]  /*1ee10*/  IMAD.WIDE R154, R156, 0x2, R10 ;  /* 0x000000029c9a7825 */ /* 0x000fe400078e020a */
[----:B------:R-:W-:Y:S02]  /*1ee20*/  STL [R1+0x213c], R110 ;  /* 0x00213c6e01007387 */ /* 0x000fe40000100800 */
[----:B------:R-:W-:Y:S02]  /*1ee30*/  IMAD.WIDE R156, R19, 0x2, R4 ;  /* 0x00000002139c7825 */ /* 0x000fe400078e0204 */
[----:B------:R-:W-:Y:S02]  /*1ee40*/  STL [R1+0x2140], R111 ;  /* 0x0021406f01007387 */ /* 0x000fe40000100800 */
[----:B------:R-:W-:-:S02]  /*1ee50*/  IMAD.WIDE R16, R2, 0x2, R14 ;  /* 0x0000000202107825 */ /* 0x000fc400078e020e */
[----:B------:R-:W-:Y:S02]  /*1ee60*/  STL [R1+0x2144], R112 ;  /* 0x0021447001007387 */ /* 0x000fe40000100800 */
[----:B-1----:R-:W-:Y:S02]  /*1ee70*/  IMAD.WIDE R22, R19, 0x2, R6 ;  /* 0x0000000213167825 */ /* 0x002fe400078e0206 */
[----:B------:R-:W-:Y:S04]  /*1ee80*/  STL [R1+0x2148], R113 ;  /* 0x0021487101007387 */ /* 0x000fe80000100800 */
[----:B------:R-:W-:Y:S01]  /*1ee90*/  STL [R1+0x214c], R114 ;  /* 0x00214c7201007387 */ /* 0x000fe20000100800 */
[----:B------:R-:W-:-:S03]  /*1eea0*/  IMAD.WIDE R20, R2, 0x2, R156 ;  /* 0x0000000202147825 */ /* 0x000fc600078e029c */
[----:B------:R-:W-:Y:S01]  /*1eeb0*/  STL [R1+0x2150], R115 ;  /* 0x0021507301007387 */ /* 0x000fe20000100800 */
[----:B------:R-:W-:-:S03]  /*1eec0*/  IMAD.WIDE R14, R2, 0x2, R154 ;  /* 0x00000002020e7825 */ /* 0x000fc600078e029a */
[----:B------:R-:W-:Y:S01]  /*1eed0*/  STL [R1+0x2154], R116 ;  /* 0x0021547401007387 */ /* 0x000fe20000100800 */
[----:B------:R-:W-:-:S03]  /*1eee0*/  LEA R154, R3, R3, 0x2 ;  /* 0x00000003039a7211 */ /* 0x000fc600078e10ff */
[----:B------:R-:W-:Y:S01]  /*1eef0*/  STL [R1+0x2158], R117 ;  /* 0x0021587501007387 */ /* 0x000fe20000100800 */
[----:B------:R-:W-:-:S03]  /*1ef00*/  IMAD.WIDE R152, R19, 0x2, R8 ;  /* 0x0000000213987825 */ /* 0x000fc600078e0208 */
[----:B------:R0:W4:Y:S04]  /*1ef10*/  LDG.E.U16 R30, desc[UR60][R16.64] ;  /* 0x0000003c101e7981 */ /* 0x000128000c1e1500 */
[----:B------:R-:W-:Y:S04]  /*1ef20*/  STL [R1+0x215c], R118 ;  /* 0x00215c7601007387 */ /* 0x000fe80000100800 */
[----:B------:R-:W-:Y:S01]  /*1ef30*/  STL [R1+0x2160], R119 ;  /* 0x0021607701007387 */ /* 0x000fe20000100800 */
[----:B0-----:R-:W-:-:S04]  /*1ef40*/  IMAD.WIDE R16, R2, 0x2, R22 ;  /* 0x0000000202107825 */ /* 0x001fc800078e0216 */
[----:B------:R-:W-:-:S04]  /*1ef50*/  IMAD.WIDE R22, R154, 0x2, R4 ;  /* 0x000000029a167825 */ /* 0x000fc800078e0204 */
[C---:B------:R-:W-:Y:S01]  /*1ef60*/  IMAD.WIDE R22, R2.reuse, 0x2, R22 ;  /* 0x0000000202167825 */ /* 0x040fe200078e0216 */
[----:B--2---:R0:W-:Y:S04]  /*1ef70*/  STL [R1+0xc68], R29 ;  /* 0x000c681d01007387 */ /* 0x0041e80000100800 */
[----:B---3--:R1:W-:Y:S04]  /*1ef80*/  STL [R1+0xc64], R28 ;  /* 0x000c641c01007387 */ /* 0x0083e80000100800 */
[----:B----4-:R2:W-:Y:S04]  /*1ef90*/  STL [R1+0xc60], R27 ;  /* 0x000c601b01007387 */ /* 0x0105e80000100800 */
[----:B0-----:R0:W3:Y:S04]  /*1efa0*/  LDG.E.U16 R29, desc[UR60][R14.64] ;  /* 0x0000003c0e1d7981 */ /* 0x0010e8000c1e1500 */
[----:B-1----:R1:W4:Y:S04]  /*1efb0*/  LDG.E.U16 R28, desc[UR60][R20.64] ;  /* 0x0000003c141c7981 */ /* 0x002328000c1e1500 */
[----:B--2---:R2:W4:Y:S01]  /*1efc0*/  LDG.E.U16 R27, desc[UR60][R16.64] ;  /* 0x0000003c101b7981 */ /* 0x004522000c1e1500 */
[----:B0-----:R-:W-:-:S04]  /*1efd0*/  IMAD.WIDE R14, R2, 0x2, R152 ;  /* 0x00000002020e7825 */ /* 0x001fc800078e0298 */
[----:B-1----:R-:W-:-:S04]  /*1efe0*/  IMAD.WIDE R20, R19, 0x2, R10 ;  /* 0x0000000213147825 */ /* 0x002fc800078e020a */
[----:B--2---:R-:W-:-:S04]  /*1eff0*/  IMAD.WIDE R16, R154, 0x2, R6 ;  /* 0x000000029a107825 */ /* 0x004fc800078e0206 */
[----:B------:R-:W-:Y:S01]  /*1f000*/  IMAD R19, R3, 0x6, RZ ;  /* 0x0000000603137824 */ /* 0x000fe200078e02ff */
[----:B------:R0:W-:Y:S01]  /*1f010*/  STL [R1+0xc5c], R26 ;  /* 0x000c5c1a01007387 */ /* 0x0001e20000100800 */
[----:B------:R-:W-:-:S04]  /*1f020*/  IMAD.WIDE R152, R2, 0x2, R20 ;  /* 0x0000000202987825 */ /* 0x000fc800078e0214 */
[----:B------:R-:W-:Y:S01]  /*1f030*/  IMAD.WIDE R20, R2, 0x2, R16 ;  /* 0x0000000202147825 */ /* 0x000fe200078e0210 */
[----:B------:R1:W-:Y:S03]  /*1f040*/  STL [R1+0xc58], R25 ;  /* 0x000c581901007387 */ /* 0x0003e60000100800 */
[----:B------:R-:W-:Y:S01]  /*1f050*/  IMAD.WIDE R156, R19, 0x2, R4 ;  /* 0x00000002139c7825 */ /* 0x000fe200078e0204 */
[----:B0-----:R0:W2:Y:S04]  /*1f060*/  LDG.E.U16 R26, desc[UR60][R14.64] ;  /* 0x0000003c0e1a7981 */ /* 0x0010a8000c1e1500 */
[----:B------:R1:W-:Y:S04]  /*1f070*/  STL [R1+0xc54], R24 ;  /* 0x000c541801007387 */ /* 0x0003e80000100800 */
[----:B------:R1:W-:Y:S01]  /*1f080*/  STL [R1+0xc50], R13 ;  /* 0x000c500d01007387 */ /* 0x0003e20000100800 */
[----:B0-----:R-:W-:-:S03]  /*1f090*/  IMAD.WIDE R14, R154, 0x2, R8 ;  /* 0x000000029a0e7825 */ /* 0x001fc600078e0208 */
[----:B-1----:R-:W2:Y:S01]  /*1f0a0*/  LDG.E.U16 R25, desc[UR60][R152.64] ;  /* 0x0000003c98197981 */ /* 0x002ea2000c1e1500 */
[----:B------:R-:W-:-:S03]  /*1f0b0*/  IMAD.WIDE R154, R154, 0x2, R10 ;  /* 0x000000029a9a7825 */ /* 0x000fc600078e020a */
[----:B------:R-:W2:Y:S04]  /*1f0c0*/  LDG.E.U16 R24, desc[UR60][R22.64] ;  /* 0x0000003c16187981 */ /* 0x000ea8000c1e1500 */
[----:B------:R0:W2:Y:S01]  /*1f0d0*/  LDG.E.U16 R13, desc[UR60][R20.64] ;  /* 0x0000003c140d7981 */ /* 0x0000a2000c1e1500 */
[----:B------:R-:W-:-:S04]  /*1f0e0*/  IMAD.WIDE R16, R2, 0x2, R14 ;  /* 0x0000000202107825 */ /* 0x000fc800078e020e */
[----:B------:R-:W-:Y:S01]  /*1f0f0*/  IMAD.WIDE R14, R2, 0x2, R154 ;  /* 0x00000002020e7825 */ /* 0x000fe200078e029a */
[----:B------:R-:W-:-:S03]  /*1f100*/  LEA R154, R3, -R3, 0x3 ;  /* 0x80000003039a7211 */ /* 0x000fc600078e18ff */
[----:B0-----:R-:W-:Y:S01]  /*1f110*/  IMAD.WIDE R20, R2, 0x2, R156 ;  /* 0x0000000202147825 */ /* 0x001fe200078e029c */
[----:B------:R-:W-:Y:S03]  /*1f120*/  STL [R1+0xc4c], R31 ;  /* 0x000c4c1f01007387 */ /* 0x000fe60000100800 */
[C---:B------:R-:W-:Y:S01]  /*1f130*/  IMAD.WIDE R22, R19.reuse, 0x2, R6 ;  /* 0x0000000213167825 */ /* 0x040fe200078e0206 */
[----:B------:R0:W4:Y:S03]  /*1f140*/  LDG.E.U16 R141, desc[UR60][R20.64] ;  /* 0x0000003c148d7981 */ /* 0x000126000c1e1500 */
[C---:B------:R-:W-:Y:S01]  /*1f150*/  IMAD.WIDE R152, R19.reuse, 0x2, R8 ;  /* 0x0000000213987825 */ /* 0x040fe200078e0208 */
[----:B------:R1:W-:Y:S04]  /*1f160*/  STL [R1+0xc48], R12 ;  /* 0x000c480c01007387 */ /* 0x0003e80000100800 */
[----:B------:R1:W-:Y:S01]  /*1f170*/  STL [R1+0xc44], R0 ;  /* 0x000c440001007387 */ /* 0x0003e20000100800 */
[----:B0-----:R-:W-:-:S03]  /*1f180*/  IMAD.WIDE R20, R19, 0x2, R10 ;  /* 0x0000000213147825 */ /* 0x001fc600078e020a */
[----:B-1----:R0:W2:Y:S04]  /*1f190*/  LDG.E.U16 R12, desc[UR60][R16.64] ;  /* 0x0000003c100c7981 */ /* 0x0020a8000c1e1500 */
[----:B------:R1:W2:Y:S01]  /*1f1a0*/  LDG.E.U16 R0, desc[UR60][R14.64] ;  /* 0x0000003c0e007981 */ /* 0x0002a2000c1e1500 */
[----:B0-----:R-:W-:-:S04]  /*1f1b0*/  IMAD.WIDE R16, R2, 0x2, R22 ;  /* 0x0000000202107825 */ /* 0x001fc800078e0216 */
[----:B-1----:R-:W-:Y:S01]  /*1f1c0*/  IMAD.WIDE R14, R2, 0x2, R152 ;  /* 0x00000002020e7825 */ /* 0x002fe200078e0298 */
[----:B------:R0:W2:Y:S03]  /*1f1d0*/  LDG.E.U16 R140, desc[UR60][R16.64] ;  /* 0x0000003c108c7981 */ /* 0x0000a6000c1e1500 */
[----:B------:R-:W-:Y:S01]  /*1f1e0*/  IMAD.WIDE R22, R154, 0x2, R4 ;  /* 0x000000029a167825 */ /* 0x000fe200078e0204 */
[----:B------:R1:W2:Y:S03]  /*1f1f0*/  LDG.E.U16 R139, desc[UR60][R14.64] ;  /* 0x0000003c0e8b7981 */ /* 0x0002a6000c1e1500 */
[----:B------:R-:W-:-:S04]  /*1f200*/  IMAD.WIDE R152, R2, 0x2, R20 ;  /* 0x0000000202987825 */ /* 0x000fc800078e0214 */
[----:B------:R-:W-:Y:S01]  /*1f210*/  IMAD.WIDE R22, R2, 0x2, R22 ;  /* 0x0000000202167825 */ /* 0x000fe200078e0216 */
[----:B------:R1:W2:Y:S04]  /*1f220*/  LDG.E.U16 R138, desc[UR60][R152.64] ;  /* 0x0000003c988a7981 */ /* 0x0002a8000c1e1500 */
[----:B------:R-:W2:Y:S01]  /*1f230*/  LDG.E.U16 R54, desc[UR60][R22.64] ;  /* 0x0000003c16367981 */ /* 0x000ea2000c1e1500 */
[----:B0-----:R-:W-:-:S04]  /*1f240*/  IMAD.WIDE R16, R154, 0x2, R6 ;  /* 0x000000029a107825 */ /* 0x001fc800078e0206 */
[----:B------:R-:W-:-:S05]  /*1f250*/  IMAD.WIDE R20, R2, 0x2, R16 ;  /* 0x0000000202147825 */ /* 0x000fca00078e0210 */
[----:B------:R-:W2:Y:S01]  /*1f260*/  LDG.E.U16 R55, desc[UR60][R20.64] ;  /* 0x0000003c14377981 */ /* 0x000ea2000c1e1500 */
[----:B-1----:R-:W-:Y:S01]  /*1f270*/  IMAD.WIDE R14, R154, 0x2, R8 ;  /* 0x000000029a0e7825 */ /* 0x002fe200078e0208 */
[----:B------:R-:W-:-:S03]  /*1f280*/  SHF.L.U32 R19, R3, 0x3, RZ ;  /* 0x0000000303137819 */ /* 0x000fc600000006ff */
[----:B------:R-:W-:Y:S01]  /*1f290*/  IMAD.WIDE R154, R154, 0x2, R10 ;  /* 0x000000029a9a7825 */ /* 0x000fe200078e020a */
[----:B------:R-:W-:Y:S03]  /*1f2a0*/  STL [R1+0xc40], R30 ;  /* 0x000c401e01007387 */ /* 0x000fe60000100800 */
[----:B------:R-:W-:-:S04]  /*1f2b0*/  IMAD.WIDE R16, R2, 0x2, R14 ;  /* 0x0000000202107825 */ /* 0x000fc800078e020e */
[C---:B------:R-:W-:Y:S01]  /*1f2c0*/  IMAD.WIDE R14, R2.reuse, 0x2, R154 ;  /* 0x00000002020e7825 */ /* 0x040fe200078e029a */
[----:B------:R-:W2:Y:S03]  /*1f2d0*/  LDG.E.U16 R56, desc[UR60][R16.64] ;  /* 0x0000003c10387981 */ /* 0x000ea6000c1e1500 */
[C---:B------:R-:W-:Y:S01]  /*1f2e0*/  IMAD.WIDE R152, R19.reuse, 0x2, R8 ;  /* 0x0000000213987825 */ /* 0x040fe200078e0208 */
[----:B------:R0:W2:Y:S03]  /*1f2f0*/  LDG.E.U16 R57, desc[UR60][R14.64] ;  /* 0x0000003c0e397981 */ /* 0x0000a6000c1e1500 */
[----:B0-----:R-:W-:Y:S01]  /*1f300*/  IMAD.WIDE R14, R2, 0x2, R152 ;  /* 0x00000002020e7825 */ /* 0x001fe200078e0298 */
[----:B---3--:R-:W-:Y:S04]  /*1f310*/  STL [R1+0xc3c], R29 ;  /* 0x000c3c1d01007387 */ /* 0x008fe80000100800 */
[----:B----4-:R-:W-:Y:S04]  /*1f320*/  STL [R1+0x2164], R141 ;  /* 0x0021648d01007387 */ /* 0x010fe80000100800 */
[----:B------:R-:W-:Y:S04]  /*1f330*/  STL [R1+0xc38], R28 ;  /* 0x000c381c01007387 */ /* 0x000fe80000100800 */
[----:B--2---:R-:W-:Y:S04]  /*1f340*/  STL [R1+0x2168], R140 ;  /* 0x0021688c01007387 */ /* 0x004fe80000100800 */
[----:B------:R-:W-:Y:S04]  /*1f350*/  STL [R1+0x216c], R139 ;  /* 0x00216c8b01007387 */ /* 0x000fe80000100800 */
[----:B------:R-:W-:Y:S04]  /*1f360*/  STL [R1+0xc34], R27 ;  /* 0x000c341b01007387 */ /* 0x000fe80000100800 */
[----:B------:R-:W-:Y:S04]  /*1f370*/  STL [R1+0xc30], R26 ;  /* 0x000c301a01007387 */ /* 0x000fe80000100800 */
[----:B------:R-:W-:Y:S04]  /*1f380*/  STL [R1+0x2170], R138 ;  /* 0x0021708a01007387 */ /* 0x000fe80000100800 */
[----:B------:R-:W-:Y:S04]  /*1f390*/  STL [R1+0xc2c], R25 ;  /* 0x000c2c1901007387 */ /* 0x000fe80000100800 */
[----:B------:R-:W-:Y:S04]  /*1f3a0*/  STL [R1+0xc28], R24 ;  /* 0x000c281801007387 */ /* 0x000fe80000100800 */
[----:B------:R-:W-:Y:S04]  /*1f3b0*/  STL [R1+0x2174], R54 ;  /* 0x0021743601007387 */ /* 0x000fe80000100800 */
[----:B------:R0:W-:Y:S04]  /*1f3c0*/  STL [R1+0xc24], R13 ;  /* 0x000c240d01007387 */ /* 0x0001e80000100800 */
[----:B0-----:R0:W2:Y:S01]  /*1f3d0*/  LDG.E.U16 R13, desc[UR60][R14.64] ;  /* 0x0000003c0e0d7981 */ /* 0x0010a2000c1e1500 */
[----:B------:R-:W-:Y:S01]  /*1f3e0*/  IMAD.WIDE R156, R19, 0x2, R4 ;  /* 0x00000002139c7825 */ /* 0x000fe200078e0204 */
[----:B------:R-:W-:-:S03]  /*1f3f0*/  LEA R154, R3, R3, 0x3 ;  /* 0x00000003039a7211 */ /* 0x000fc600078e18ff */
[----:B------:R-:W-:Y:S01]  /*1f400*/  IMAD.WIDE R22, R19, 0x2, R6 ;  /* 0x0000000213167825 */ /* 0x000fe200078e0206 */
[----:B------:R-:W-:Y:S03]  /*1f410*/  STL [R1+0x2178], R55 ;  /* 0x0021783701007387 */ /* 0x000fe60000100800 */
[C---:B------:R-:W-:Y:S01]  /*1f420*/  IMAD.WIDE R20, R2.reuse, 0x2, R156 ;  /* 0x0000000202147825 */ /* 0x040fe200078e029c */
[----:B------:R1:W-:Y:S03]  /*1f430*/  STL [R1+0xc20], R12 ;  /* 0x000c200c01007387 */ /* 0x0003e60000100800 */
[----:B------:R-:W-:Y:S01]  /*1f440*/  IMAD.WIDE R16, R2, 0x2, R22 ;  /* 0x0000000202107825 */ /* 0x000fe200078e0216 */
[----:B------:R3:W-:Y:S03]  /*1f450*/  STL [R1+0xc1c], R0 ;  /* 0x000c1c0001007387 */ /* 0x0007e60000100800 */
[C---:B------:R-:W-:Y:S01]  /*1f460*/  IMAD.WIDE R22, R154.reuse, 0x2, R4 ;  /* 0x000000029a167825 */ /* 0x040fe200078e0204 */
[----:B-1----:R-:W4:Y:S04]  /*1f470*/  LDG.E.U16 R12, desc[UR60][R16.64] ;  /* 0x0000003c100c7981 */ /* 0x002f28000c1e1500 */
[----:B---3--:R1:W3:Y:S01]  /*1f480*/  LDG.E.U16 R0, desc[UR60][R20.64] ;  /* 0x0000003c14007981 */ /* 0x0082e2000c1e1500 */
[----:B0-----:R-:W-:-:S04]  /*1f490*/  IMAD.WIDE R14, R154, 0x2, R8 ;  /* 0x000000029a0e7825 */ /* 0x001fc800078e0208 */
[----:B-1----:R-:W-:-:S04]  /*1f4a0*/  IMAD.WIDE R20, R19, 0x2, R10 ;  /* 0x0000000213147825 */ /* 0x002fc800078e020a */
[----:B------:R-:W-:-:S04]  /*1f4b0*/  IMAD.WIDE R16, R154, 0x2, R6 ;  /* 0x000000029a107825 */ /* 0x000fc800078e0206 */
[----:B------:R-:W-:-:S04]  /*1f4c0*/  IMAD.WIDE R152, R2, 0x2, R20 ;  /* 0x0000000202987825 */ /* 0x000fc800078e0214 */
[----:B------:R-:W-:Y:S01]  /*1f4d0*/  IMAD R19, R3, 0xa, RZ ;  /* 0x0000000a03137824 */ /* 0x000fe200078e02ff */
[----:B------:R-:W4:Y:S01]  /*1f4e0*/  LDG.E.U16 R32, desc[UR60][R152.64] ;  /* 0x0000003c98207981 */ /* 0x000f22000c1e1500 */
[----:B------:R-:W-:-:S04]  /*1f4f0*/  IMAD.WIDE R22, R2, 0x2, R22 ;  /* 0x0000000202167825 */ /* 0x000fc800078e0216 */
[----:B------:R-:W-:Y:S01]  /*1f500*/  IMAD.WIDE R20, R2, 0x2, R16 ;  /* 0x0000000202147825 */ /* 0x000fe200078e0210 */
[----:B------:R0:W3:Y:S03]  /*1f510*/  LDG.E.U16 R31, desc[UR60][R22.64] ;  /* 0x0000003c161f7981 */ /* 0x0000e6000c1e1500 */
[----:B------:R-:W-:Y:S01]  /*1f520*/  IMAD.WIDE R156, R19, 0x2, R4 ;  /* 0x00000002139c7825 */ /* 0x000fe200078e0204 */
[----:B------:R1:W3:Y:S03]  /*1f530*/  LDG.E.U16 R30, desc[UR60][R20.64] ;  /* 0x0000003c141e7981 */ /* 0x0002e6000c1e1500 */
[----:B------:R-:W-:-:S04]  /*1f540*/  IMAD.WIDE R154, R154, 0x2, R10 ;  /* 0x000000029a9a7825 */ /* 0x000fc800078e020a */
[----:B------:R-:W-:-:S04]  /*1f550*/  IMAD.WIDE R16, R2, 0x2, R14 ;  /* 0x0000000202107825 */ /* 0x000fc800078e020e */
[----:B0-----:R-:W-:Y:S01]  /*1f560*/  IMAD.WIDE R22, R19, 0x2, R6 ;  /* 0x0000000213167825 */ /* 0x001fe200078e0206 */
[----:B------:R0:W3:Y:S03]  /*1f570*/  LDG.E.U16 R29, desc[UR60][R16.64] ;  /* 0x0000003c101d7981 */ /* 0x0000e6000c1e1500 */
[----:B-1----:R-:W-:-:S04]  /*1f580*/  IMAD.WIDE R20, R2, 0x2, R156 ;  /* 0x0000000202147825 */ /* 0x002fc800078e029c */
[C---:B------:R-:W-:Y:S01]  /*1f590*/  IMAD.WIDE R14, R2.reuse, 0x2, R154 ;  /* 0x00000002020e7825 */ /* 0x040fe200078e029a */
[----:B------:R1:W3:Y:S03]  /*1f5a0*/  LDG.E.U16 R27, desc[UR60][R20.64] ;  /* 0x0000003c141b7981 */ /* 0x0002e6000c1e1500 */
[----:B------:R-:W-:Y:S01]  /*1f5b0*/  IMAD.WIDE R152, R19, 0x2, R8 ;  /* 0x0000000213987825 */ /* 0x000fe200078e0208 */
[----:B------:R1:W3:Y:S03]  /*1f5c0*/  LDG.E.U16 R28, desc[UR60][R14.64] ;  /* 0x0000003c0e1c7981 */ /* 0x0002e6000c1e1500 */
[----:B0-----:R-:W-:-:S04]  /*1f5d0*/  IMAD.WIDE R16, R2, 0x2, R22 ;  /* 0x0000000202107825 */ /* 0x001fc800078e0216 */
[----:B------:R-:W-:Y:S01]  /*1f5e0*/  IMAD R154, R3, 0xb, RZ ;  /* 0x0000000b039a7824 */ /* 0x000fe200078e02ff */
[----:B------:R0:W3:Y:S01]  /*1f5f0*/  LDG.E.U16 R26, desc[UR60][R16.64] ;  /* 0x0000003c101a7981 */ /* 0x0000e2000c1e1500 */
[----:B-1----:R-:W-:-:S04]  /*1f600*/  IMAD.WIDE R20, R19, 0x2, R10 ;  /* 0x0000000213147825 */ /* 0x002fc800078e020a */
[----:B------:R-:W-:-:S04]  /*1f610*/  IMAD.WIDE R14, R2, 0x2, R152 ;  /* 0x00000002020e7825 */ /* 0x000fc800078e0298 */
[C---:B------:R-:W-:Y:S01]  /*1f620*/  IMAD.WIDE R22, R154.reuse, 0x2, R4 ;  /* 0x000000029a167825 */ /* 0x040fe200078e0204 */
[----:B------:R1:W3:Y:S03]  /*1f630*/  LDG.E.U16 R25, desc[UR60][R14.64] ;  /* 0x0000003c0e197981 */ /* 0x0002e6000c1e1500 */
[----:B0-----:R-:W-:-:S04]  /*1f640*/  IMAD.WIDE R16, R154, 0x2, R6 ;  /* 0x000000029a107825 */ /* 0x001fc800078e0206 */
[C---:B------:R-:W-:Y:S01]  /*1f650*/  IMAD.WIDE R152, R2.reuse, 0x2, R20 ;  /* 0x0000000202987825 */ /* 0x040fe200078e0214 */
[----:B------:R-:W-:Y:S03]  /*1f660*/  STL [R1+0x217c], R56 ;  /* 0x00217c3801007387 */ /* 0x000fe60000100800 */
[C---:B------:R-:W-:Y:S01]  /*1f670*/  IMAD.WIDE R22, R2.reuse, 0x2, R22 ;  /* 0x0000000202167825 */ /* 0x040fe200078e0216 */
[----:B------:R-:W-:Y:S03]  /*1f680*/  STL [R1+0x2180], R57 ;  /* 0x0021803901007387 */ /* 0x000fe60000100800 */
[----:B------:R-:W-:Y:S01]  /*1f690*/  IMAD.WIDE R20, R2, 0x2, R16 ;  /* 0x0000000202147825 */ /* 0x000fe200078e0210 */
[----:B------:R-:W3:Y:S04]  /*1f6a0*/  LDG.E.U16 R33, desc[UR60][R152.64] ;  /* 0x0000003c98217981 */ /* 0x000ee8000c1e1500 */
[----:B------:R0:W3:Y:S04]  /*1f6b0*/  LDG.E.U16 R24, desc[UR60][R22.64] ;  /* 0x0000003c16187981 */ /* 0x0000e8000c1e1500 */
[----:B--2---:R2:W-:Y:S04]  /*1f6c0*/  STL [R1+0xbf0], R13 ;  /* 0x000bf00d01007387 */ /* 0x0045e80000100800 */
[----:B--2---:R2:W3:Y:S01]  /*1f6d0*/  LDG.E.U16 R13, desc[UR60][R20.64] ;  /* 0x0000003c140d7981 */ /* 0x0044e2000c1e1500 */
[----:B-1----:R-:W-:-:S04]  /*1f6e0*/  IMAD.WIDE R14, R154, 0x2, R8 ;  /* 0x000000029a0e7825 */ /* 0x002fc800078e0208 */
[----:B------:R-:W-:Y:S02]  /*1f6f0*/  IMAD R19, R3, 0xc, RZ ;  /* 0x0000000c03137824 */ /* 0x000fe400078e02ff */
[----:B------:R-:W-:-:S04]  /*1f700*/  IMAD.WIDE R154, R154, 0x2, R10 ;  /* 0x000000029a9a7825 */ /* 0x000fc800078e020a */
[----:B------:R-:W-:-:S04]  /*1f710*/  IMAD.WIDE R156, R19, 0x2, R4 ;  /* 0x00000002139c7825 */ /* 0x000fc800078e0204 */
[----:B------:R-:W-:-:S04]  /*1f720*/  IMAD.WIDE R16, R2, 0x2, R14 ;  /* 0x0000000202107825 */ /* 0x000fc800078e020e */
[----:B0-----:R-:W-:-:S04]  /*1f730*/  IMAD.WIDE R22, R19, 0x2, R6 ;  /* 0x0000000213167825 */ /* 0x001fc800078e0206 */
[----:B--2---:R-:W-:-:S04]  /*1f740*/  IMAD.WIDE R20, R2, 0x2, R156 ;  /* 0x0000000202147825 */ /* 0x004fc800078e029c */
[----:B------:R-:W-:-:S04]  /*1f750*/  IMAD.WIDE R14, R2, 0x2, R154 ;  /* 0x00000002020e7825 */ /* 0x000fc800078e029a */
[----:B------:R-:W-:Y:S01]  /*1f760*/  IMAD.WIDE R152, R19, 0x2, R8 ;  /* 0x0000000213987825 */ /* 0x000fe200078e0208 */
[----:B----4-:R0:W-:Y:S03]  /*1f770*/  STL [R1+0xbec], R32 ;  /* 0x000bec2001007387 */ /* 0x0101e60000100800 */
[----:B------:R-:W-:Y:S01]  /*1f780*/  IMAD R154, R3, 0xd, RZ ;  /* 0x0000000d039a7824 */ /* 0x000fe200078e02ff */
[----:B---3--:R1:W-:Y:S04]  /*1f790*/  STL [R1+0xbe8], R31 ;  /* 0x000be81f01007387 */ /* 0x0083e80000100800 */
[----:B0-----:R0:W2:Y:S04]  /*1f7a0*/  LDG.E.U16 R32, desc[UR60][R16.64] ;  /* 0x0000003c10207981 */ /* 0x0010a8000c1e1500 */
[----:B------:R3:W-:Y:S04]  /*1f7b0*/  STL [R1+0xbe4], R30 ;  /* 0x000be41e01007387 */ /* 0x0007e80000100800 */
[----:B-1----:R1:W4:Y:S01]  /*1f7c0*/  LDG.E.U16 R31, desc[UR60][R14.64] ;  /* 0x0000003c0e1f7981 */ /* 0x002322000c1e1500 */
[----:B0-----:R-:W-:-:S03]  /*1f7d0*/  IMAD.WIDE R16, R2, 0x2, R22 ;  /* 0x0000000202107825 */ /* 0x001fc600078e0216 */
[----:B------:R0:W-:Y:S01]  /*1f7e0*/  STL [R1+0xbe0], R29 ;  /* 0x000be01d01007387 */ /* 0x0001e20000100800 */
[----:B------:R-:W-:-:S03]  /*1f7f0*/  IMAD.WIDE R22, R154, 0x2, R4 ;  /* 0x000000029a167825 */ /* 0x000fc600078e0204 */
[----:B---3--:R3:W4:Y:S01]  /*1f800*/  LDG.E.U16 R30, desc[UR60][R20.64] ;  /* 0x0000003c141e7981 */ /* 0x008722000c1e1500 */
[----:B-1----:R-:W-:-:S03]  /*1f810*/  IMAD.WIDE R14, R2, 0x2, R152 ;  /* 0x00000002020e7825 */ /* 0x002fc600078e0298 */
[----:B0-----:R0:W4:Y:S01]  /*1f820*/  LDG.E.U16 R29, desc[UR60][R16.64] ;  /* 0x0000003c101d7981 */ /* 0x001122000c1e1500 */
[----:B---3--:R-:W-:-:S03]  /*1f830*/  IMAD.WIDE R20, R19, 0x2, R10 ;  /* 0x0000000213147825 */ /* 0x008fc600078e020a */
[----:B------:R1:W-:Y:S01]  /*1f840*/  STL [R1+0xbdc], R28 ;  /* 0x000bdc1c01007387 */ /* 0x0003e20000100800 */
[----:B------:R-:W-:Y:S02]  /*1f850*/  IMAD R19, R3, 0xe, RZ ;  /* 0x0000000e03137824 */ /* 0x000fe400078e02ff */
[----:B0-----:R-:W-:Y:S01]  /*1f860*/  IMAD.WIDE R16, R154, 0x2, R6 ;  /* 0x000000029a107825 */ /* 0x001fe200078e0206 */
[----:B------:R0:W-:Y:S03]  /*1f870*/  STL [R1+0xbd8], R27 ;  /* 0x000bd81b01007387 */ /* 0x0001e60000100800 */
[C---:B------:R-:W-:Y:S01]  /*1f880*/  IMAD.WIDE R152, R2.reuse, 0x2, R20 ;  /* 0x0000000202987825 */ /* 0x040fe200078e0214 */
[----:B-1----:R1:W3:Y:S03]  /*1f890*/  LDG.E.U16 R28, desc[UR60][R14.64] ;  /* 0x0000003c0e1c7981 */ /* 0x0022e6000c1e1500 */
[C---:B------:R-:W-:Y:S01]  /*1f8a0*/  IMAD.WIDE R22, R2.reuse, 0x2, R22 ;  /* 0x0000000202167825 */ /* 0x040fe200078e0216 */
[----:B------:R1:W-:Y:S03]  /*1f8b0*/  STL [R1+0xbd4], R26 ;  /* 0x000bd41a01007387 */ /* 0x0003e60000100800 */
[----:B------:R-:W-:Y:S01]  /*1f8c0*/  IMAD.WIDE R20, R2, 0x2, R16 ;  /* 0x0000000202147825 */ /* 0x000fe200078e0210 */
[----:B0-----:R-:W3:Y:S03]  /*1f8d0*/  LDG.E.U16 R27, desc[UR60][R152.64] ;  /* 0x0000003c981b7981 */ /* 0x001ee6000c1e1500 */
[----:B-1----:R-:W-:-:S04]  /*1f8e0*/  IMAD.WIDE R14, R154, 0x2, R8 ;  /* 0x000000029a0e7825 */ /* 0x002fc800078e0208 */
[----:B------:R-:W-:Y:S01]  /*1f8f0*/  IMAD.WIDE R156, R19, 0x2, R4 ;  /* 0x00000002139c7825 */ /* 0x000fe200078e0204 */
[----:B------:R0:W-:Y:S03]  /*1f900*/  STL [R1+0xbd0], R25 ;  /* 0x000bd01901007387 */ /* 0x0001e60000100800 */
[----:B------:R-:W-:Y:S01]  /*1f910*/  IMAD.WIDE R154, R154, 0x2, R10 ;  /* 0x000000029a9a7825 */ /* 0x000fe200078e020a */
[----:B------:R1:W3:Y:S03]  /*1f920*/  LDG.E.U16 R26, desc[UR60][R22.64] ;  /* 0x0000003c161a7981 */ /* 0x0002e6000c1e1500 */
[C---:B------:R-:W-:Y:S01]  /*1f930*/  IMAD.WIDE R16, R2.reuse, 0x2, R14 ;  /* 0x0000000202107825 */ /* 0x040fe200078e020e */
[----:B0-----:R0:W3:Y:S03]  /*1f940*/  LDG.E.U16 R25, desc[UR60][R20.64] ;  /* 0x0000003c14197981 */ /* 0x0010e6000c1e1500 */
[----:B------:R-:W-:-:S04]  /*1f950*/  IMAD.WIDE R14, R2, 0x2, R154 ;  /* 0x00000002020e7825 */ /* 0x000fc800078e029a */
[C---:B-1----:R-:W-:Y:S01]  /*1f960*/  IMAD.WIDE R22, R19.reuse, 0x2, R6 ;  /* 0x0000000213167825 */ /* 0x042fe200078e0206 */
[----:B------:R-:W-:Y:S03]  /*1f970*/  STL [R1+0xbcc], R33 ;  /* 0x000bcc2101007387 */ /* 0x000fe60000100800 */
[----:B------:R-:W-:-:S04]  /*1f980*/  IMAD.WIDE R152, R19, 0x2, R8 ;  /* 0x0000000213987825 */ /* 0x000fc800078e0208 */
[----:B0-----:R-:W-:Y:S01]  /*1f990*/  IMAD.WIDE R20, R2, 0x2, R156 ;  /* 0x0000000202147825 */ /* 0x001fe200078e029c */
[----:B------:R0:W-:Y:S04]  /*1f9a0*/  STL [R1+0xbc8], R24 ;  /* 0x000bc81801007387 */ /* 0x0001e80000100800 */
[----:B------:R1:W3:Y:S01]  /*1f9b0*/  LDG.E.U16 R137, desc[UR60][R20.64] ;  /* 0x0000003c14897981 */ /* 0x0002e2000c1e1500 */
[----:B------:R-:W-:-:S03]  /*1f9c0*/  LEA R154, R3, -R3, 0x4 ;  /* 0x80000003039a7211 */ /* 0x000fc600078e20ff */
[----:B0-----:R0:W3:Y:S01]  /*1f9d0*/  LDG.E.U16 R24, desc[UR60][R16.64] ;  /* 0x0000003c10187981 */ /* 0x0010e2000c1e1500 */
[----:B-1----:R-:W-:-:S04]  /*1f9e0*/  IMAD.WIDE R20, R19, 0x2, R10 ;  /* 0x0000000213147825 */ /* 0x002fc800078e020a */
[----:B0-----:R-:W-:-:S05]  /*1f9f0*/  IMAD.WIDE R16, R2, 0x2, R22 ;  /* 0x0000000202107825 */ /* 0x001fca00078e0216 */
[----:B------:R0:W3:Y:S01]  /*1fa00*/  LDG.E.U16 R136, desc[UR60][R16.64] ;  /* 0x0000003c10887981 */ /* 0x0000e2000c1e1500 */
[----:B------:R-:W-:-:S04]  /*1fa10*/  IMAD.WIDE R22, R154, 0x2, R4 ;  /* 0x000000029a167825 */ /* 0x000fc800078e0204 */
[----:B------:R-:W-:-:S04]  /*1fa20*/  IMAD.WIDE R22, R2, 0x2, R22 ;  /* 0x0000000202167825 */ /* 0x000fc800078e0216 */
[----:B0-----:R-:W-:Y:S01]  /*1fa30*/  IMAD.WIDE R16, R154, 0x2, R6 ;  /* 0x000000029a107825 */ /* 0x001fe200078e0206 */
[----:B------:R-:W3:Y:S04]  /*1fa40*/  LDG.E.U16 R58, desc[UR60][R22.64] ;  /* 0x0000003c163a7981 */ /* 0x000ee8000c1e1500 */
[----:B------:R0:W-:Y:S04]  /*1fa50*/  STL [R1+0xbc4], R13 ;  /* 0x000bc40d01007387 */ /* 0x0001e80000100800 */
[----:B0-----:R0:W3:Y:S02]  /*1fa60*/  LDG.E.U16 R13, desc[UR60][R14.64] ;  /* 0x0000003c0e0d7981 */ /* 0x0010e4000c1e1500 */
[----:B0-----:R-:W-:-:S04]  /*1fa70*/  IMAD.WIDE R14, R2, 0x2, R152 ;  /* 0x00000002020e7825 */ /* 0x001fc800078e0298 */
[C---:B------:R-:W-:Y:S01]  /*1fa80*/  IMAD.WIDE R152, R2.reuse, 0x2, R20 ;  /* 0x0000000202987825 */ /* 0x040fe200078e0214 */
[----:B------:R0:W3:Y:S04]  /*1fa90*/  LDG.E.U16 R135, desc[UR60][R14.64] ;  /* 0x0000003c0e877981 */ /* 0x0000e8000c1e1500 */
[----:B------:R1:W3:Y:S01]  /*1faa0*/  LDG.E.U16 R134, desc[UR60][R152.64] ;  /* 0x0000003c98867981 */ /* 0x0002e2000c1e1500 */
[----:B------:R-:W-:-:S05]  /*1fab0*/  IMAD.WIDE R20, R2, 0x2, R16 ;  /* 0x0000000202147825 */ /* 0x000fca00078e0210 */
[----:B------:R1:W3:Y:S01]  /*1fac0*/  LDG.E.U16 R59, desc[UR60][R20.64] ;  /* 0x0000003c143b7981 */ /* 0x0002e2000c1e1500 */
[----:B------:R-:W-:Y:S01]  /*1fad0*/  SHF.L.U32 R19, R3, 0x4, RZ ;  /* 0x0000000403137819 */ /* 0x000fe200000006ff */
[----:B0-----:R-:W-:-:S04]  /*1fae0*/  IMAD.WIDE R14, R154, 0x2, R8 ;  /* 0x000000029a0e7825 */ /* 0x001fc800078e0208 */
[----:B------:R-:W-:-:S04]  /*1faf0*/  IMAD.WIDE R154, R154, 0x2, R10 ;  /* 0x000000029a9a7825 */ /* 0x000fc800078e020a */
[----:B------:R-:W-:-:S04]  /*1fb00*/  IMAD.WIDE R156, R19, 0x2, R4 ;  /* 0x00000002139c7825 */ /* 0x000fc800078e0204 */
[----:B------:R-:W-:-:S04]  /*1fb10*/  IMAD.WIDE R16, R2, 0x2, R14 ;  /* 0x0000000202107825 */ /* 0x000fc800078e020e */
[C---:B------:R-:W-:Y:S01]  /*1fb20*/  IMAD.WIDE R22, R19.reuse, 0x2, R6 ;  /* 0x0000000213167825 */ /* 0x040fe200078e0206 */
[----:B--2---:R0:W-:Y:S03]  /*1fb30*/  STL [R1+0xbc0], R32 ;  /* 0x000bc02001007387 */ /* 0x0041e60000100800 */
[C---:B------:R-:W-:Y:S01]  /*1fb40*/  IMAD.WIDE R14, R2.reuse, 0x2, R154 ;  /* 0x00000002020e7825 */ /* 0x040fe200078e029a */
[----:B------:R2:W3:Y:S03]  /*1fb50*/  LDG.E.U16 R60, desc[UR60][R16.64] ;  /* 0x0000003c103c7981 */ /* 0x0004e6000c1e1500 */
[----:B-1----:R-:W-:Y:S01]  /*1fb60*/  IMAD.WIDE R152, R19, 0x2, R8 ;  /* 0x0000000213987825 */ /* 0x002fe200078e0208 */
[----:B------:R1:W3:Y:S03]  /*1fb70*/  LDG.E.U16 R61, desc[UR60][R14.64] ;  /* 0x0000003c0e3d7981 */ /* 0x0002e6000c1e1500 */
[----:B------:R-:W-:Y:S01]  /*1fb80*/  IMAD.WIDE R20, R2, 0x2, R156 ;  /* 0x0000000202147825 */ /* 0x000fe200078e029c */
[----:B------:R-:W-:-:S03]  /*1fb90*/  LEA R154, R3, R3, 0x4 ;  /* 0x00000003039a7211 */ /* 0x000fc600078e20ff */
[C---:B--2---:R-:W-:Y:S01]  /*1fba0*/  IMAD.WIDE R16, R2.reuse, 0x2, R22 ;  /* 0x0000000202107825 */ /* 0x044fe200078e0216 */
[----:B0-----:R0:W2:Y:S03]  /*1fbb0*/  LDG.E.U16 R32, desc[UR60][R20.64] ;  /* 0x0000003c14207981 */ /* 0x0010a6000c1e1500 */
[----:B-1----:R-:W-:Y:S01]  /*1fbc0*/  IMAD.WIDE R14, R2, 0x2, R152 ;  /* 0x00000002020e7825 */ /* 0x002fe200078e0298 */
[----:B----4-:R1:W-:Y:S03]  /*1fbd0*/  STL [R1+0xbbc], R31 ;  /* 0x000bbc1f01007387 */ /* 0x0103e60000100800 */
[----:B0-----:R-:W-:-:S04]  /*1fbe0*/  IMAD.WIDE R20, R19, 0x2, R10 ;  /* 0x0000000213147825 */ /* 0x001fc800078e020a */
[----:B------:R-:W-:Y:S01]  /*1fbf0*/  IMAD.WIDE R22, R154, 0x2, R4 ;  /* 0x000000029a167825 */ /* 0x000fe200078e0204 */
[----:B-1----:R0:W4:Y:S03]  /*1fc00*/  LDG.E.U16 R31, desc[UR60][R16.64] ;  /* 0x0000003c101f7981 */ /* 0x002126000c1e1500 */
[----:B------:R-:W-:-:S04]  /*1fc10*/  IMAD.WIDE R152, R2, 0x2, R20 ;  /* 0x0000000202987825 */ /* 0x000fc800078e0214 */
[----:B0-----:R-:W-:-:S04]  /*1fc20*/  IMAD.WIDE R16, R154, 0x2, R6 ;  /* 0x000000029a107825 */ /* 0x001fc800078e0206 */
[----:B------:R-:W-:-:S04]  /*1fc30*/  IMAD.WIDE R22, R2, 0x2, R22 ;  /* 0x0000000202167825 */ /* 0x000fc800078e0216 */
[----:B------:R-:W-:-:S04]  /*1fc40*/  IMAD.WIDE R20, R2, 0x2, R16 ;  /* 0x0000000202147825 */ /* 0x000fc800078e0210 */
[----:B------:R-:W-:Y:S01]  /*1fc50*/  IMAD R19, R3, 0x12, RZ ;  /* 0x0000001203137824 */ /* 0x000fe200078e02ff */
[----:B---3--:R-:W-:Y:S04]  /*1fc60*/  STL [R1+0x2184], R137 ;  /* 0x0021848901007387 */ /* 0x008fe80000100800 */
[----:B------:R0:W-:Y:S04]  /*1fc70*/  STL [R1+0xbb8], R30 ;  /* 0x000bb81e01007387 */ /* 0x0001e80000100800 */
[----:B0-----:R0:W3:Y:S04]  /*1fc80*/  LDG.E.U16 R30, desc[UR60][R14.64] ;  /* 0x0000003c0e1e7981 */ /* 0x0010e8000c1e1500 */
[----:B------:R-:W-:Y:S01]  /*1fc90*/  STL [R1+0x2188], R136 ;  /* 0x0021888801007387 */ /* 0x000fe20000100800 */
[----:B0-----:R-:W-:-:S04]  /*1fca0*/  IMAD.WIDE R14, R154, 0x2, R8 ;  /* 0x000000029a0e7825 */ /* 0x001fc800078e0208 */
[----:B------:R-:W-:-:S04]  /*1fcb0*/  IMAD.WIDE R154, R154, 0x2, R10 ;  /* 0x000000029a9a7825 */ /* 0x000fc800078e020a */
[----:B------:R-:W-:-:S04]  /*1fcc0*/  IMAD.WIDE R16, R2, 0x2, R14 ;  /* 0x0000000202107825 */ /* 0x000fc800078e020e */
[----:B------:R-:W-:-:S04]  /*1fcd0*/  IMAD.WIDE R14, R2, 0x2, R154 ;  /* 0x00000002020e7825 */ /* 0x000fc800078e029a */
[C---:B------:R-:W-:Y:S01]  /*1fce0*/  IMAD.WIDE R156, R19.reuse, 0x2, R4 ;  /* 0x00000002139c7825 */ /* 0x040fe200078e0204 */
[----:B------:R-:W-:Y:S04]  /*1fcf0*/  STL [R1+0x218c], R135 ;  /* 0x00218c8701007387 */ /* 0x000fe80000100800 */
[----:B------:R0:W-:Y:S04]  /*1fd00*/  STL [R1+0xbb4], R29 ;  /* 0x000bb41d01007387 */ /* 0x0001e80000100800 */
[----:B------:R1:W-:Y:S04]  /*1fd10*/  STL [R1+0xbb0], R28 ;  /* 0x000bb01c01007387 */ /* 0x0003e80000100800 */
[----:B0-----:R-:W3:Y:S04]  /*1fd20*/  LDG.E.U16 R29, desc[UR60][R152.64] ;  /* 0x0000003c981d7981 */ /* 0x001ee8000c1e1500 */
[----:B------:R-:W-:Y:S04]  /*1fd30*/  STL [R1+0x2190], R134 ;  /* 0x0021908601007387 */ /* 0x000fe80000100800 */
[----:B------:R0:W-:Y:S04]  /*1fd40*/  STL [R1+0xbac], R27 ;  /* 0x000bac1b01007387 */ /* 0x0001e80000100800 */
[----:B-1----:R1:W3:Y:S04]  /*1fd50*/  LDG.E.U16 R28, desc[UR60][R22.64] ;  /* 0x0000003c161c7981 */ /* 0x0022e8000c1e1500 */
[----:B------:R1:W-:Y:S04]  /*1fd60*/  STL [R1+0xba8], R26 ;  /* 0x000ba81a01007387 */ /* 0x0003e80000100800 */
[----:B0-----:R0:W3:Y:S04]  /*1fd70*/  LDG.E.U16 R27, desc[UR60][R20.64] ;  /* 0x0000003c141b7981 */ /* 0x0010e8000c1e1500 */
[----:B-1----:R1:W3:Y:S01]  /*1fd80*/  LDG.E.U16 R26, desc[UR60][R16.64] ;  /* 0x0000003c101a7981 */ /* 0x0022e2000c1e1500 */
[----:B------:R-:W-:-:S03]  /*1fd90*/  IMAD.WIDE R22, R19, 0x2, R6 ;  /* 0x0000000213167825 */ /* 0x000fc600078e0206 */
[----:B------:R-:W-:Y:S01]  /*1fda0*/  STL [R1+0x2194], R58 ;  /* 0x0021943a01007387 */ /* 0x000fe20000100800 */
[----:B------:R-:W-:-:S03]  /*1fdb0*/  IMAD.WIDE R152, R19, 0x2, R8 ;  /* 0x0000000213987825 */ /* 0x000fc600078e0208 */
[----:B------:R2:W-:Y:S01]  /*1fdc0*/  STL [R1+0xba4], R25 ;  /* 0x000ba41901007387 */ /* 0x0005e20000100800 */
[----:B0-----:R-:W-:-:S03]  /*1fdd0*/  IMAD.WIDE R20, R2, 0x2, R156 ;  /* 0x0000000202147825 */ /* 0x001fc600078e029c */
[----:B--2---:R0:W2:Y:S01]  /*1fde0*/  LDG.E.U16 R25, desc[UR60][R14.64] ;  /* 0x0000003c0e197981 */ /* 0x0040a2000c1e1500 */
[----:B-1----:R-:W-:-:S03]  /*1fdf0*/  IMAD.WIDE R16, R2, 0x2, R22 ;  /* 0x0000000202107825 */ /* 0x002fc600078e0216 */
[----:B------:R-:W-:Y:S04]  /*1fe00*/  STL [R1+0x2198], R59 ;  /* 0x0021983b01007387 */ /* 0x000fe80000100800 */
[----:B------:R1:W2:Y:S01]  /*1fe10*/  LDG.E.U16 R33, desc[UR60][R20.64] ;  /* 0x0000003c14217981 */ /* 0x0002a2000c1e1500 */
[----:B0-----:R-:W-:-:S03]  /*1fe20*/  IMAD.WIDE R14, R2, 0x2, R152 ;  /* 0x00000002020e7825 */ /* 0x001fc600078e0298 */
[----:B------:R0:W-:Y:S04]  /*1fe30*/  STL [R1+0xba0], R24 ;  /* 0x000ba01801007387 */ /* 0x0001e80000100800 */
[----:B------:R4:W-:Y:S04]  /*1fe40*/  STL [R1+0xb9c], R13 ;  /* 0x000b9c0d01007387 */ /* 0x0009e80000100800 */
[----:B0-----:R0:W2:Y:S04]  /*1fe50*/  LDG.E.U16 R24, desc[UR60][R16.64] ;  /* 0x0000003c10187981 */ /* 0x0010a8000c1e1500 */
[----:B----4-:R4:W2:Y:S01]  /*1fe60*/  LDG.E.U16 R13, desc[UR60][R14.64] ;  /* 0x0000003c0e0d7981 */ /* 0x0108a2000c1e1500 */
[----:B------:R-:W-:-:S04]  /*1fe70*/  IMAD R154, R3, 0x13, RZ ;  /* 0x00000013039a7824 */ /* 0x000fc800078e02ff */
[C---:B------:R-:W-:Y:S01]  /*1fe80*/  IMAD.WIDE R22, R154.reuse, 0x2, R4 ;  /* 0x000000029a167825 */ /* 0x040fe200078e0204 */
[----:B------:R-:W-:Y:S03]  /*1fe90*/  STL [R1+0x219c], R60 ;  /* 0x00219c3c01007387 */ /* 0x000fe60000100800 */
[----:B-1----:R-:W-:Y:S01]  /*1fea0*/  IMAD.WIDE R20, R19, 0x2, R10 ;  /* 0x0000000213147825 */ /* 0x002fe200078e020a */
[----:B------:R-:W-:Y:S03]  /*1feb0*/  STL [R1+0x21a0], R61 ;  /* 0x0021a03d01007387 */ /* 0x000fe60000100800 */
[----:B0-----:R-:W-:Y:S01]  /*1fec0*/  IMAD.WIDE R16, R154, 0x2, R6 ;  /* 0x000000029a107825 */ /* 0x001fe200078e0206 */
[----:B------:R-:W-:Y:S03]  /*1fed0*/  STL [R1+0xb78], R32 ;  /* 0x000b782001007387 */ /* 0x000fe60000100800 */
[----:B------:R-:W-:-:S04]  /*1fee0*/  IMAD.WIDE R22, R2, 0x2, R22 ;  /* 0x0000000202167825 */ /* 0x000fc800078e0216 */
[----:B----4-:R-:W-:Y:S01]  /*1fef0*/  IMAD.WIDE R14, R154, 0x2, R8 ;  /* 0x000000029a0e7825 */ /* 0x010fe200078e0208 */
[----:B------:R0:W-:Y:S03]  /*1ff00*/  STL [R1+0xb74], R31 ;  /* 0x000b741f01007387 */ /* 0x0001e60000100800 */
[----:B------:R-:W-:Y:S02]  /*1ff10*/  IMAD R19, R3, 0x14, RZ ;  /* 0x0000001403137824 */ /* 0x000fe400078e02ff */
[----:B------:R-:W-:-:S04]  /*1ff20*/  IMAD.WIDE R152, R2, 0x2, R20 ;  /* 0x0000000202987825 */ /* 0x000fc800078e0214 */
[C---:B------:R-:W-:Y:S01]  /*1ff30*/  IMAD.WIDE R20, R2.reuse, 0x2, R16 ;  /* 0x0000000202147825 */ /* 0x040fe200078e0210 */
[----:B0-----:R0:W4:Y:S03]  /*1ff40*/  LDG.E.U16 R31, desc[UR60][R22.64] ;  /* 0x0000003c161f7981 */ /* 0x001126000c1e1500 */
[C---:B------:R-:W-:Y:S01]  /*1ff50*/  IMAD.WIDE R156, R19.reuse, 0x2, R4 ;  /* 0x00000002139c7825 */ /* 0x040fe200078e0204 */
[----:B---3--:R1:W-:Y:S03]  /*1ff60*/  STL [R1+0xb70], R30 ;  /* 0x000b701e01007387 */ /* 0x0083e60000100800 */
[----:B------:R-:W-:Y:S01]  /*1ff70*/  IMAD.WIDE R16, R2, 0x2, R14 ;  /* 0x0000000202107825 */ /* 0x000fe200078e020e */
[----:B------:R3:W4:Y:S03]  /*1ff80*/  LDG.E.U16 R32, desc[UR60][R152.64] ;  /* 0x0000003c98207981 */ /* 0x000726000c1e1500 */
[----:B0-----:R-:W-:Y:S01]  /*1ff90*/  IMAD.WIDE R22, R19, 0x2, R6 ;  /* 0x0000000213167825 */ /* 0x001fe200078e0206 */
[----:B-1----:R0:W4:Y:S03]  /*1ffa0*/  LDG.E.U16 R30, desc[UR60][R20.64] ;  /* 0x0000003c141e7981 */ /* 0x002126000c1e1500 */
[----:B------:R-:W-:-:S04]  /*1ffb0*/  IMAD.WIDE R154, R154, 0x2, R10 ;  /* 0x000000029a9a7825 */ /* 0x000fc800078e020a */
[----:B---3--:R-:W-:-:S04]  /*1ffc0*/  IMAD.WIDE R152, R19, 0x2, R8 ;  /* 0x0000000213987825 */ /* 0x008fc800078e0208 */
[----:B0-----:R-:W-:-:S04]  /*1ffd0*/  IMAD.WIDE R20, R2, 0x2, R156 ;  /* 0x0000000202147825 */ /* 0x001fc800078e029c */
[----:B------:R-:W-:-:S04]  /*1ffe0*/  IMAD.WIDE R14, R2, 0x2, R154 ;  /* 0x00000002020e7825 */ /* 0x000fc800078e029a */
[----:B------:R-:W-:Y:S01]  /*1fff0*/  IMAD R154, R3, 0x15, RZ ;  /* 0x00000015039a7824 */ /* 0x000fe200078e02ff */
[----:B------:R0:W-:Y:S04]  /*20000*/  STL [R1+0xb6c], R29 ;  /* 0x000b6c1d01007387 */ /* 0x0001e80000100800 */
[----:B0-----:R0:W3:Y:S04]  /*20010*/  LDG.E.U16 R29, desc[UR60][R16.64] ;  /* 0x0000003c101d7981 */ /* 0x0010e8000c1e1500 */
[----:B------:R1:W-:Y:S01]  /*20020*/  STL [R1+0xb68], R28 ;  /* 0x000b681c01007387 */ /* 0x0003e20000100800 */
[----:B0-----:R-:W-:-:S03]  /*20030*/  IMAD.WIDE R16, R2, 0x2, R22 ;  /* 0x0000000202107825 */ /* 0x001fc600078e0216 */
[----:B------:R0:W-:Y:S04]  /*20040*/  STL [R1+0xb64], R27 ;  /* 0x000b641b01007387 */ /* 0x0001e80000100800 */
[----:B-1----:R1:W3:Y:S04]  /*20050*/  LDG.E.U16 R28, desc[UR60][R14.64] ;  /* 0x0000003c0e1c7981 */ /* 0x0022e8000c1e1500 */
[----:B------:R1:W-:Y:S04]  /*20060*/  STL [R1+0xb60], R26 ;  /* 0x000b601a01007387 */ /* 0x0003e80000100800 */
[----:B0-----:R0:W3:Y:S01]  /*20070*/  LDG.E.U16 R27, desc[UR60][R20.64] ;  /* 0x0000003c141b7981 */ /* 0x0010e2000c1e1500 */
[----:B-1----:R-:W-:-:S03]  /*20080*/  IMAD.WIDE R14, R2, 0x2, R152 ;  /* 0x00000002020e7825 */ /* 0x002fc600078e0298 */
[----:B------:R1:W3:Y:S01]  /*20090*/  LDG.E.U16 R26, desc[UR60][R16.64] ;  /* 0x0000003c101a7981 */ /* 0x0002e2000c1e1500 */
[----:B0-----:R-:W-:-:S03]  /*200a0*/  IMAD.WIDE R20, R19, 0x2, R10 ;  /* 0x0000000213147825 */ /* 0x001fc600078e020a */
[----:B--2---:R0:W-:Y:S01]  /*200b0*/  STL [R1+0xb5c], R25 ;  /* 0x000b5c1901007387 */ /* 0x0041e20000100800 */
[----:B-1----:R-:W-:-:S04]  /*200c0*/  IMAD.WIDE R16, R154, 0x2, R6 ;  /* 0x000000029a107825 */ /* 0x002fc800078e0206 */
[C---:B------:R-:W-:Y:S01]  /*200d0*/  IMAD.WIDE R152, R2.reuse, 0x2, R20 ;  /* 0x0000000202987825 */ /* 0x040fe200078e0214 */
[----:B0-----:R0:W2:Y:S03]  /*200e0*/  LDG.E.U16 R25, desc[UR60][R14.64] ;  /* 0x0000003c0e197981 */ /* 0x0010a6000c1e1500 */
[----:B------:R-:W-:-:S04]  /*200f0*/  IMAD.WIDE R20, R2, 0x2, R16 ;  /* 0x0000000202147825 */ /* 0x000fc800078e0210 */
[C---:B------:R-:W-:Y:S01]  /*20100*/  IMAD.WIDE R22, R154.reuse, 0x2, R4 ;  /* 0x000000029a167825 */ /* 0x040fe200078e0204 */
[----:B------:R1:W3:Y:S03]  /*20110*/  LDG.E.U16 R61, desc[UR60][R20.64] ;  /* 0x0000003c143d7981 */ /* 0x0002e6000c1e1500 */
[C---:B0-----:R-:W-:Y:S01]  /*20120*/  IMAD.WIDE R14, R154.reuse, 0x2, R8 ;  /* 0x000000029a0e7825 */ /* 0x041fe200078e0208 */
[----:B------:R-:W-:Y:S03]  /*20130*/  STL [R1+0xb58], R33 ;  /* 0x000b582101007387 */ /* 0x000fe60000100800 */
[----:B------:R-:W-:Y:S02]  /*20140*/  IMAD R19, R3, 0x16, RZ ;  /* 0x0000001603137824 */ /* 0x000fe400078e02ff */
[----:B------:R-:W-:Y:S01]  /*20150*/  IMAD.WIDE R154, R154, 0x2, R10 ;  /* 0x000000029a9a7825 */ /* 0x000fe200078e020a */
[----:B------:R0:W-:Y:S03]  /*20160*/  STL [R1+0xb54], R24 ;  /* 0x000b541801007387 */ /* 0x0001e60000100800 */
[----:B------:R-:W-:-:S04]  /*20170*/  IMAD.WIDE R22, R2, 0x2, R22 ;  /* 0x0000000202167825 */ /* 0x000fc800078e0216 */
[C---:B------:R-:W-:Y:S01]  /*20180*/  IMAD.WIDE R16, R2.reuse, 0x2, R14 ;  /* 0x0000000202107825 */ /* 0x040fe200078e020e */
[----:B------:R1:W-:Y:S03]  /*20190*/  STL [R1+0xb50], R13 ;  /* 0x000b500d01007387 */ /* 0x0003e60000100800 */
[----:B------:R-:W-:Y:S01]  /*201a0*/  IMAD.WIDE R156, R19, 0x2, R4 ;  /* 0x00000002139c7825 */ /* 0x000fe200078e0204 */
[----:B------:R-:W2:Y:S03]  /*201b0*/  LDG.E.U16 R60, desc[UR60][R16.64] ;  /* 0x0000003c103c7981 */ /* 0x000ea6000c1e1500 */
[C---:B------:R-:W-:Y:S01]  /*201c0*/  IMAD.WIDE R14, R2.reuse, 0x2, R154 ;  /* 0x00000002020e7825 */ /* 0x040fe200078e029a */
[----:B0-----:R0:W2:Y:S04]  /*201d0*/  LDG.E.U16 R24, desc[UR60][R152.64] ;  /* 0x0000003c98187981 */ /* 0x0010a8000c1e1500 */
[----:B-1----:R1:W2:Y:S01]  /*201e0*/  LDG.E.U16 R13, desc[UR60][R22.64] ;  /* 0x0000003c160d7981 */ /* 0x0022a2000c1e1500 */
[----:B------:R-:W-:-:S03]  /*201f0*/  IMAD.WIDE R20, R2, 0x2, R156 ;  /* 0x0000000202147825 */ /* 0x000fc600078e029c */
[----:B------:R1:W2:Y:S01]  /*20200*/  LDG.E.U16 R59, desc[UR60][R14.64] ;  /* 0x0000003c0e3b7981 */ /* 0x0002a2000c1e1500 */
[----:B0-----:R-:W-:-:S03]  /*20210*/  IMAD.WIDE R152, R19, 0x2, R8 ;  /* 0x0000000213987825 */ /* 0x001fc600078e0208 */
[----:B------:R0:W2:Y:S01]  /*20220*/  LDG.E.U16 R133, desc[UR60][R20.64] ;  /* 0x0000003c14857981 */ /* 0x0000a2000c1e1500 */
[----:B-1----:R-:W-:-:S04]  /*20230*/  IMAD.WIDE R22, R19, 0x2, R6 ;  /* 0x0000000213167825 */ /* 0x002fc800078e0206 */
[----:B------:R-:W-:-:S04]  /*20240*/  IMAD.WIDE R16, R2, 0x2, R22 ;  /* 0x0000000202107825 */ /* 0x000fc800078e0216 */
[----:B------:R-:W-:Y:S01]  /*20250*/  IMAD.WIDE R14, R2, 0x2, R152 ;  /* 0x00000002020e7825 */ /* 0x000fe200078e0298 */
[----:B------:R1:W2:Y:S04]  /*20260*/  LDG.E.U16 R132, desc[UR60][R16.64] ;  /* 0x0000003c10847981 */ /* 0x0002a8000c1e1500 */
[----:B------:R4:W2:Y:S01]  /*20270*/  LDG.E.U16 R131, desc[UR60][R14.64] ;  /* 0x0000003c0e837981 */ /* 0x0008a2000c1e1500 */
[----:B------:R-:W-:Y:S02]  /*20280*/  IMAD R154, R3, 0x17, RZ ;  /* 0x00000017039a7824 */ /* 0x000fe400078e02ff */
[----:B0-----:R-:W-:-:S04]  /*20290*/  IMAD.WIDE R20, R19, 0x2, R10 ;  /* 0x0000000213147825 */ /* 0x001fc800078e020a */
[----:B------:R-:W-:-:S04]  /*202a0*/  IMAD.WIDE R22, R154, 0x2, R4 ;  /* 0x000000029a167825 */ /* 0x000fc800078e0204 */
[----:B-1----:R-:W-:-:S04]  /*202b0*/  IMAD.WIDE R16, R154, 0x2, R6 ;  /* 0x000000029a107825 */ /* 0x002fc800078e0206 */
[----:B------:R-:W-:Y:S02]  /*202c0*/  IMAD R19, R3, 0x18, RZ ;  /* 0x0000001803137824 */ /* 0x000fe400078e02ff */
[----:B------:R-:W-:-:S04]  /*202d0*/  IMAD.WIDE R152, R2, 0x2, R20 ;  /* 0x0000000202987825 */ /* 0x000fc800078e0214 */
[----:B------:R-:W-:Y:S01]  /*202e0*/  IMAD.WIDE R22, R2, 0x2, R22 ;  /* 0x0000000202167825 */ /* 0x000fe200078e0216 */
[----:B------:R-:W2:Y:S03]  /*202f0*/  LDG.E.U16 R130, desc[UR60][R152.64] ;  /* 0x0000003c98827981 */ /* 0x000ea6000c1e1500 */
[----:B----4-:R-:W-:Y:S01]  /*20300*/  IMAD.WIDE R14, R154, 0x2, R8 ;  /* 0x000000029a0e7825 */ /* 0x010fe200078e0208 */
[----:B------:R0:W4:Y:S03]  /*20310*/  LDG.E.U16 R62, desc[UR60][R22.64] ;  /* 0x0000003c163e7981 */ /* 0x000126000c1e1500 */
[----:B------:R-:W-:-:S04]  /*20320*/  IMAD.WIDE R20, R2, 0x2, R16 ;  /* 0x0000000202147825 */ /* 0x000fc800078e0210 */
[----:B------:R-:W-:Y:S01]  /*20330*/  IMAD.WIDE R156, R19, 0x2, R4 ;  /* 0x00000002139c7825 */ /* 0x000fe200078e0204 */
[----:B------:R1:W4:Y:S03]  /*20340*/  LDG.E.U16 R63, desc[UR60][R20.64] ;  /* 0x0000003c143f7981 */ /* 0x000326000c1e1500 */
[----:B------:R-:W-:Y:S01]  /*20350*/  IMAD.WIDE R154, R154, 0x2, R10 ;  /* 0x000000029a9a7825 */ /* 0x000fe200078e020a */
[----:B------:R-:W-:Y:S03]  /*20360*/  STL [R1+0xb4c], R32 ;  /* 0x000b4c2001007387 */ /* 0x000fe60000100800 */
[----:B------:R-:W-:-:S04]  /*20370*/  IMAD.WIDE R16, R2, 0x2, R14 ;  /* 0x0000000202107825 */ /* 0x000fc800078e020e */
[----:B0-----:R-:W-:Y:S01]  /*20380*/  IMAD.WIDE R22, R19, 0x2, R6 ;  /* 0x0000000213167825 */ /* 0x001fe200078e0206 */
[----:B------:R0:W4:Y:S03]  /*20390*/  LDG.E.U16 R64, desc[UR60][R16.64] ;  /* 0x0000003c10407981 */ /* 0x000126000c1e1500 */
[----:B-1----:R-:W-:-:S04]  /*203a0*/  IMAD.WIDE R20, R2, 0x2, R156 ;  /* 0x0000000202147825 */ /* 0x002fc800078e029c */
[----:B------:R-:W-:-:S04]  /*203b0*/  IMAD.WIDE R14, R2, 0x2, R154 ;  /* 0x00000002020e7825 */ /* 0x000fc800078e029a */
[----:B------:R-:W-:Y:S01]  /*203c0*/  IMAD.WIDE R152, R19, 0x2, R8 ;  /* 0x0000000213987825 */ /* 0x000fe200078e0208 */
[----:B------:R1:W4:Y:S03]  /*203d0*/  LDG.E.U16 R65, desc[UR60][R14.64] ;  /* 0x0000003c0e417981 */ /* 0x000326000c1e1500 */
[----:B0-----:R-:W-:-:S04]  /*203e0*/  IMAD.WIDE R16, R2, 0x2, R22 ;  /* 0x0000000202107825 */ /* 0x001fc800078e0216 */
[----:B------:R-:W-:Y:S02]  /*203f0*/  IMAD R154, R3, 0x19, RZ ;  /* 0x00000019039a7824 */ /* 0x000fe400078e02ff */
[----:B-1----:R-:W-:-:S04]  /*20400*/  IMAD.WIDE R14, R2, 0x2, R152 ;  /* 0x00000002020e7825 */ /* 0x002fc800078e0298 */
[----:B------:R-:W-:-:S04]  /*20410*/  IMAD.WIDE R22, R154, 0x2, R4 ;  /* 0x000000029a167825 */ /* 0x000fc800078e0204 */
[----:B------:R-:W-:Y:S01]  /*20420*/  IMAD.WIDE R22, R2, 0x2, R22 ;  /* 0x0000000202167825 */ /* 0x000fe200078e0216 */
[----:B---3--:R-:W-:Y:S04]  /*20430*/  STL [R1+0x21a4], R61 ;  /* 0x0021a43d01007387 */ /* 0x008fe80000100800 */
[----:B------:R0:W-:Y:S04]  /*20440*/  STL [R1+0xb48], R31 ;  /* 0x000b481f01007387 */ /* 0x0001e80000100800 */
[----:B------:R1:W-:Y:S04]  /*20450*/  STL [R1+0xb44], R30 ;  /* 0x000b441e01007387 */ /* 0x0003e80000100800 */
[----:B0-----:R0:W3:Y:S04]  /*20460*/  LDG.E.U16 R31, desc[UR60][R20.64] ;  /* 0x0000003c141f7981 */ /* 0x0010e8000c1e1500 */
[----:B-1----:R1:W3:Y:S01]  /*20470*/  LDG.E.U16 R30, desc[UR60][R16.64] ;  /* 0x0000003c101e7981 */ /* 0x0022e2000c1e1500 */
[----:B0-----:R-:W-:-:S03]  /*20480*/  IMAD.WIDE R20, R19, 0x2, R10 ;  /* 0x0000000213147825 */ /* 0x001fc600078e020a */
[----:B--2---:R-:W-:Y:S01]  /*20490*/  STL [R1+0x21a8], R60 ;  /* 0x0021a83c01007387 */ /* 0x004fe20000100800 */
[----:B-1----:R-:W-:-:S03]  /*204a0*/  IMAD.WIDE R16, R154, 0x2, R6 ;  /* 0x000000029a107825 */ /* 0x002fc600078e0206 */
[----:B------:R0:W-:Y:S01]  /*204b0*/  STL [R1+0xb40], R29 ;  /* 0x000b401d01007387 */ /* 0x0001e20000100800 */
[----:B------:R-:W-:-:S03]  /*204c0*/  IMAD.WIDE R152, R2, 0x2, R20 ;  /* 0x0000000202987825 */ /* 0x000fc600078e0214 */
[----:B------:R-:W-:Y:S04]  /*204d0*/  STL [R1+0x21ac], R59 ;  /* 0x0021ac3b01007387 */ /* 0x000fe80000100800 */
[----:B0-----:R0:W2:Y:S01]  /*204e0*/  LDG.E.U16 R29, desc[UR60][R14.64] ;  /* 0x0000003c0e1d7981 */ /* 0x0010a2000c1e1500 */
[----:B------:R-:W-:-:S03]  /*204f0*/  IMAD.WIDE R20, R2, 0x2, R16 ;  /* 0x0000000202147825 */ /* 0x000fc600078e0210 */
[----:B------:R1:W-:Y:S01]  /*20500*/  STL [R1+0xb3c], R28 ;  /* 0x000b3c1c01007387 */ /* 0x0003e20000100800 */
[----:B0-----:R-:W-:-:S03]  /*20510*/  IMAD.WIDE R14, R154, 0x2, R8 ;  /* 0x000000029a0e7825 */ /* 0x001fc600078e0208 */
[----:B------:R-:W-:Y:S04]  /*20520*/  STL [R1+0x21b0], R133 ;  /* 0x0021b08501007387 */ /* 0x000fe80000100800 */
[----:B-1----:R-:W2:Y:S01]  /*20530*/  LDG.E.U16 R28, desc[UR60][R152.64] ;  /* 0x0000003c981c7981 */ /* 0x002ea2000c1e1500 */
[----:B------:R-:W-:-:S03]  /*20540*/  IMAD.WIDE R154, R154, 0x2, R10 ;  /* 0x000000029a9a7825 */ /* 0x000fc600078e020a */
[----:B------:R0:W-:Y:S01]  /*20550*/  STL [R1+0xb38], R27 ;  /* 0x000b381b01007387 */ /* 0x0001e20000100800 */
[----:B------:R-:W-:-:S03]  /*20560*/  IMAD.WIDE R16, R2, 0x2, R14 ;  /* 0x0000000202107825 */ /* 0x000fc600078e020e */
[----:B------:R1:W-:Y:S01]  /*20570*/  STL [R1+0xb34], R26 ;  /* 0x000b341a01007387 */ /* 0x0003e20000100800 */
[----:B------:R-:W-:-:S03]  /*20580*/  IMAD.WIDE R14, R2, 0x2, R154 ;  /* 0x00000002020e7825 */ /* 0x000fc600078e029a */
[----:B------:R-:W-:Y:S04]  /*20590*/  STL [R1+0x21b4], R132 ;  /* 0x0021b48401007387 */ /* 0x000fe80000100800 */
[----:B0-----:R0:W2:Y:S04]  /*205a0*/  LDG.E.U16 R27, desc[UR60][R22.64] ;  /* 0x0000003c161b7981 */ /* 0x0010a8000c1e1500 */
[----:B------:R0:W-:Y:S04]  /*205b0*/  STL [R1+0xb30], R25 ;  /* 0x000b301901007387 */ /* 0x0001e80000100800 */
[----:B-1----:R1:W2:Y:S04]  /*205c0*/  LDG.E.U16 R26, desc[UR60][R20.64] ;  /* 0x0000003c141a7981 */ /* 0x0022a8000c1e1500 */
[----:B0-----:R0:W2:Y:S04]  /*205d0*/  LDG.E.U16 R25, desc[UR60][R16.64] ;  /* 0x0000003c10197981 */ /* 0x0010a8000c1e1500 */
[----:B------:R-:W-:Y:S04]  /*205e0*/  STL [R1+0x21b8], R131 ;  /* 0x0021b88301007387 */ /* 0x000fe80000100800 */
[----:B------:R1:W-:Y:S04]  /*205f0*/  STL [R1+0xb2c], R24 ;  /* 0x000b2c1801007387 */ /* 0x0003e80000100800 */
[----:B-1----:R1:W2:Y:S01]  /*20600*/  LDG.E.U16 R24, desc[UR60][R14.64] ;  /* 0x0000003c0e187981 */ /* 0x0022a2000c1e1500 */
[----:B------:R-:W-:-:S04]  /*20610*/  IMAD R19, R3, 0x1a, RZ ;  /* 0x0000001a03137824 */ /* 0x000fc800078e02ff */
[----:B------:R-:W-:-:S04]  /*20620*/  IMAD.WIDE R156, R19, 0x2, R4 ;  /* 0x00000002139c7825 */ /* 0x000fc800078e0204 */
[----:B------:R-:W-:-:S04]  /*20630*/  IMAD.WIDE R22, R19, 0x2, R6 ;  /* 0x0000000213167825 */ /* 0x000fc800078e0206 */
[----:B------:R-:W-:-:S04]  /*20640*/  IMAD.WIDE R152, R19, 0x2, R8 ;  /* 0x0000000213987825 */ /* 0x000fc800078e0208 */
[----:B------:R-:W-:-:S04]  /*20650*/  IMAD.WIDE R20, R2, 0x2, R156 ;  /* 0x0000000202147825 */ /* 0x000fc800078e029c */
[C---:B0-----:R-:W-:Y:S01]  /*20660*/  IMAD.WIDE R16, R2.reuse, 0x2, R22 ;  /* 0x0000000202107825 */ /* 0x041fe200078e0216 */
[----:B------:R0:W2:Y:S03]  /*20670*/  LDG.E.U16 R33, desc[UR60][R20.64] ;  /* 0x0000003c14217981 */ /* 0x0000a6000c1e1500 */
[----:B-1----:R-:W-:Y:S01]  /*20680*/  IMAD.WIDE R14, R2, 0x2, R152 ;  /* 0x00000002020e7825 */ /* 0x002fe200078e0298 */
[----:B------:R1:W-:Y:S04]  /*20690*/  STL [R1+0xb28], R13 ;  /* 0x000b280d01007387 */ /* 0x0003e80000100800 */
[----:B------:R4:W2:Y:S04]  /*206a0*/  LDG.E.U16 R32, desc[UR60][R16.64] ;  /* 0x0000003c10207981 */ /* 0x0008a8000c1e1500 */
[----:B-1----:R1:W2:Y:S01]  /*206b0*/  LDG.E.U16 R13, desc[UR60][R14.64] ;  /* 0x0000003c0e0d7981 */ /* 0x0022a2000c1e1500 */
[----:B------:R-:W-:-:S04]  /*206c0*/  IMAD R154, R3, 0x1b, RZ ;  /* 0x0000001b039a7824 */ /* 0x000fc800078e02ff */
[C---:B------:R-:W-:Y:S01]  /*206d0*/  IMAD.WIDE R22, R154.reuse, 0x2, R4 ;  /* 0x000000029a167825 */ /* 0x040fe200078e0204 */
[----:B------:R-:W-:Y:S03]  /*206e0*/  STL [R1+0x21bc], R130 ;  /* 0x0021bc8201007387 */ /* 0x000fe60000100800 */
[----:B0-----:R-:W-:Y:S01]  /*206f0*/  IMAD.WIDE R20, R19, 0x2, R10 ;  /* 0x0000000213147825 */ /* 0x001fe200078e020a */
[----:B----4-:R-:W-:Y:S03]  /*20700*/  STL [R1+0x21c0], R62 ;  /* 0x0021c03e01007387 */ /* 0x010fe60000100800 */
[----:B------:R-:W-:Y:S01]  /*20710*/  IMAD.WIDE R16, R154, 0x2, R6 ;  /* 0x000000029a107825 */ /* 0x000fe200078e0206 */
[----:B------:R-:W-:Y:S03]  /*20720*/  STL [R1+0x21c4], R63 ;  /* 0x0021c43f01007387 */ /* 0x000fe60000100800 */
[----:B------:R-:W-:Y:S01]  /*20730*/  IMAD.WIDE R22, R2, 0x2, R22 ;  /* 0x0000000202167825 */ /* 0x000fe200078e0216 */
[----:B------:R-:W-:Y:S03]  /*20740*/  STL [R1+0x21c8], R64 ;  /* 0x0021c84001007387 */ /* 0x000fe60000100800 */
[----:B-1----:R-:W-:Y:S01]  /*20750*/  IMAD.WIDE R14, R154, 0x2, R8 ;  /* 0x000000029a0e7825 */ /* 0x002fe200078e0208 */
[----:B------:R-:W-:Y:S03]  /*20760*/  STL [R1+0x21cc], R65 ;  /* 0x0021cc4101007387 */ /* 0x000fe60000100800 */
[----:B------:R-:W-:-:S02]  /*20770*/  IMAD R19, R3, 0x1c, RZ ;  /* 0x0000001c03137824 */ /* 0x000fc400078e02ff */
[----:B------:R-:W-:-:S04]  /*20780*/  IMAD.WIDE R154, R154, 0x2, R10 ;  /* 0x000000029a9a7825 */ /* 0x000fc800078e020a */
[----:B------:R-:W-:-:S04]  /*20790*/  IMAD.WIDE R152, R2, 0x2, R20 ;  /* 0x0000000202987825 */ /* 0x000fc800078e0214 */
[----:B------:R-:W-:-:S04]  /*207a0*/  IMAD.WIDE R20, R2, 0x2, R16 ;  /* 0x0000000202147825 */ /* 0x000fc800078e0210 */
[----:B------:R-:W-:-:S04]  /*207b0*/  IMAD.WIDE R156, R19, 0x2, R4 ;  /* 0x00000002139c7825 */ /* 0x000fc800078e0204 */
[----:B------:R-:W-:-:S04]  /*207c0*/  IMAD.WIDE R16, R2, 0x2, R14 ;  /* 0x0000000202107825 */ /* 0x000fc800078e020e */
[----:B------:R-:W-:-:S04]  /*207d0*/  IMAD.WIDE R14, R2, 0x2, R154 ;  /* 0x00000002020e7825 */ /* 0x000fc800078e029a */
[----:B------:R-:W-:Y:S01]  /*207e0*/  IMAD R154, R3, 0x1d, RZ ;  /* 0x0000001d039a7824 */ /* 0x000fe200078e02ff */
[----:B---3--:R0:W-:Y:S04]  /*207f0*/  STL [R1+0xaf8], R31 ;  /* 0x000af81f01007387 */ /* 0x0081e80000100800 */
[----:B------:R1:W-:Y:S04]  /*20800*/  STL [R1+0xaf4], R30 ;  /* 0x000af41e01007387 */ /* 0x0003e80000100800 */
[----:B0-----:R-:W3:Y:S04]  /*20810*/  LDG.E.U16 R31, desc[UR60][R152.64] ;  /* 0x0000003c981f7981 */ /* 0x001ee8000c1e1500 */
[----:B-1----:R0:W4:Y:S02]  /*20820*/  LDG.E.U16 R30, desc[UR60][R22.64] ;  /* 0x0000003c161e7981 */ /* 0x002124000c1e1500 */
[----:B0-----:R-:W-:-:S02]  /*20830*/  IMAD.WIDE R22, R19, 0x2, R6 ;  /* 0x0000000213167825 */ /* 0x001fc400078e0206 */
[----:B--2---:R0:W-:Y:S02]  /*20840*/  STL [R1+0xaf0], R29 ;  /* 0x000af01d01007387 */ /* 0x0041e40000100800 */
[----:B------:R-:W-:Y:S02]  /*20850*/  IMAD.WIDE R152, R19, 0x2, R8 ;  /* 0x0000000213987825 */ /* 0x000fe400078e0208 */
[----:B0-----:R0:W2:Y:S04]  /*20860*/  LDG.E.U16 R29, desc[UR60][R20.64] ;  /* 0x0000003c141d7981 */ /* 0x0010a8000c1e1500 */
[----:B------:R1:W-:Y:S01]  /*20870*/  STL [R1+0xaec], R28 ;  /* 0x000aec1c01007387 */ /* 0x0003e20000100800 */
[----:B0-----:R-:W-:-:S03]  /*20880*/  IMAD.WIDE R20, R2, 0x2, R156 ;  /* 0x0000000202147825 */ /* 0x001fc600078e029c */
[----:B-1----:R0:W2:Y:S04]  /*20890*/  LDG.E.U16 R28, desc[UR60][R16.64] ;  /* 0x0000003c101c7981 */ /* 0x0020a8000c1e1500 */
[----:B------:R1:W-:Y:S01]  /*208a0*/  STL [R1+0xae8], R27 ;  /* 0x000ae81b01007387 */ /* 0x0003e20000100800 */
[----:B0-----:R-:W-:-:S04]  /*208b0*/  IMAD.WIDE R16, R2, 0x2, R22 ;  /* 0x0000000202107825 */ /* 0x001fc800078e0216 */
[----:B------:R-:W-:Y:S01]  /*208c0*/  IMAD.WIDE R22, R154, 0x2, R4 ;  /* 0x000000029a167825 */ /* 0x000fe200078e0204 */
[----:B------:R0:W-:Y:S04]  /*208d0*/  STL [R1+0xae4], R26 ;  /* 0x000ae41a01007387 */ /* 0x0001e80000100800 */
[----:B-1----:R1:W2:Y:S01]  /*208e0*/  LDG.E.U16 R27, desc[UR60][R14.64] ;  /* 0x0000003c0e1b7981 */ /* 0x0022a2000c1e1500 */
[----:B------:R-:W-:-:S03]  /*208f0*/  IMAD.WIDE R22, R2, 0x2, R22 ;  /* 0x0000000202167825 */ /* 0x000fc600078e0216 */
[----:B------:R1:W-:Y:S04]  /*20900*/  STL [R1+0xae0], R25 ;  /* 0x000ae01901007387 */ /* 0x0003e80000100800 */
[----:B0-----:R0:W2:Y:S01]  /*20910*/  LDG.E.U16 R26, desc[UR60][R20.64] ;  /* 0x0000003c141a7981 */ /* 0x0010a2000c1e1500 */
[----:B-1----:R-:W-:-:S03]  /*20920*/  IMAD.WIDE R14, R2, 0x2, R152 ;  /* 0x00000002020e7825 */ /* 0x002fc600078e0298 */
[----:B------:R-:W3:Y:S04]  /*20930*/  LDG.E.U16 R58, desc[UR60][R22.64] ;  /* 0x0000003c163a7981 */ /* 0x000ee8000c1e1500 */
[----:B------:R1:W2:Y:S01]  /*20940*/  LDG.E.U16 R25, desc[UR60][R16.64] ;  /* 0x0000003c10197981 */ /* 0x0002a2000c1e1500 */
[----:B0-----:R-:W-:-:S03]  /*20950*/  IMAD.WIDE R20, R19, 0x2, R10 ;  /* 0x0000000213147825 */ /* 0x001fc600078e020a */
[----:B------:R0:W-:Y:S01]  /*20960*/  STL [R1+0xadc], R24 ;  /* 0x000adc1801007387 */ /* 0x0001e20000100800 */
[----:B-1----:R-:W-:-:S03]  /*20970*/  IMAD.WIDE R16, R154, 0x2, R6 ;  /* 0x000000029a107825 */ /* 0x002fc600078e0206 */
[----:B0-----:R0:W2:Y:S01]  /*20980*/  LDG.E.U16 R24, desc[UR60][R14.64] ;  /* 0x0000003c0e187981 */ /* 0x0010a2000c1e1500 */
[----:B------:R-:W-:-:S04]  /*20990*/  IMAD.WIDE R152, R2, 0x2, R20 ;  /* 0x0000000202987825 */ /* 0x000fc800078e0214 */
[----:B------:R-:W-:-:S04]  /*209a0*/  IMAD.WIDE R20, R2, 0x2, R16 ;  /* 0x0000000202147825 */ /* 0x000fc800078e0210 */
[C---:B0-----:R-:W-:Y:S01]  /*209b0*/  IMAD.WIDE R14, R154.reuse, 0x2, R8 ;  /* 0x000000029a0e7825 */ /* 0x041fe200078e0208 */
[----:B------:R0:W2:Y:S03]  /*209c0*/  LDG.E.U16 R134, desc[UR60][R20.64] ;  /* 0x0000003c14867981 */ /* 0x0000a6000c1e1500 */
[----:B------:R-:W-:Y:S02]  /*209d0*/  IMAD R19, R3, 0x1e, RZ ;  /* 0x0000001e03137824 */ /* 0x000fe400078e02ff */
[----:B------:R-:W-:-:S04]  /*209e0*/  IMAD.WIDE R154, R154, 0x2, R10 ;  /* 0x000000029a9a7825 */ /* 0x000fc800078e020a */
[----:B------:R-:W-:-:S04]  /*209f0*/  IMAD.WIDE R156, R19, 0x2, R4 ;  /* 0x00000002139c7825 */ /* 0x000fc800078e0204 */
[----:B------:R-:W-:-:S04]  /*20a00*/  IMAD.WIDE R16, R2, 0x2, R14 ;  /* 0x0000000202107825 */ /* 0x000fc800078e020e */
[C---:B------:R-:W-:Y:S01]  /*20a10*/  IMAD.WIDE R14, R2.reuse, 0x2, R154 ;  /* 0x00000002020e7825 */ /* 0x040fe200078e029a */
[----:B------:R1:W2:Y:S03]  /*20a20*/  LDG.E.U16 R135, desc[UR60][R16.64] ;  /* 0x0000003c10877981 */ /* 0x0002a6000c1e1500 */
[----:B0-----:R-:W-:Y:S01]  /*20a30*/  IMAD.WIDE R20, R2, 0x2, R156 ;  /* 0x0000000202147825 */ /* 0x001fe200078e029c */
[----:B------:R-:W2:Y:S04]  /*20a40*/  LDG.E.U16 R136, desc[UR60][R14.64] ;  /* 0x0000003c0e887981 */ /* 0x000ea8000c1e1500 */
[----:B------:R-:W2:Y:S01]  /*20a50*/  LDG.E.U16 R129, desc[UR60][R20.64] ;  /* 0x0000003c14817981 */ /* 0x000ea2000c1e1500 */
[----:B------:R-:W-:-:S03]  /*20a60*/  IMAD.WIDE R22, R19, 0x2, R6 ;  /* 0x0000000213167825 */ /* 0x000fc600078e0206 */
[----:B------:R-:W-:Y:S04]  /*20a70*/  STL [R1+0xad8], R33 ;  /* 0x000ad82101007387 */ /* 0x000fe80000100800 */
[----:B------:R-:W-:Y:S04]  /*20a80*/  STL [R1+0xad4], R32 ;  /* 0x000ad42001007387 */ /* 0x000fe80000100800 */
[----:B------:R0:W-:Y:S01]  /*20a90*/  STL [R1+0xad0], R13 ;  /* 0x000ad00d01007387 */ /* 0x0001e20000100800 */
[----:B-1----:R-:W-:-:S05]  /*20aa0*/  IMAD.WIDE R16, R2, 0x2, R22 ;  /* 0x0000000202107825 */ /* 0x002fca00078e0216 */
[----:B------:R-:W2:Y:S04]  /*20ab0*/  LDG.E.U16 R128, desc[UR60][R16.64] ;  /* 0x0000003c10807981 */ /* 0x000ea8000c1e1500 */
[----:B0-----:R0:W2:Y:S02]  /*20ac0*/  LDG.E.U16 R13, desc[UR60][R152.64] ;  /* 0x0000003c980d7981 */ /* 0x0010a4000c1e1500 */
[----:B0-----:R-:W-:-:S04]  /*20ad0*/  IMAD.WIDE R152, R19, 0x2, R8 ;  /* 0x0000000213987825 */ /* 0x001fc800078e0208 */
[----:B------:R-:W-:-:S05]  /*20ae0*/  IMAD.WIDE R14, R2, 0x2, R152 ;  /* 0x00000002020e7825 */ /* 0x000fca00078e0298 */
[----:B------:R0:W2:Y:S01]  /*20af0*/  LDG.E.U16 R127, desc[UR60][R14.64] ;  /* 0x0000003c0e7f7981 */ /* 0x0000a2000c1e1500 */
[----:B------:R-:W-:Y:S01]  /*20b00*/  LEA R154, R3, -R3, 0x5 ;  /* 0x80000003039a7211 */ /* 0x000fe200078e28ff */
[----:B------:R-:W-:Y:S01]  /*20b10*/  IMAD.WIDE R20, R19, 0x2, R10 ;  /* 0x0000000213147825 */ /* 0x000fe200078e020a */
[----:B------:R-:W-:-:S03]  /*20b20*/  SHF.L.U32 R19, R3, 0x5, RZ ;  /* 0x0000000503137819 */ /* 0x000fc600000006ff */
[----:B------:R-:W-:-:S04]  /*20b30*/  IMAD.WIDE R22, R154, 0x2, R4 ;  /* 0x000000029a167825 */ /* 0x000fc800078e0204 */
[----:B------:R-:W-:-:S04]  /*20b40*/  IMAD.WIDE R16, R154, 0x2, R6 ;  /* 0x000000029a107825 */ /* 0x000fc800078e0206 */
[----:B------:R-:W-:-:S04]  /*20b50*/  IMAD.WIDE R152, R2, 0x2, R20 ;  /* 0x0000000202987825 */ /* 0x000fc800078e0214 */
[----:B------:R-:W-:Y:S01]  /*20b60*/  IMAD.WIDE R22, R2, 0x2, R22 ;  /* 0x0000000202167825 */ /* 0x000fe200078e0216 */
[----:B------:R-:W2:Y:S03]  /*20b70*/  LDG.E.U16 R126, desc[UR60][R152.64] ;  /* 0x0000003c987e7981 */ /* 0x000ea6000c1e1500 */
[C---:B0-----:R-:W-:Y:S01]  /*20b80*/  IMAD.WIDE R14, R154.reuse, 0x2, R8 ;  /* 0x000000029a0e7825 */ /* 0x041fe200078e0208 */
[----:B------:R0:W2:Y:S03]  /*20b90*/  LDG.E.U16 R66, desc[UR60][R22.64] ;  /* 0x0000003c16427981 */ /* 0x0000a6000c1e1500 */
[----:B------:R-:W-:-:S04]  /*20ba0*/  IMAD.WIDE R154, R154, 0x2, R10 ;  /* 0x000000029a9a7825 */ /* 0x000fc800078e020a */
[----:B------:R-:W-:-:S04]  /*20bb0*/  IMAD.WIDE R20, R2, 0x2, R16 ;  /* 0x0000000202147825 */ /* 0x000fc800078e0210 */
[----:B------:R-:W-:Y:S01]  /*20bc0*/  IMAD.WIDE R156, R19, 0x2, R4 ;  /* 0x00000002139c7825 */ /* 0x000fe200078e0204 */
[----:B------:R1:W2:Y:S03]  /*20bd0*/  LDG.E.U16 R67, desc[UR60][R20.64] ;  /* 0x0000003c14437981 */ /* 0x0002a6000c1e1500 */
[----:B------:R-:W-:-:S04]  /*20be0*/  IMAD.WIDE R16, R2, 0x2, R14 ;  /* 0x0000000202107825 */ /* 0x000fc800078e020e */
[----:B0-----:R-:W-:Y:S01]  /*20bf0*/  IMAD.WIDE R22, R19, 0x2, R6 ;  /* 0x0000000213167825 */ /* 0x001fe200078e0206 */
[----:B------:R0:W2:Y:S03]  /*20c00*/  LDG.E.U16 R68, desc[UR60][R16.64] ;  /* 0x0000003c10447981 */ /* 0x0000a6000c1e1500 */
[----:B------:R-:W-:Y:S01]  /*20c10*/  IMAD.WIDE R14, R2, 0x2, R154 ;  /* 0x00000002020e7825 */ /* 0x000fe200078e029a */
[----:B------:R-:W-:-:S03]  /*20c20*/  LEA R154, R3, R3, 0x5 ;  /* 0x00000003039a7211 */ /* 0x000fc600078e28ff */
[----:B------:R-:W-:Y:S01]  /*20c30*/  IMAD.WIDE R152, R19, 0x2, R8 ;  /* 0x0000000213987825 */ /* 0x000fe200078e0208 */
[----:B------:R0:W2:Y:S03]  /*20c40*/  LDG.E.U16 R69, desc[UR60][R14.64] ;  /* 0x0000003c0e457981 */ /* 0x0000a6000c1e1500 */
[----:B-1----:R-:W-:-:S04]  /*20c50*/  IMAD.WIDE R20, R2, 0x2, R156 ;  /* 0x0000000202147825 */ /* 0x002fc800078e029c */
[----:B0-----:R-:W-:-:S04]  /*20c60*/  IMAD.WIDE R16, R2, 0x2, R22 ;  /* 0x0000000202107825 */ /* 0x001fc800078e0216 */
[----:B------:R-:W-:-:S04]  /*20c70*/  IMAD.WIDE R14, R2, 0x2, R152 ;  /* 0x00000002020e7825 */ /* 0x000fc800078e0298 */
[----:B------:R-:W-:-:S04]  /*20c80*/  IMAD.WIDE R22, R154, 0x2, R4 ;  /* 0x000000029a167825 */ /* 0x000fc800078e0204 */
[----:B------:R-:W-:Y:S01]  /*20c90*/  IMAD.WIDE R22, R2, 0x2, R22 ;  /* 0x0000000202167825 */ /* 0x000fe200078e0216 */
[----:B---3--:R-:W-:Y:S04]  /*20ca0*/  STL [R1+0x21d0], R58 ;  /* 0x0021d03a01007387 */ /* 0x008fe80000100800 */
[----:B------:R0:W-:Y:S04]  /*20cb0*/  STL [R1+0xacc], R31 ;  /* 0x000acc1f01007387 */ /* 0x0001e80000100800 */
[----:B----4-:R1:W-:Y:S04]  /*20cc0*/  STL [R1+0xac8], R30 ;  /* 0x000ac81e01007387 */ /* 0x0103e80000100800 */
[----:B0-----:R0:W3:Y:S04]  /*20cd0*/  LDG.E.U16 R31, desc[UR60][R20.64] ;  /* 0x0000003c141f7981 */ /* 0x0010e8000c1e1500 */
[----:B-1----:R1:W4:Y:S01]  /*20ce0*/  LDG.E.U16 R30, desc[UR60][R16.64] ;  /* 0x0000003c101e7981 */ /* 0x002322000c1e1500 */
[----:B0-----:R-:W-:-:S03]  /*20cf0*/  IMAD.WIDE R20, R19, 0x2, R10 ;  /* 0x0000000213147825 */ /* 0x001fc600078e020a */
[----:B--2---:R-:W-:Y:S01]  /*20d00*/  STL [R1+0x21d4], R134 ;  /* 0x0021d48601007387 */ /* 0x004fe20000100800 */
[----:B-1----:R-:W-:-:S03]  /*20d10*/  IMAD.WIDE R16, R154, 0x2, R6 ;  /* 0x000000029a107825 */ /* 0x002fc600078e0206 */
[----:B------:R0:W-:Y:S01]  /*20d20*/  STL [R1+0xac4], R29 ;  /* 0x000ac41d01007387 */ /* 0x0001e20000100800 */
[----:B------:R-:W-:-:S03]  /*20d30*/  IMAD.WIDE R152, R2, 0x2, R20 ;  /* 0x0000000202987825 */ /* 0x000fc600078e0214 */
[----:B0-----:R0:W2:Y:S01]  /*20d40*/  LDG.E.U16 R29, desc[UR60][R14.64] ;  /* 0x0000003c0e1d7981 */ /* 0x0010a2000c1e1500 */
[----:B------:R-:W-:-:S03]  /*20d50*/  IMAD.WIDE R20, R2, 0x2, R16 ;  /* 0x0000000202147825 */ /* 0x000fc600078e0210 */
[----:B------:R-:W-:Y:S01]  /*20d60*/  STL [R1+0x21d8], R135 ;  /* 0x0021d88701007387 */ /* 0x000fe20000100800 */
[----:B0-----:R-:W-:-:S03]  /*20d70*/  IMAD.WIDE R14, R154, 0x2, R8 ;  /* 0x000000029a0e7825 */ /* 0x001fc600078e0208 */
[----:B------:R0:W-:Y:S01]  /*20d80*/  STL [R1+0xac0], R28 ;  /* 0x000ac01c01007387 */ /* 0x0001e20000100800 */
[----:B------:R-:W-:-:S03]  /*20d90*/  IMAD.WIDE R154, R154, 0x2, R10 ;  /* 0x000000029a9a7825 */ /* 0x000fc600078e020a */
[----:B------:R-:W-:Y:S01]  /*20da0*/  STL [R1+0x21dc], R136 ;  /* 0x0021dc8801007387 */ /* 0x000fe20000100800 */
[----:B------:R-:W-:-:S03]  /*20db0*/  IMAD.WIDE R16, R2, 0x2, R14 ;  /* 0x0000000202107825 */ /* 0x000fc600078e020e */
[----:B------:R1:W-:Y:S04]  /*20dc0*/  STL [R1+0xabc], R27 ;  /* 0x000abc1b01007387 */ /* 0x0003e80000100800 */
[----:B0-----:R-:W2:Y:S01]  /*20dd0*/  LDG.E.U16 R28, desc[UR60][R152.64] ;  /* 0x0000003c981c7981 */ /* 0x001ea2000c1e1500 */
[----:B------:R-:W-:-:S03]  /*20de0*/  IMAD.WIDE R14, R2, 0x2, R154 ;  /* 0x00000002020e7825 */ /* 0x000fc600078e029a */
[----:B------:R0:W-:Y:S04]  /*20df0*/  STL [R1+0xab8], R26 ;  /* 0x000ab81a01007387 */ /* 0x0001e80000100800 */
[----:B-1----:R1:W2:Y:S04]  /*20e00*/  LDG.E.U16 R27, desc[UR60][R22.64] ;  /* 0x0000003c161b7981 */ /* 0x0022a8000c1e1500 */
[----:B------:R-:W-:Y:S04]  /*20e10*/  STL [R1+0x21e0], R129 ;  /* 0x0021e08101007387 */ /* 0x000fe80000100800 */
[----:B------:R1:W-:Y:S04]  /*20e20*/  STL [R1+0xab4], R25 ;  /* 0x000ab41901007387 */ /* 0x0003e80000100800 */
[----:B0-----:R0:W2:Y:S01]  /*20e30*/  LDG.E.U16 R26, desc[UR60][R20.64] ;  /* 0x0000003c141a7981 */ /* 0x0010a2000c1e1500 */
[----:B------:R-:W-:-:S03]  /*20e40*/  IMAD R19, R3, 0x22, RZ ;  /* 0x0000002203137824 */ /* 0x000fc600078e02ff */
[----:B------:R0:W-:Y:S04]  /*20e50*/  STL [R1+0xab0], R24 ;  /* 0x000ab01801007387 */ /* 0x0001e80000100800 */
[----:B-1----:R1:W2:Y:S04]  /*20e60*/  LDG.E.U16 R25, desc[UR60][R16.64] ;  /* 0x0000003c10197981 */ /* 0x0022a8000c1e1500 */
[----:B0-----:R0:W2:Y:S01]  /*20e70*/  LDG.E.U16 R24, desc[UR60][R14.64] ;  /* 0x0000003c0e187981 */ /* 0x0010a2000c1e1500 */
[----:B------:R-:W-:-:S04]  /*20e80*/  IMAD.WIDE R156, R19, 0x2, R4 ;  /* 0x00000002139c7825 */ /* 0x000fc800078e0204 */
[----:B------:R-:W-:-:S04]  /*20e90*/  IMAD.WIDE R22, R19, 0x2, R6 ;  /* 0x0000000213167825 */ /* 0x000fc800078e0206 */
[----:B------:R-:W-:-:S04]  /*20ea0*/  IMAD.WIDE R152, R19, 0x2, R8 ;  /* 0x0000000213987825 */ /* 0x000fc800078e0208 */
[C---:B------:R-:W-:Y:S01]  /*20eb0*/  IMAD.WIDE R20, R2.reuse, 0x2, R156 ;  /* 0x0000000202147825 */ /* 0x040fe200078e029c */
[----:B------:R-:W-:Y:S03]  /*20ec0*/  STL [R1+0x21e4], R128 ;  /* 0x0021e48001007387 */ /* 0x000fe60000100800 */
[C---:B-1----:R-:W-:Y:S01]  /*20ed0*/  IMAD.WIDE R16, R2.reuse, 0x2, R22 ;  /* 0x0000000202107825 */ /* 0x042fe200078e0216 */
[----:B------:R-:W-:Y:S03]  /*20ee0*/  STL [R1+0x21e8], R127 ;  /* 0x0021e87f01007387 */ /* 0x000fe60000100800 */
[----:B0-----:R-:W-:Y:S01]  /*20ef0*/  IMAD.WIDE R14, R2, 0x2, R152 ;  /* 0x00000002020e7825 */ /* 0x001fe200078e0298 */
[----:B------:R0:W2:Y:S04]  /*20f00*/  LDG.E.U16 R33, desc[UR60][R20.64] ;  /* 0x0000003c14217981 */ /* 0x0000a8000c1e1500 */
[----:B------:R1:W-:Y:S04]  /*20f10*/  STL [R1+0xaac], R13 ;  /* 0x000aac0d01007387 */ /* 0x0003e80000100800 */
[----:B------:R0:W2:Y:S04]  /*20f20*/  LDG.E.U16 R32, desc[UR60][R16.64] ;  /* 0x0000003c10207981 */ /* 0x0000a8000c1e1500 */
[----:B-1----:R1:W2:Y:S01]  /*20f30*/  LDG.E.U16 R13, desc[UR60][R14.64] ;  /* 0x0000003c0e0d7981 */ /* 0x0022a2000c1e1500 */
[----:B------:R-:W-:-:S02]  /*20f40*/  IMAD R154, R3, 0x23, RZ ;  /* 0x00000023039a7824 */ /* 0x000fc400078e02ff */
[----:B0-----:R-:W-:-:S04]  /*20f50*/  IMAD.WIDE R20, R19, 0x2, R10 ;  /* 0x0000000213147825 */ /* 0x001fc800078e020a */
[C---:B------:R-:W-:Y:S01]  /*20f60*/  IMAD.WIDE R22, R154.reuse, 0x2, R4 ;  /* 0x000000029a167825 */ /* 0x040fe200078e0204 */
[----:B------:R-:W-:Y:S03]  /*20f70*/  STL [R1+0x21ec], R126 ;  /* 0x0021ec7e01007387 */ /* 0x000fe60000100800 */
[----:B------:R-:W-:Y:S01]  /*20f80*/  IMAD.WIDE R16, R154, 0x2, R6 ;  /* 0x000000029a107825 */ /* 0x000fe200078e0206 */
[----:B------:R-:W-:Y:S03]  /*20f90*/  STL [R1+0x21f0], R66 ;  /* 0x0021f04201007387 */ /* 0x000fe60000100800 */
[----:B------:R-:W-:Y:S01]  /*20fa0*/  IMAD.WIDE R22, R2, 0x2, R22 ;  /* 0x0000000202167825 */ /* 0x000fe200078e0216 */
[----:B------:R-:W-:Y:S03]  /*20fb0*/  STL [R1+0x21f4], R67 ;  /* 0x0021f44301007387 */ /* 0x000fe60000100800 */
[----:B-1----:R-:W-:Y:S01]  /*20fc0*/  IMAD.WIDE R14, R154, 0x2, R8 ;  /* 0x000000029a0e7825 */ /* 0x002fe200078e0208 */
[----:B------:R-:W-:Y:S03]  /*20fd0*/  STL [R1+0x21f8], R68 ;  /* 0x0021f84401007387 */ /* 0x000fe60000100800 */
[----:B------:R-:W-:Y:S01]  /*20fe0*/  IMAD R19, R3, 0x24, RZ ;  /* 0x0000002403137824 */ /* 0x000fe200078e02ff */
[----:B------:R-:W-:Y:S01]  /*20ff0*/  STL [R1+0x21fc], R69 ;  /* 0x0021fc4501007387 */ /* 0x000fe20000100800 */
        /* <DEDUP_REMOVED lines=8> */
[----:B----4-:R1:W-:Y:S04]  /*21080*/  STL [R1+0xa74], R30 ;  /* 0x000a741e01007387 */ /* 0x0103e80000100800 */
[----:B0-----:R0:W3:Y:S04]  /*21090*/  LDG.E.U16 R31, desc[UR60][R152.64] ;  /* 0x0000003c981f7981 */ /* 0x0010e8000c1e1500 */
[----:B-1----:R1:W4:Y:S01]  /*210a0*/  LDG.E.U16 R30, desc[UR60][R22.64] ;  /* 0x0000003c161e7981 */ /* 0x002322000c1e1500 */
[----:B0-----:R-:W-:-:S04]  /*210b0*/  IMAD.WIDE R152, R19, 0x2, R8 ;  /* 0x0000000213987825 */ /* 0x001fc800078e0208 */
[----:B-1----:R-:W-:Y:S01]  /*210c0*/  IMAD.WIDE R22, R19, 0x2, R6 ;  /* 0x0000000213167825 */ /* 0x002fe200078e0206 */
[----:B--2---:R0:W-:Y:S04]  /*210d0*/  STL [R1+0xa70], R29 ;  /* 0x000a701d01007387 */ /* 0x0041e80000100800 */
[----:B0-----:R0:W2:Y:S02]  /*210e0*/  LDG.E.U16 R29, desc[UR60][R20.64] ;  /* 0x0000003c141d7981 */ /* 0x0010a4000c1e1500 */
[C---:B0-----:R-:W-:Y:S02]  /*210f0*/  IMAD.WIDE R20, R2.reuse, 0x2, R156 ;  /* 0x0000000202147825 */ /* 0x041fe400078e029c */
[----:B------:R0:W-:Y:S04]  /*21100*/  STL [R1+0xa6c], R28 ;  /* 0x000a6c1c01007387 */ /* 0x0001e80000100800 */
[----:B------:R1:W-:Y:S04]  /*21110*/  STL [R1+0xa68], R27 ;  /* 0x000a681b01007387 */ /* 0x0003e80000100800 */
[----:B0-----:R0:W2:Y:S04]  /*21120*/  LDG.E.U16 R28, desc[UR60][R16.64] ;  /* 0x0000003c101c7981 */ /* 0x0010a8000c1e1500 */
[----:B-1----:R1:W2:Y:S01]  /*21130*/  LDG.E.U16 R27, desc[UR60][R14.64] ;  /* 0x0000003c0e1b7981 */ /* 0x0022a2000c1e1500 */
[----:B0-----:R-:W-:-:S03]  /*21140*/  IMAD.WIDE R16, R2, 0x2, R22 ;  /* 0x0000000202107825 */ /* 0x001fc600078e0216 */
[----:B------:R0:W-:Y:S01]  /*21150*/  STL [R1+0xa64], R26 ;  /* 0x000a641a01007387 */ /* 0x0001e20000100800 */
[----:B------:R-:W-:-:S03]  /*21160*/  IMAD.WIDE R22, R154, 0x2, R4 ;  /* 0x000000029a167825 */ /* 0x000fc600078e0204 */
[----:B------:R0:W-:Y:S01]  /*21170*/  STL [R1+0xa60], R25 ;  /* 0x000a601901007387 */ /* 0x0001e20000100800 */
[----:B-1----:R-:W-:-:S03]  /*21180*/  IMAD.WIDE R14, R2, 0x2, R152 ;  /* 0x00000002020e7825 */ /* 0x002fc600078e0298 */
[----:B0-----:R0:W2:Y:S01]  /*21190*/  LDG.E.U16 R26, desc[UR60][R20.64] ;  /* 0x0000003c141a7981 */ /* 0x0010a2000c1e1500 */
[----:B------:R-:W-:-:S03]  /*211a0*/  IMAD.WIDE R22, R2, 0x2, R22 ;  /* 0x0000000202167825 */ /* 0x000fc600078e0216 */
[----:B------:R1:W-:Y:S04]  /*211b0*/  STL [R1+0xa5c], R24 ;  /* 0x000a5c1801007387 */ /* 0x0003e80000100800 */
[----:B------:R1:W2:Y:S01]  /*211c0*/  LDG.E.U16 R25, desc[UR60][R16.64] ;  /* 0x0000003c10197981 */ /* 0x0002a2000c1e1500 */
[----:B0-----:R-:W-:-:S03]  /*211d0*/  IMAD.WIDE R20, R19, 0x2, R10 ;  /* 0x0000000213147825 */ /* 0x001fc600078e020a */
[----:B------:R-:W3:Y:S04]  /*211e0*/  LDG.E.U16 R137, desc[UR60][R22.64] ;  /* 0x0000003c16897981 */ /* 0x000ee8000c1e1500 */
[----:B-1----:R0:W2:Y:S01]  /*211f0*/  LDG.E.U16 R24, desc[UR60][R14.64] ;  /* 0x0000003c0e187981 */ /* 0x0020a2000c1e1500 */
[----:B------:R-:W-:-:S04]  /*21200*/  IMAD.WIDE R16, R154, 0x2, R6 ;  /* 0x000000029a107825 */ /* 0x000fc800078e0206 */
[----:B------:R-:W-:-:S04]  /*21210*/  IMAD.WIDE R152, R2, 0x2, R20 ;  /* 0x0000000202987825 */ /* 0x000fc800078e0214 */
[----:B0-----:R-:W-:-:S04]  /*21220*/  IMAD.WIDE R14, R154, 0x2, R8 ;  /* 0x000000029a0e7825 */ /* 0x001fc800078e0208 */
[----:B------:R-:W-:-:S04]  /*21230*/  IMAD.WIDE R154, R154, 0x2, R10 ;  /* 0x000000029a9a7825 */ /* 0x000fc800078e020a */
[----:B------:R-:W-:-:S04]  /*21240*/  IMAD.WIDE R20, R2, 0x2, R16 ;  /* 0x0000000202147825 */ /* 0x000fc800078e0210 */
[----:B------:R-:W-:Y:S01]  /*21250*/  IMAD R19, R3, 0x26, RZ ;  /* 0x0000002603137824 */ /* 0x000fe200078e02ff */
[----:B------:R0:W2:Y:S01]  /*21260*/  LDG.E.U16 R57, desc[UR60][R20.64] ;  /* 0x0000003c14397981 */ /* 0x0000a2000c1e1500 */
[----:B------:R-:W-:-:S04]  /*21270*/  IMAD.WIDE R16, R2, 0x2, R14 ;  /* 0x0000000202107825 */ /* 0x000fc800078e020e */
[C---:B------:R-:W-:Y:S01]  /*21280*/  IMAD.WIDE R14, R2.reuse, 0x2, R154 ;  /* 0x00000002020e7825 */ /* 0x040fe200078e029a */
[----:B------:R1:W2:Y:S03]  /*21290*/  LDG.E.U16 R56, desc[UR60][R16.64] ;  /* 0x0000003c10387981 */ /* 0x0002a6000c1e1500 */
[----:B------:R-:W-:Y:S01]  /*212a0*/  IMAD.WIDE R156, R19, 0x2, R4 ;  /* 0x00000002139c7825 */ /* 0x000fe200078e0204 */
[----:B------:R-:W2:Y:S04]  /*212b0*/  LDG.E.U16 R55, desc[UR60][R14.64] ;  /* 0x0000003c0e377981 */ /* 0x000ea8000c1e1500 */
[----:B------:R-:W-:Y:S01]  /*212c0*/  STL [R1+0xa58], R33 ;  /* 0x000a582101007387 */ /* 0x000fe20000100800 */
[----:B0-----:R-:W-:-:S03]  /*212d0*/  IMAD.WIDE R20, R2, 0x2, R156 ;  /* 0x0000000202147825 */ /* 0x001fc600078e029c */
[----:B------:R-:W-:Y:S01]  /*212e0*/  STL [R1+0xa54], R32 ;  /* 0x000a542001007387 */ /* 0x000fe20000100800 */
[----:B------:R-:W-:-:S03]  /*212f0*/  IMAD.WIDE R22, R19, 0x2, R6 ;  /* 0x0000000213167825 */ /* 0x000fc600078e0206 */
[----:B------:R0:W-:Y:S04]  /*21300*/  STL [R1+0xa50], R13 ;  /* 0x000a500d01007387 */ /* 0x0001e80000100800 */
[----:B------:R-:W2:Y:S04]  /*21310*/  LDG.E.U16 R125, desc[UR60][R20.64] ;  /* 0x0000003c147d7981 */ /* 0x000ea8000c1e1500 */
[----:B0-----:R0:W2:Y:S01]  /*21320*/  LDG.E.U16 R13, desc[UR60][R152.64] ;  /* 0x0000003c980d7981 */ /* 0x0010a2000c1e1500 */
[----:B-1----:R-:W-:-:S05]  /*21330*/  IMAD.WIDE R16, R2, 0x2, R22 ;  /* 0x0000000202107825 */ /* 0x002fca00078e0216 */
[----:B------:R1:W2:Y:S01]  /*21340*/  LDG.E.U16 R124, desc[UR60][R16.64] ;  /* 0x0000003c107c7981 */ /* 0x0002a2000c1e1500 */
[----:B0-----:R-:W-:-:S04]  /*21350*/  IMAD.WIDE R152, R19, 0x2, R8 ;  /* 0x0000000213987825 */ /* 0x001fc800078e0208 */
[----:B------:R-:W-:-:S05]  /*21360*/  IMAD.WIDE R14, R2, 0x2, R152 ;  /* 0x00000002020e7825 */ /* 0x000fca00078e0298 */
[----:B------:R0:W2:Y:S01]  /*21370*/  LDG.E.U16 R123, desc[UR60][R14.64] ;  /* 0x0000003c0e7b7981 */ /* 0x0000a2000c1e1500 */
[----:B------:R-:W-:Y:S02]  /*21380*/  IMAD R154, R3, 0x27, RZ ;  /* 0x00000027039a7824 */ /* 0x000fe400078e02ff */
[----:B------:R-:W-:-:S04]  /*21390*/  IMAD.WIDE R20, R19, 0x2, R10 ;  /* 0x0000000213147825 */ /* 0x000fc800078e020a */
[----:B------:R-:W-:-:S04]  /*213a0*/  IMAD.WIDE R22, R154, 0x2, R4 ;  /* 0x000000029a167825 */ /* 0x000fc800078e0204 */
[----:B-1----:R-:W-:-:S04]  /*213b0*/  IMAD.WIDE R16, R154, 0x2, R6 ;  /* 0x000000029a107825 */ /* 0x002fc800078e0206 */
[----:B------:R-:W-:Y:S02]  /*213c0*/  IMAD R19, R3, 0x28, RZ ;  /* 0x0000002803137824 */ /* 0x000fe400078e02ff */
[----:B------:R-:W-:-:S04]  /*213d0*/  IMAD.WIDE R152, R2, 0x2, R20 ;  /* 0x0000000202987825 */ /* 0x000fc800078e0214 */
[----:B------:R-:W-:Y:S01]  /*213e0*/  IMAD.WIDE R22, R2, 0x2, R22 ;  /* 0x0000000202167825 */ /* 0x000fe200078e0216 */
[----:B------:R-:W2:Y:S03]  /*213f0*/  LDG.E.U16 R122, desc[UR60][R152.64] ;  /* 0x0000003c987a7981 */ /* 0x000ea6000c1e1500 */
[----:B0-----:R-:W-:Y:S01]  /*21400*/  IMAD.WIDE R14, R154, 0x2, R8 ;  /* 0x000000029a0e7825 */ /* 0x001fe200078e0208 */
[----:B------:R0:W2:Y:S03]  /*21410*/  LDG.E.U16 R70, desc[UR60][R22.64] ;  /* 0x0000003c16467981 */ /* 0x0000a6000c1e1500 */
[----:B------:R-:W-:-:S04]  /*21420*/  IMAD.WIDE R20, R2, 0x2, R16 ;  /* 0x0000000202147825 */ /* 0x000fc800078e0210 */
[----:B------:R-:W-:Y:S01]  /*21430*/  IMAD.WIDE R156, R19, 0x2, R4 ;  /* 0x00000002139c7825 */ /* 0x000fe200078e0204 */
[----:B------:R1:W2:Y:S03]  /*21440*/  LDG.E.U16 R71, desc[UR60][R20.64] ;  /* 0x0000003c14477981 */ /* 0x0002a6000c1e1500 */
[----:B------:R-:W-:-:S04]  /*21450*/  IMAD.WIDE R154, R154, 0x2, R10 ;  /* 0x000000029a9a7825 */ /* 0x000fc800078e020a */
[----:B------:R-:W-:-:S04]  /*21460*/  IMAD.WIDE R16, R2, 0x2, R14 ;  /* 0x0000000202107825 */ /* 0x000fc800078e020e */
[----:B0-----:R-:W-:Y:S01]  /*21470*/  IMAD.WIDE R22, R19, 0x2, R6 ;  /* 0x0000000213167825 */ /* 0x001fe200078e0206 */
[----:B------:R0:W2:Y:S03]  /*21480*/  LDG.E.U16 R72, desc[UR60][R16.64] ;  /* 0x0000003c10487981 */ /* 0x0000a6000c1e1500 */
[----:B-1----:R-:W-:-:S04]  /*21490*/  IMAD.WIDE R20, R2, 0x2, R156 ;  /* 0x0000000202147825 */ /* 0x002fc800078e029c */
[----:B------:R-:W-:-:S04]  /*214a0*/  IMAD.WIDE R14, R2, 0x2, R154 ;  /* 0x00000002020e7825 */ /* 0x000fc800078e029a */
[----:B------:R-:W-:Y:S01]  /*214b0*/  IMAD.WIDE R152, R19, 0x2, R8 ;  /* 0x0000000213987825 */ /* 0x000fe200078e0208 */
[----:B------:R1:W2:Y:S03]  /*214c0*/  LDG.E.U16 R73, desc[UR60][R14.64] ;  /* 0x0000003c0e497981 */ /* 0x0002a6000c1e1500 */
[----:B------:R-:W-:Y:S02]  /*214d0*/  IMAD R154, R3, 0x29, RZ ;  /* 0x00000029039a7824 */ /* 0x000fe400078e02ff */
[----:B0-----:R-:W-:-:S04]  /*214e0*/  IMAD.WIDE R16, R2, 0x2, R22 ;  /* 0x0000000202107825 */ /* 0x001fc800078e0216 */
[----:B------:R-:W-:-:S04]  /*214f0*/  IMAD.WIDE R22, R154, 0x2, R4 ;  /* 0x000000029a167825 */ /* 0x000fc800078e0204 */
[----:B-1----:R-:W-:-:S04]  /*21500*/  IMAD.WIDE R14, R2, 0x2, R152 ;  /* 0x00000002020e7825 */ /* 0x002fc800078e0298 */
[----:B------:R-:W-:Y:S01]  /*21510*/  IMAD.WIDE R22, R2, 0x2, R22 ;  /* 0x0000000202167825 */ /* 0x000fe200078e0216 */
[----:B---3--:R-:W-:Y:S04]  /*21520*/  STL [R1+0x2200], R137 ;  /* 0x0022008901007387 */ /* 0x008fe80000100800 */
[----:B------:R-:W-:Y:S04]  /*21530*/  STL [R1+0xa4c], R31 ;  /* 0x000a4c1f01007387 */ /* 0x000fe80000100800 */
[----:B----4-:R-:W-:Y:S04]  /*21540*/  STL [R1+0xa48], R30 ;  /* 0x000a481e01007387 */ /* 0x010fe80000100800 */
[----:B--2---:R-:W-:Y:S04]  /*21550*/  STL [R1+0x2204], R57 ;  /* 0x0022043901007387 */ /* 0x004fe80000100800 */
[----:B------:R-:W-:Y:S04]  /*21560*/  STL [R1+0xa44], R29 ;  /* 0x000a441d01007387 */ /* 0x000fe80000100800 */
[----:B------:R-:W-:Y:S04]  /*21570*/  STL [R1+0x2208], R56 ;  /* 0x0022083801007387 */ /* 0x000fe80000100800 */
[----:B------:R-:W-:Y:S04]  /*21580*/  STL [R1+0xa40], R28 ;  /* 0x000a401c01007387 */ /* 0x000fe80000100800 */
[----:B------:R-:W-:Y:S04]  /*21590*/  STL [R1+0x220c], R55 ;  /* 0x00220c3701007387 */ /* 0x000fe80000100800 */
[----:B------:R0:W-:Y:S04]  /*215a0*/  STL [R1+0xa3c], R27 ;  /* 0x000a3c1b01007387 */ /* 0x0001e80000100800 */
[----:B------:R1:W-:Y:S04]  /*215b0*/  STL [R1+0xa38], R26 ;  /* 0x000a381a01007387 */ /* 0x0003e80000100800 */
[----:B0-----:R0:W2:Y:S04]  /*215c0*/  LDG.E.U16 R27, desc[UR60][R20.64] ;  /* 0x0000003c141b7981 */ /* 0x0010a8000c1e1500 */
[----:B-1----:R1:W3:Y:S01]  /*215d0*/  LDG.E.U16 R26, desc[UR60][R16.64] ;  /* 0x0000003c101a7981 */ /* 0x0022e2000c1e1500 */
[----:B0-----:R-:W-:-:S03]  /*215e0*/  IMAD.WIDE R20, R19, 0x2, R10 ;  /* 0x0000000213147825 */ /* 0x001fc600078e020a */
[----:B------:R-:W-:Y:S01]  /*215f0*/  STL [R1+0x2210], R125 ;  /* 0x0022107d01007387 */ /* 0x000fe20000100800 */
[----:B-1----:R-:W-:-:S03]  /*21600*/  IMAD.WIDE R16, R154, 0x2, R6 ;  /* 0x000000029a107825 */ /* 0x002fc600078e0206 */
[----:B------:R0:W-:Y:S01]  /*21610*/  STL [R1+0xa34], R25 ;  /* 0x000a341901007387 */ /* 0x0001e20000100800 */
[----:B------:R-:W-:-:S03]  /*21620*/  IMAD.WIDE R152, R2, 0x2, R20 ;  /* 0x0000000202987825 */ /* 0x000fc600078e0214 */
[----:B------:R1:W-:Y:S04]  /*21630*/  STL [R1+0xa30], R24 ;  /* 0x000a301801007387 */ /* 0x0003e80000100800 */
[----:B0-----:R0:W4:Y:S01]  /*21640*/  LDG.E.U16 R25, desc[UR60][R14.64] ;  /* 0x0000003c0e197981 */ /* 0x001122000c1e1500 */
[----:B------:R-:W-:-:S03]  /*21650*/  IMAD.WIDE R20, R2, 0x2, R16 ;  /* 0x0000000202147825 */ /* 0x000fc600078e0210 */
[----:B------:R-:W4:Y:S04]  /*21660*/  LDG.E.U16 R33, desc[UR60][R152.64] ;  /* 0x0000003c98217981 */ /* 0x000f28000c1e1500 */
[----:B-1----:R1:W4:Y:S04]  /*21670*/  LDG.E.U16 R24, desc[UR60][R22.64] ;  /* 0x0000003c16187981 */ /* 0x002328000c1e1500 */
[----:B------:R-:W-:Y:S04]  /*21680*/  STL [R1+0x2214], R124 ;  /* 0x0022147c01007387 */ /* 0x000fe80000100800 */
[----:B------:R-:W-:Y:S04]  /*21690*/  STL [R1+0x2218], R123 ;  /* 0x0022187b01007387 */ /* 0x000fe80000100800 */
[----:B------:R0:W-:Y:S04]  /*216a0*/  STL [R1+0xa2c], R13 ;  /* 0x000a2c0d01007387 */ /* 0x0001e80000100800 */
[----:B0-----:R0:W4:Y:S01]  /*216b0*/  LDG.E.U16 R13, desc[UR60][R20.64] ;  /* 0x0000003c140d7981 */ /* 0x001122000c1e1500 */
[----:B------:R-:W-:-:S04]  /*216c0*/  IMAD.WIDE R14, R154, 0x2, R8 ;  /* 0x000000029a0e7825 */ /* 0x000fc800078e0208 */
[----:B------:R-:W-:Y:S02]  /*216d0*/  IMAD R19, R3, 0x2a, RZ ;  /* 0x0000002a03137824 */ /* 0x000fe400078e02ff */
[----:B------:R-:W-:-:S04]  /*216e0*/  IMAD.WIDE R154, R154, 0x2, R10 ;  /* 0x000000029a9a7825 */ /* 0x000fc800078e020a */
[----:B------:R-:W-:-:S04]  /*216f0*/  IMAD.WIDE R156, R19, 0x2, R4 ;  /* 0x00000002139c7825 */ /* 0x000fc800078e0204 */
[----:B------:R-:W-:-:S04]  /*21700*/  IMAD.WIDE R16, R2, 0x2, R14 ;  /* 0x0000000202107825 */ /* 0x000fc800078e020e */
[----:B-1----:R-:W-:Y:S01]  /*21710*/  IMAD.WIDE R22, R19, 0x2, R6 ;  /* 0x0000000213167825 */ /* 0x002fe200078e0206 */
[----:B------:R1:W4:Y:S03]  /*21720*/  LDG.E.U16 R32, desc[UR60][R16.64] ;  /* 0x0000003c10207981 */ /* 0x000326000c1e1500 */
[----:B------:R-:W-:-:S04]  /*21730*/  IMAD.WIDE R14, R2, 0x2, R154 ;  /* 0x00000002020e7825 */ /* 0x000fc800078e029a */
[----:B------:R-:W-:Y:S01]  /*21740*/  IMAD.WIDE R152, R19, 0x2, R8 ;  /* 0x0000000213987825 */ /* 0x000fe200078e0208 */
[----:B------:R1:W4:Y:S03]  /*21750*/  LDG.E.U16 R31, desc[UR60][R14.64] ;  /* 0x0000003c0e1f7981 */ /* 0x000326000c1e1500 */
[----:B0-----:R-:W-:-:S04]  /*21760*/  IMAD.WIDE R20, R2, 0x2, R156 ;  /* 0x0000000202147825 */ /* 0x001fc800078e029c */
[C---:B-1----:R-:W-:Y:S01]  /*21770*/  IMAD.WIDE R16, R2.reuse, 0x2, R22 ;  /* 0x0000000202107825 */ /* 0x042fe200078e0216 */
[----:B------:R0:W4:Y:S03]  /*21780*/  LDG.E.U16 R30, desc[UR60][R20.64] ;  /* 0x0000003c141e7981 */ /* 0x000126000c1e1500 */
[----:B------:R-:W-:Y:S01]  /*21790*/  IMAD R154, R3, 0x2b, RZ ;  /* 0x0000002b039a7824 */ /* 0x000fe200078e02ff */
[----:B------:R1:W4:Y:S01]  /*217a0*/  LDG.E.U16 R29, desc[UR60][R16.64] ;  /* 0x0000003c101d7981 */ /* 0x000322000c1e1500 */
[----:B------:R-:W-:-:S04]  /*217b0*/  IMAD.WIDE R14, R2, 0x2, R152 ;  /* 0x00000002020e7825 */ /* 0x000fc800078e0298 */
[----:B------:R-:W-:Y:S01]  /*217c0*/  IMAD.WIDE R22, R154, 0x2, R4 ;  /* 0x000000029a167825 */ /* 0x000fe200078e0204 */
[----:B------:R-:W-:Y:S03]  /*217d0*/  STL [R1+0x221c], R122 ;  /* 0x00221c7a01007387 */ /* 0x000fe60000100800 */
[----:B0-----:R-:W-:-:S04]  /*217e0*/  IMAD.WIDE R20, R19, 0x2, R10 ;  /* 0x0000000213147825 */ /* 0x001fc800078e020a */
[----:B-1----:R-:W-:Y:S01]  /*217f0*/  IMAD.WIDE R16, R154, 0x2, R6 ;  /* 0x000000029a107825 */ /* 0x002fe200078e0206 */
[----:B------:R-:W-:Y:S03]  /*21800*/  STL [R1+0x2220], R70 ;  /* 0x0022204601007387 */ /* 0x000fe60000100800 */
[----:B------:R-:W-:Y:S01]  /*21810*/  IMAD R19, R3, 0x2c, RZ ;  /* 0x0000002c03137824 */ /* 0x000fe200078e02ff */
[----:B------:R0:W4:Y:S01]  /*21820*/  LDG.E.U16 R28, desc[UR60][R14.64] ;  /* 0x0000003c0e1c7981 */ /* 0x000122000c1e1500 */
[----:B------:R-:W-:-:S03]  /*21830*/  IMAD.WIDE R152, R2, 0x2, R20 ;  /* 0x0000000202987825 */ /* 0x000fc600078e0214 */
[----:B------:R-:W-:Y:S01]  /*21840*/  STL [R1+0x2224], R71 ;  /* 0x0022244701007387 */ /* 0x000fe20000100800 */
[----:B------:R-:W-:-:S03]  /*21850*/  IMAD.WIDE R22, R2, 0x2, R22 ;  /* 0x0000000202167825 */ /* 0x000fc600078e0216 */
[----:B------:R-:W-:Y:S01]  /*21860*/  STL [R1+0x2228], R72 ;  /* 0x0022284801007387 */ /* 0x000fe20000100800 */
[----:B------:R-:W-:-:S04]  /*21870*/  IMAD.WIDE R20, R2, 0x2, R16 ;  /* 0x0000000202147825 */ /* 0x000fc800078e0210 */
[----:B0-----:R-:W-:Y:S01]  /*21880*/  IMAD.WIDE R14, R154, 0x2, R8 ;  /* 0x000000029a0e7825 */ /* 0x001fe200078e0208 */
[----:B------:R-:W-:Y:S03]  /*21890*/  STL [R1+0x222c], R73 ;  /* 0x00222c4901007387 */ /* 0x000fe60000100800 */
[----:B------:R-:W-:-:S04]  /*218a0*/  IMAD.WIDE R156, R19, 0x2, R4 ;  /* 0x00000002139c7825 */ /* 0x000fc800078e0204 */
[----:B------:R-:W-:-:S04]  /*218b0*/  IMAD.WIDE R154, R154, 0x2, R10 ;  /* 0x000000029a9a7825 */ /* 0x000fc800078e020a */
[----:B------:R-:W-:-:S04]  /*218c0*/  IMAD.WIDE R16, R2, 0x2, R14 ;  /* 0x0000000202107825 */ /* 0x000fc800078e020e */
[----:B------:R-:W-:-:S04]  /*218d0*/  IMAD.WIDE R14, R2, 0x2, R154 ;  /* 0x00000002020e7825 */ /* 0x000fc800078e029a */
[----:B------:R-:W-:Y:S01]  /*218e0*/  IMAD R154, R3, 0x2d, RZ ;  /* 0x0000002d039a7824 */ /* 0x000fe200078e02ff */
[----:B--2---:R0:W-:Y:S04]  /*218f0*/  STL [R1+0x9f8], R27 ;  /* 0x0009f81b01007387 */ /* 0x0041e80000100800 */
[----:B---3--:R1:W-:Y:S04]  /*21900*/  STL [R1+0x9f4], R26 ;  /* 0x0009f41a01007387 */ /* 0x0083e80000100800 */
[----:B0-----:R0:W2:Y:S04]  /*21910*/  LDG.E.U16 R27, desc[UR60][R152.64] ;  /* 0x0000003c981b7981 */ /* 0x0010a8000c1e1500 */
[----:B-1----:R1:W3:Y:S01]  /*21920*/  LDG.E.U16 R26, desc[UR60][R22.64] ;  /* 0x0000003c161a7981 */ /* 0x0022e2000c1e1500 */
[----:B0-----:R-:W-:-:S04]  /*21930*/  IMAD.WIDE R152, R19, 0x2, R8 ;  /* 0x0000000213987825 */ /* 0x001fc800078e0208 */
[----:B-1----:R-:W-:Y:S01]  /*21940*/  IMAD.WIDE R22, R19, 0x2, R6 ;  /* 0x0000000213167825 */ /* 0x002fe200078e0206 */
[----:B----4-:R0:W-:Y:S04]  /*21950*/  STL [R1+0x9f0], R25 ;  /* 0x0009f01901007387 */ /* 0x0101e80000100800 */
[----:B------:R-:W-:Y:S04]  /*21960*/  STL [R1+0x9ec], R33 ;  /* 0x0009ec2101007387 */ /* 0x000fe80000100800 */
[----:B0-----:R0:W4:Y:S04]  /*21970*/  LDG.E.U16 R25, desc[UR60][R20.64] ;  /* 0x0000003c14197981 */ /* 0x001128000c1e1500 */
[----:B------:R1:W-:Y:S01]  /*21980*/  STL [R1+0x9e8], R24 ;  /* 0x0009e81801007387 */ /* 0x0003e20000100800 */
[----:B0-----:R-:W-:-:S03]  /*21990*/  IMAD.WIDE R20, R2, 0x2, R156 ;  /* 0x0000000202147825 */ /* 0x001fc600078e029c */
[----:B-1----:R0:W4:Y:S04]  /*219a0*/  LDG.E.U16 R24, desc[UR60][R16.64] ;  /* 0x0000003c10187981 */ /* 0x002128000c1e1500 */
[----:B------:R1:W2:Y:S04]  /*219b0*/  LDG.E.U16 R70, desc[UR60][R20.64] ;  /* 0x0000003c14467981 */ /* 0x0002a8000c1e1500 */
[----:B------:R1:W-:Y:S01]  /*219c0*/  STL [R1+0x9e4], R13 ;  /* 0x0009e40d01007387 */ /* 0x0003e20000100800 */
[----:B0-----:R-:W-:-:S04]  /*219d0*/  IMAD.WIDE R16, R2, 0x2, R22 ;  /* 0x0000000202107825 */ /* 0x001fc800078e0216 */
[----:B-1----:R-:W-:Y:S01]  /*219e0*/  IMAD.WIDE R20, R19, 0x2, R10 ;  /* 0x0000000213147825 */ /* 0x002fe200078e020a */
[----:B------:R0:W3:Y:S03]  /*219f0*/  LDG.E.U16 R122, desc[UR60][R16.64] ;  /* 0x0000003c107a7981 */ /* 0x0000e6000c1e1500 */
[C---:B------:R-:W-:Y:S01]  /*21a00*/  IMAD.WIDE R22, R154.reuse, 0x2, R4 ;  /* 0x000000029a167825 */ /* 0x040fe200078e0204 */
[----:B------:R1:W4:Y:S03]  /*21a10*/  LDG.E.U16 R13, desc[UR60][R14.64] ;  /* 0x0000003c0e0d7981 */ /* 0x000326000c1e1500 */
[----:B0-----:R-:W-:-:S04]  /*21a20*/  IMAD.WIDE R16, R154, 0x2, R6 ;  /* 0x000000029a107825 */ /* 0x001fc800078e0206 */
[----:B-1----:R-:W-:-:S04]  /*21a30*/  IMAD.WIDE R14, R2, 0x2, R152 ;  /* 0x00000002020e7825 */ /* 0x002fc800078e0298 */
[C---:B------:R-:W-:Y:S01]  /*21a40*/  IMAD.WIDE R152, R2.reuse, 0x2, R20 ;  /* 0x0000000202987825 */ /* 0x040fe200078e0214 */
[----:B------:R0:W4:Y:S03]  /*21a50*/  LDG.E.U16 R123, desc[UR60][R14.64] ;  /* 0x0000003c0e7b7981 */ /* 0x000126000c1e1500 */
[C---:B------:R-:W-:Y:S01]  /*21a60*/  IMAD.WIDE R22, R2.reuse, 0x2, R22 ;  /* 0x0000000202167825 */ /* 0x040fe200078e0216 */
[----:B------:R-:W4:Y:S03]  /*21a70*/  LDG.E.U16 R124, desc[UR60][R152.64] ;  /* 0x0000003c987c7981 */ /* 0x000f26000c1e1500 */
[----:B------:R-:W-:Y:S01]  /*21a80*/  IMAD.WIDE R20, R2, 0x2, R16 ;  /* 0x0000000202147825 */ /* 0x000fe200078e0210 */
[----:B------:R-:W4:Y:S04]  /*21a90*/  LDG.E.U16 R54, desc[UR60][R22.64] ;  /* 0x0000003c16367981 */ /* 0x000f28000c1e1500 */
[----:B------:R1:W4:Y:S01]  /*21aa0*/  LDG.E.U16 R138, desc[UR60][R20.64] ;  /* 0x0000003c148a7981 */ /* 0x000322000c1e1500 */
[----:B------:R-:W-:-:S04]  /*21ab0*/  IMAD R19, R3, 0x2e, RZ ;  /* 0x0000002e03137824 */ /* 0x000fc800078e02ff */
[----:B------:R-:W-:Y:S01]  /*21ac0*/  IMAD.WIDE R156, R19, 0x2, R4 ;  /* 0x00000002139c7825 */ /* 0x000fe200078e0204 */
[----:B------:R-:W-:Y:S03]  /*21ad0*/  STL [R1+0x9e0], R32 ;  /* 0x0009e02001007387 */ /* 0x000fe60000100800 */
[C---:B0-----:R-:W-:Y:S01]  /*21ae0*/  IMAD.WIDE R14, R154.reuse, 0x2, R8 ;  /* 0x000000029a0e7825 */ /* 0x041fe200078e0208 */
[----:B------:R-:W-:Y:S03]  /*21af0*/  STL [R1+0x9dc], R31 ;  /* 0x0009dc1f01007387 */ /* 0x000fe60000100800 */
[----:B------:R-:W-:-:S04]  /*21b00*/  IMAD.WIDE R154, R154, 0x2, R10 ;  /* 0x000000029a9a7825 */ /* 0x000fc800078e020a */
[----:B-1----:R-:W-:-:S04]  /*21b10*/  IMAD.WIDE R20, R2, 0x2, R156 ;  /* 0x0000000202147825 */ /* 0x002fc800078e029c */
[C---:B------:R-:W-:Y:S01]  /*21b20*/  IMAD.WIDE R16, R2.reuse, 0x2, R14 ;  /* 0x0000000202107825 */ /* 0x040fe200078e020e */
[----:B------:R0:W4:Y:S03]  /*21b30*/  LDG.E.U16 R121, desc[UR60][R20.64] ;  /* 0x0000003c14797981 */ /* 0x000126000c1e1500 */
[----:B------:R-:W-:Y:S01]  /*21b40*/  IMAD.WIDE R22, R19, 0x2, R6 ;  /* 0x0000000213167825 */ /* 0x000fe200078e0206 */
[----:B------:R1:W4:Y:S03]  /*21b50*/  LDG.E.U16 R139, desc[UR60][R16.64] ;  /* 0x0000003c108b7981 */ /* 0x000326000c1e1500 */
[----:B------:R-:W-:-:S04]  /*21b60*/  IMAD.WIDE R14, R2, 0x2, R154 ;  /* 0x00000002020e7825 */ /* 0x000fc800078e029a */
[C---:B------:R-:W-:Y:S01]  /*21b70*/  IMAD.WIDE R152, R19.reuse, 0x2, R8 ;  /* 0x0000000213987825 */ /* 0x040fe200078e0208 */
[----:B------:R1:W4:Y:S03]  /*21b80*/  LDG.E.U16 R140, desc[UR60][R14.64] ;  /* 0x0000003c0e8c7981 */ /* 0x000326000c1e1500 */
[----:B0-----:R-:W-:-:S04]  /*21b90*/  IMAD.WIDE R20, R19, 0x2, R10 ;  /* 0x0000000213147825 */ /* 0x001fc800078e020a */
[----:B-1----:R-:W-:-:S04]  /*21ba0*/  IMAD.WIDE R16, R2, 0x2, R22 ;  /* 0x0000000202107825 */ /* 0x002fc800078e0216 */
[C---:B------:R-:W-:Y:S01]  /*21bb0*/  IMAD.WIDE R14, R2.reuse, 0x2, R152 ;  /* 0x00000002020e7825 */ /* 0x040fe200078e0298 */
[----:B------:R0:W4:Y:S03]  /*21bc0*/  LDG.E.U16 R120, desc[UR60][R16.64] ;  /* 0x0000003c10787981 */ /* 0x000126000c1e1500 */
[----:B------:R-:W-:Y:S01]  /*21bd0*/  IMAD.WIDE R152, R2, 0x2, R20 ;  /* 0x0000000202987825 */ /* 0x000fe200078e0214 */
[----:B--2---:R-:W-:Y:S04]  /*21be0*/  STL [R1+0x2230], R70 ;  /* 0x0022304601007387 */ /* 0x004fe80000100800 */
[----:B------:R-:W-:Y:S04]  /*21bf0*/  STL [R1+0x9d8], R30 ;  /* 0x0009d81e01007387 */ /* 0x000fe80000100800 */
[----:B---3--:R-:W-:Y:S04]  /*21c00*/  STL [R1+0x2234], R122 ;  /* 0x0022347a01007387 */ /* 0x008fe80000100800 */
[----:B----4-:R-:W-:Y:S04]  /*21c10*/  STL [R1+0x2238], R123 ;  /* 0x0022387b01007387 */ /* 0x010fe80000100800 */
[----:B------:R-:W-:Y:S04]  /*21c20*/  STL [R1+0x9d4], R29 ;  /* 0x0009d41d01007387 */ /* 0x000fe80000100800 */
[----:B------:R-:W-:Y:S04]  /*21c30*/  STL [R1+0x9d0], R28 ;  /* 0x0009d01c01007387 */ /* 0x000fe80000100800 */
[----:B------:R-:W-:Y:S04]  /*21c40*/  STL [R1+0x223c], R124 ;  /* 0x00223c7c01007387 */ /* 0x000fe80000100800 */
[----:B------:R-:W-:Y:S04]  /*21c50*/  STL [R1+0x9cc], R27 ;  /* 0x0009cc1b01007387 */ /* 0x000fe80000100800 */
[----:B------:R-:W-:Y:S04]  /*21c60*/  STL [R1+0x9c8], R26 ;  /* 0x0009c81a01007387 */ /* 0x000fe80000100800 */
[----:B------:R-:W-:Y:S04]  /*21c70*/  STL [R1+0x2240], R54 ;  /* 0x0022403601007387 */ /* 0x000fe80000100800 */
[----:B------:R1:W-:Y:S04]  /*21c80*/  STL [R1+0x9c4], R25 ;  /* 0x0009c41901007387 */ /* 0x0003e80000100800 */
[----:B------:R-:W-:Y:S04]  /*21c90*/  STL [R1+0x2244], R138 ;  /* 0x0022448a01007387 */ /* 0x000fe80000100800 */
[----:B------:R2:W-:Y:S04]  /*21ca0*/  STL [R1+0x9c0], R24 ;  /* 0x0009c01801007387 */ /* 0x0005e80000100800 */
[----:B-1----:R-:W3:Y:S04]  /*21cb0*/  LDG.E.U16 R25, desc[UR60][R152.64] ;  /* 0x0000003c98197981 */ /* 0x002ee8000c1e1500 */
[----:B--2---:R1:W2:Y:S01]  /*21cc0*/  LDG.E.U16 R24, desc[UR60][R14.64] ;  /* 0x0000003c0e187981 */ /* 0x0042a2000c1e1500 */
[----:B------:R-:W-:-:S04]  /*21cd0*/  IMAD R154, R3, 0x2f, RZ ;  /* 0x0000002f039a7824 */ /* 0x000fc800078e02ff */
[----:B------:R-:W-:-:S04]  /*21ce0*/  IMAD.WIDE R22, R154, 0x2, R4 ;  /* 0x000000029a167825 */ /* 0x000fc800078e0204 */
[----:B0-----:R-:W-:-:S04]  /*21cf0*/  IMAD.WIDE R16, R154, 0x2, R6 ;  /* 0x000000029a107825 */ /* 0x001fc800078e0206 */
[----:B------:R-:W-:Y:S02]  /*21d00*/  IMAD R19, R3, 0x30, RZ ;  /* 0x0000003003137824 */ /* 0x000fe400078e02ff */
[----:B------:R-:W-:-:S04]  /*21d10*/  IMAD.WIDE R22, R2, 0x2, R22 ;  /* 0x0000000202167825 */ /* 0x000fc800078e0216 */
[C---:B-1----:R-:W-:Y:S01]  /*21d20*/  IMAD.WIDE R14, R154.reuse, 0x2, R8 ;  /* 0x000000029a0e7825 */ /* 0x042fe200078e0208 */
[----:B------:R0:W4:Y:S03]  /*21d30*/  LDG.E.U16 R74, desc[UR60][R22.64] ;  /* 0x0000003c164a7981 */ /* 0x000126000c1e1500 */
[----:B------:R-:W-:-:S04]  /*21d40*/  IMAD.WIDE R154, R154, 0x2, R10 ;  /* 0x000000029a9a7825 */ /* 0x000fc800078e020a */
[----:B------:R-:W-:-:S04]  /*21d50*/  IMAD.WIDE R20, R2, 0x2, R16 ;  /* 0x0000000202147825 */ /* 0x000fc800078e0210 */
[----:B------:R-:W-:Y:S01]  /*21d60*/  IMAD.WIDE R156, R19, 0x2, R4 ;  /* 0x00000002139c7825 */ /* 0x000fe200078e0204 */
[----:B------:R1:W4:Y:S03]  /*21d70*/  LDG.E.U16 R75, desc[UR60][R20.64] ;  /* 0x0000003c144b7981 */ /* 0x000326000c1e1500 */
[----:B------:R-:W-:-:S04]  /*21d80*/  IMAD.WIDE R16, R2, 0x2, R14 ;  /* 0x0000000202107825 */ /* 0x000fc800078e020e */
[----:B0-----:R-:W-:Y:S01]  /*21d90*/  IMAD.WIDE R22, R19, 0x2, R6 ;  /* 0x0000000213167825 */ /* 0x001fe200078e0206 */
[----:B------:R0:W4:Y:S03]  /*21da0*/  LDG.E.U16 R76, desc[UR60][R16.64] ;  /* 0x0000003c104c7981 */ /* 0x000126000c1e1500 */
[----:B------:R-:W-:-:S04]  /*21db0*/  IMAD.WIDE R14, R2, 0x2, R154 ;  /* 0x00000002020e7825 */ /* 0x000fc800078e029a */
[----:B------:R-:W-:Y:S01]  /*21dc0*/  IMAD.WIDE R152, R19, 0x2, R8 ;  /* 0x0000000213987825 */ /* 0x000fe200078e0208 */
[----:B------:R0:W-:Y:S03]  /*21dd0*/  STL [R1+0x9bc], R13 ;  /* 0x0009bc0d01007387 */ /* 0x0001e60000100800 */
[C---:B-1----:R-:W-:Y:S01]  /*21de0*/  IMAD.WIDE R20, R2.reuse, 0x2, R156 ;  /* 0x0000000202147825 */ /* 0x042fe200078e029c */
[----:B------:R-:W-:Y:S03]  /*21df0*/  STL [R1+0x2248], R139 ;  /* 0x0022488b01007387 */ /* 0x000fe60000100800 */
[C---:B0-----:R-:W-:Y:S01]  /*21e00*/  IMAD.WIDE R16, R2.reuse, 0x2, R22 ;  /* 0x0000000202107825 */ /* 0x041fe200078e0216 */
[----:B------:R0:W4:Y:S03]  /*21e10*/  LDG.E.U16 R77, desc[UR60][R14.64] ;  /* 0x0000003c0e4d7981 */ /* 0x000126000c1e1500 */
[----:B------:R-:W-:Y:S01]  /*21e20*/  IMAD R154, R3, 0x31, RZ ;  /* 0x00000031039a7824 */ /* 0x000fe200078e02ff */
[----:B------:R-:W-:Y:S04]  /*21e30*/  STL [R1+0x224c], R140 ;  /* 0x00224c8c01007387 */ /* 0x000fe80000100800 */
[----:B------:R1:W4:Y:S01]  /*21e40*/  LDG.E.U16 R27, desc[UR60][R20.64] ;  /* 0x0000003c141b7981 */ /* 0x000322000c1e1500 */
[----:B0-----:R-:W-:-:S03]  /*21e50*/  IMAD.WIDE R14, R2, 0x2, R152 ;  /* 0x00000002020e7825 */ /* 0x001fc600078e0298 */
[----:B------:R-:W-:Y:S01]  /*21e60*/  STL [R1+0x2250], R121 ;  /* 0x0022507901007387 */ /* 0x000fe20000100800 */
[----:B------:R-:W-:-:S03]  /*21e70*/  IMAD.WIDE R22, R154, 0x2, R4 ;  /* 0x000000029a167825 */ /* 0x000fc600078e0204 */
[----:B------:R-:W-:Y:S01]  /*21e80*/  STL [R1+0x2254], R120 ;  /* 0x0022547801007387 */ /* 0x000fe20000100800 */
[----:B-1----:R-:W-:-:S03]  /*21e90*/  IMAD.WIDE R20, R19, 0x2, R10 ;  /* 0x0000000213147825 */ /* 0x002fc600078e020a */
[----:B------:R0:W4:Y:S01]  /*21ea0*/  LDG.E.U16 R26, desc[UR60][R16.64] ;  /* 0x0000003c101a7981 */ /* 0x000122000c1e1500 */
[----:B------:R-:W-:-:S04]  /*21eb0*/  IMAD.WIDE R22, R2, 0x2, R22 ;  /* 0x0000000202167825 */ /* 0x000fc800078e0216 */
[----:B------:R-:W-:-:S04]  /*21ec0*/  IMAD.WIDE R152, R2, 0x2, R20 ;  /* 0x0000000202987825 */ /* 0x000fc800078e0214 */
[----:B0-----:R-:W-:Y:S01]  /*21ed0*/  IMAD.WIDE R16, R154, 0x2, R6 ;  /* 0x000000029a107825 */ /* 0x001fe200078e0206 */
[----:B------:R-:W4:Y:S03]  /*21ee0*/  LDG.E.U16 R33, desc[UR60][R152.64] ;  /* 0x0000003c98217981 */ /* 0x000f26000c1e1500 */
[----:B------:R-:W-:-:S05]  /*21ef0*/  IMAD.WIDE R20, R2, 0x2, R16 ;  /* 0x0000000202147825 */ /* 0x000fca00078e0210 */
[----:B------:R-:W4:Y:S04]  /*21f00*/  LDG.E.U16 R13, desc[UR60][R20.64] ;  /* 0x0000003c140d7981 */ /* 0x000f28000c1e1500 */
[----:B--2---:R0:W-:Y:S04]  /*21f10*/  STL [R1+0x2258], R24 ;  /* 0x0022581801007387 */ /* 0x0041e80000100800 */
[----:B---3--:R1:W-:Y:S04]  /*21f20*/  STL [R1+0x225c], R25 ;  /* 0x00225c1901007387 */ /* 0x0083e80000100800 */
[----:B0-----:R-:W2:Y:S04]  /*21f30*/  LDG.E.U16 R24, desc[UR60][R22.64] ;  /* 0x0000003c16187981 */ /* 0x001ea8000c1e1500 */
[----:B-1----:R0:W3:Y:S01]  /*21f40*/  LDG.E.U16 R25, desc[UR60][R14.64] ;  /* 0x0000003c0e197981 */ /* 0x0020e2000c1e1500 */
[----:B------:R-:W-:-:S04]  /*21f50*/  IMAD R19, R3, 0x32, RZ ;  /* 0x0000003203137824 */ /* 0x000fc800078e02ff */
[----:B------:R-:W-:-:S04]  /*21f60*/  IMAD.WIDE R156, R19, 0x2, R4 ;  /* 0x00000002139c7825 */ /* 0x000fc800078e0204 */
[----:B0-----:R-:W-:-:S04]  /*21f70*/  IMAD.WIDE R14, R154, 0x2, R8 ;  /* 0x000000029a0e7825 */ /* 0x001fc800078e0208 */
[----:B------:R-:W-:-:S04]  /*21f80*/  IMAD.WIDE R22, R19, 0x2, R6 ;  /* 0x0000000213167825 */ /* 0x000fc800078e0206 */
[----:B------:R-:W-:-:S04]  /*21f90*/  IMAD.WIDE R16, R2, 0x2, R14 ;  /* 0x0000000202107825 */ /* 0x000fc800078e020e */
[----:B------:R-:W-:Y:S01]  /*21fa0*/  IMAD.WIDE R154, R154, 0x2, R10 ;  /* 0x000000029a9a7825 */ /* 0x000fe200078e020a */
[----:B------:R0:W2:Y:S03]  /*21fb0*/  LDG.E.U16 R32, desc[UR60][R16.64] ;  /* 0x0000003c10207981 */ /* 0x0000a6000c1e1500 */
[----:B------:R-:W-:-:S04]  /*21fc0*/  IMAD.WIDE R20, R2, 0x2, R156 ;  /* 0x0000000202147825 */ /* 0x000fc800078e029c */
[C---:B------:R-:W-:Y:S01]  /*21fd0*/  IMAD.WIDE R14, R2.reuse, 0x2, R154 ;  /* 0x00000002020e7825 */ /* 0x040fe200078e029a */
[----:B------:R1:W2:Y:S03]  /*21fe0*/  LDG.E.U16 R30, desc[UR60][R20.64] ;  /* 0x0000003c141e7981 */ /* 0x0002a6000c1e1500 */
[----:B0-----:R-:W-:Y:S01]  /*21ff0*/  IMAD.WIDE R16, R2, 0x2, R22 ;  /* 0x0000000202107825 */ /* 0x001fe200078e0216 */
[----:B------:R-:W2:Y:S03]  /*22000*/  LDG.E.U16 R31, desc[UR60][R14.64] ;  /* 0x0000003c0e1f7981 */ /* 0x000ea6000c1e1500 */
[----:B------:R-:W-:Y:S01]  /*22010*/  IMAD.WIDE R152, R19, 0x2, R8 ;  /* 0x0000000213987825 */ /* 0x000fe200078e0208 */
[----:B------:R0:W2:Y:S03]  /*22020*/  LDG.E.U16 R29, desc[UR60][R16.64] ;  /* 0x0000003c101d7981 */ /* 0x0000a6000c1e1500 */
[----:B------:R-:W-:-:S02]  /*22030*/  IMAD R154, R3, 0x33, RZ ;  /* 0x00000033039a7824 */ /* 0x000fc400078e02ff */
[----:B-1----:R-:W-:Y:S01]  /*22040*/  IMAD.WIDE R20, R19, 0x2, R10 ;  /* 0x0000000213147825 */ /* 0x002fe200078e020a */
[----:B----4-:R-:W-:Y:S03]  /*22050*/  STL [R1+0x2260], R74 ;  /* 0x0022604a01007387 */ /* 0x010fe60000100800 */
[----:B0-----:R-:W-:Y:S01]  /*22060*/  IMAD.WIDE R16, R154, 0x2, R6 ;  /* 0x000000029a107825 */ /* 0x001fe200078e0206 */
[----:B------:R-:W-:Y:S03]  /*22070*/  STL [R1+0x2264], R75 ;  /* 0x0022644b01007387 */ /* 0x000fe60000100800 */
[----:B------:R-:W-:-:S04]  /*22080*/  IMAD.WIDE R14, R2, 0x2, R152 ;  /* 0x00000002020e7825 */ /* 0x000fc800078e0298 */
[----:B------:R-:W-:-:S04]  /*22090*/  IMAD.WIDE R22, R154, 0x2, R4 ;  /* 0x000000029a167825 */ /* 0x000fc800078e0204 */
[----:B------:R-:W-:Y:S01]  /*220a0*/  IMAD R19, R3, 0x34, RZ ;  /* 0x0000003403137824 */ /* 0x000fe200078e02ff */
[----:B------:R-:W-:Y:S01]  /*220b0*/  STL [R1+0x2268], R76 ;  /* 0x0022684c01007387 */ /* 0x000fe20000100800 */
[----:B------:R-:W-:-:S03]  /*220c0*/  IMAD.WIDE R152, R2, 0x2, R20 ;  /* 0x0000000202987825 */ /* 0x000fc600078e0214 */
[----:B------:R-:W-:Y:S01]  /*220d0*/  STL [R1+0x226c], R77 ;  /* 0x00226c4d01007387 */ /* 0x000fe20000100800 */
[----:B------:R-:W-:-:S03]  /*220e0*/  IMAD.WIDE R20, R2, 0x2, R16 ;  /* 0x0000000202147825 */ /* 0x000fc600078e0210 */
[----:B------:R0:W4:Y:S01]  /*220f0*/  LDG.E.U16 R28, desc[UR60][R14.64] ;  /* 0x0000003c0e1c7981 */ /* 0x000122000c1e1500 */
[----:B------:R-:W-:-:S03]  /*22100*/  IMAD.WIDE R156, R19, 0x2, R4 ;  /* 0x00000002139c7825 */ /* 0x000fc600078e0204 */
[----:B------:R1:W-:Y:S01]  /*22110*/  STL [R1+0x978], R27 ;  /* 0x0009781b01007387 */ /* 0x0003e20000100800 */
[----:B------:R-:W-:-:S03]  /*22120*/  IMAD.WIDE R22, R2, 0x2, R22 ;  /* 0x0000000202167825 */ /* 0x000fc600078e0216 */
[----:B------:R1:W-:Y:S01]  /*22130*/  STL [R1+0x974], R26 ;  /* 0x0009741a01007387 */ /* 0x0003e20000100800 */
[----:B0-----:R-:W-:-:S04]  /*22140*/  IMAD.WIDE R14, R154, 0x2, R8 ;  /* 0x000000029a0e7825 */ /* 0x001fc800078e0208 */
[----:B------:R-:W-:Y:S01]  /*22150*/  IMAD.WIDE R154, R154, 0x2, R10 ;  /* 0x000000029a9a7825 */ /* 0x000fe200078e020a */
[----:B-1----:R0:W4:Y:S03]  /*22160*/  LDG.E.U16 R27, desc[UR60][R152.64] ;  /* 0x0000003c981b7981 */ /* 0x002126000c1e1500 */
[C---:B------:R-:W-:Y:S01]  /*22170*/  IMAD.WIDE R16, R2.reuse, 0x2, R14 ;  /* 0x0000000202107825 */ /* 0x040fe200078e020e */
[----:B------:R1:W4:Y:S03]  /*22180*/  LDG.E.U16 R26, desc[UR60][R22.64] ;  /* 0x0000003c161a7981 */ /* 0x000326000c1e1500 */
[----:B------:R-:W-:-:S04]  /*22190*/  IMAD.WIDE R14, R2, 0x2, R154 ;  /* 0x00000002020e7825 */ /* 0x000fc800078e029a */
[----:B0-----:R-:W-:-:S04]  /*221a0*/  IMAD.WIDE R152, R19, 0x2, R8 ;  /* 0x0000000213987825 */ /* 0x001fc800078e0208 */
[----:B-1----:R-:W-:Y:S01]  /*221b0*/  IMAD.WIDE R22, R19, 0x2, R6 ;  /* 0x0000000213167825 */ /* 0x002fe200078e0206 */
[----:B---3--:R0:W-:Y:S04]  /*221c0*/  STL [R1+0x970], R25 ;  /* 0x0009701901007387 */ /* 0x0081e80000100800 */
[----:B------:R-:W-:Y:S04]  /*221d0*/  STL [R1+0x96c], R33 ;  /* 0x00096c2101007387 */ /* 0x000fe80000100800 */
[----:B0-----:R0:W3:Y:S04]  /*221e0*/  LDG.E.U16 R25, desc[UR60][R20.64] ;  /* 0x0000003c14197981 */ /* 0x0010e8000c1e1500 */
[----:B--2---:R1:W-:Y:S01]  /*221f0*/  STL [R1+0x968], R24 ;  /* 0x0009681801007387 */ /* 0x0043e20000100800 */
[----:B0-----:R-:W-:-:S03]  /*22200*/  IMAD.WIDE R20, R2, 0x2, R156 ;  /* 0x0000000202147825 */ /* 0x001fc600078e029c */
[----:B------:R0:W-:Y:S04]  /*22210*/  STL [R1+0x964], R13 ;  /* 0x0009640d01007387 */ /* 0x0001e80000100800 */
[----:B------:R2:W4:Y:S04]  /*22220*/  LDG.E.U16 R125, desc[UR60][R20.64] ;  /* 0x0000003c147d7981 */ /* 0x000528000c1e1500 */
[----:B-1----:R1:W3:Y:S04]  /*22230*/  LDG.E.U16 R24, desc[UR60][R16.64] ;  /* 0x0000003c10187981 */ /* 0x0022e8000c1e1500 */
[----:B0-----:R0:W3:Y:S01]  /*22240*/  LDG.E.U16 R13, desc[UR60][R14.64] ;  /* 0x0000003c0e0d7981 */ /* 0x0010e2000c1e1500 */
[----:B--2---:R-:W-:-:S04]  /*22250*/  IMAD.WIDE R20, R19, 0x2, R10 ;  /* 0x0000000213147825 */ /* 0x004fc800078e020a */
[----:B-1----:R-:W-:-:S04]  /*22260*/  IMAD.WIDE R16, R2, 0x2, R22 ;  /* 0x0000000202107825 */ /* 0x002fc800078e0216 */
[C---:B0-----:R-:W-:Y:S01]  /*22270*/  IMAD.WIDE R14, R2.reuse, 0x2, R152 ;  /* 0x00000002020e7825 */ /* 0x041fe200078e0298 */
[----:B------:R0:W2:Y:S03]  /*22280*/  LDG.E.U16 R55, desc[UR60][R16.64] ;  /* 0x0000003c10377981 */ /* 0x0000a6000c1e1500 */
[----:B------:R-:W-:Y:S01]  /*22290*/  IMAD.WIDE R152, R2, 0x2, R20 ;  /* 0x0000000202987825 */ /* 0x000fe200078e0214 */
[----:B------:R1:W3:Y:S04]  /*222a0*/  LDG.E.U16 R56, desc[UR60][R14.64] ;  /* 0x0000003c0e387981 */ /* 0x0002e8000c1e1500 */
[----:B------:R-:W3:Y:S01]  /*222b0*/  LDG.E.U16 R57, desc[UR60][R152.64] ;  /* 0x0000003c98397981 */ /* 0x000ee2000c1e1500 */
[----:B------:R-:W-:-:S04]  /*222c0*/  IMAD R154, R3, 0x35, RZ ;  /* 0x00000035039a7824 */ /* 0x000fc800078e02ff */
[----:B------:R-:W-:-:S04]  /*222d0*/  IMAD.WIDE R22, R154, 0x2, R4 ;  /* 0x000000029a167825 */ /* 0x000fc800078e0204 */
[----:B0-----:R-:W-:-:S04]  /*222e0*/  IMAD.WIDE R16, R154, 0x2, R6 ;  /* 0x000000029a107825 */ /* 0x001fc800078e0206 */
[----:B------:R-:W-:-:S04]  /*222f0*/  IMAD.WIDE R22, R2, 0x2, R22 ;  /* 0x0000000202167825 */ /* 0x000fc800078e0216 */
[----:B------:R-:W-:Y:S01]  /*22300*/  IMAD.WIDE R20, R2, 0x2, R16 ;  /* 0x0000000202147825 */ /* 0x000fe200078e0210 */
[----:B------:R0:W3:Y:S03]  /*22310*/  LDG.E.U16 R141, desc[UR60][R22.64] ;  /* 0x0000003c168d7981 */ /* 0x0000e6000c1e1500 */
[C---:B-1----:R-:W-:Y:S01]  /*22320*/  IMAD.WIDE R14, R154.reuse, 0x2, R8 ;  /* 0x000000029a0e7825 */ /* 0x042fe200078e0208 */
[----:B------:R1:W3:Y:S03]  /*22330*/  LDG.E.U16 R119, desc[UR60][R20.64] ;  /* 0x0000003c14777981 */ /* 0x0002e6000c1e1500 */
[----:B------:R-:W-:Y:S02]  /*22340*/  IMAD R19, R3, 0x36, RZ ;  /* 0x0000003603137824 */ /* 0x000fe400078e02ff */
[----:B------:R-:W-:Y:S01]  /*22350*/  IMAD.WIDE R154, R154, 0x2, R10 ;  /* 0x000000029a9a7825 */ /* 0x000fe200078e020a */
[----:B------:R-:W-:Y:S03]  /*22360*/  STL [R1+0x960], R32 ;  /* 0x0009602001007387 */ /* 0x000fe60000100800 */
[----:B------:R-:W-:Y:S01]  /*22370*/  IMAD.WIDE R156, R19, 0x2, R4 ;  /* 0x00000002139c7825 */ /* 0x000fe200078e0204 */
[----:B------:R-:W-:Y:S03]  /*22380*/  STL [R1+0x95c], R31 ;  /* 0x00095c1f01007387 */ /* 0x000fe60000100800 */
[----:B------:R-:W-:-:S04]  /*22390*/  IMAD.WIDE R16, R2, 0x2, R14 ;  /* 0x0000000202107825 */ /* 0x000fc800078e020e */
[----:B0-----:R-:W-:Y:S01]  /*223a0*/  IMAD.WIDE R22, R19, 0x2, R6 ;  /* 0x0000000213167825 */ /* 0x001fe200078e0206 */
[----:B------:R0:W3:Y:S03]  /*223b0*/  LDG.E.U16 R118, desc[UR60][R16.64] ;  /* 0x0000003c10767981 */ /* 0x0000e6000c1e1500 */
[----:B------:R-:W-:-:S04]  /*223c0*/  IMAD.WIDE R14, R2, 0x2, R154 ;  /* 0x00000002020e7825 */ /* 0x000fc800078e029a */
[----:B------:R-:W-:Y:S01]  /*223d0*/  IMAD.WIDE R152, R19, 0x2, R8 ;  /* 0x0000000213987825 */ /* 0x000fe200078e0208 */
[----:B------:R0:W3:Y:S03]  /*223e0*/  LDG.E.U16 R117, desc[UR60][R14.64] ;  /* 0x0000003c0e757981 */ /* 0x0000e6000c1e1500 */
[----:B-1----:R-:W-:-:S04]  /*223f0*/  IMAD.WIDE R20, R2, 0x2, R156 ;  /* 0x0000000202147825 */ /* 0x002fc800078e029c */
[----:B0-----:R-:W-:-:S04]  /*22400*/  IMAD.WIDE R16, R2, 0x2, R22 ;  /* 0x0000000202107825 */ /* 0x001fc800078e0216 */
[----:B------:R-:W-:Y:S01]  /*22410*/  IMAD.WIDE R14, R2, 0x2, R152 ;  /* 0x00000002020e7825 */ /* 0x000fe200078e0298 */
[----:B----4-:R-:W-:Y:S04]  /*22420*/  STL [R1+0x2270], R125 ;  /* 0x0022707d01007387 */ /* 0x010fe80000100800 */
[----:B------:R-:W-:Y:S04]  /*22430*/  STL [R1+0x958], R30 ;  /* 0x0009581e01007387 */ /* 0x000fe80000100800 */
[----:B--2---:R-:W-:Y:S04]  /*22440*/  STL [R1+0x2274], R55 ;  /* 0x0022743701007387 */ /* 0x004fe80000100800 */
[----:B---3--:R-:W-:Y:S04]  /*22450*/  STL [R1+0x2278], R56 ;  /* 0x0022783801007387 */ /* 0x008fe80000100800 */
[----:B------:R-:W-:Y:S04]  /*22460*/  STL [R1+0x954], R29 ;  /* 0x0009541d01007387 */ /* 0x000fe80000100800 */
[----:B------:R0:W-:Y:S04]  /*22470*/  STL [R1+0x950], R28 ;  /* 0x0009501c01007387 */ /* 0x0001e80000100800 */
[----:B------:R-:W-:Y:S04]  /*22480*/  STL [R1+0x227c], R57 ;  /* 0x00227c3901007387 */ /* 0x000fe80000100800 */
[----:B------:R1:W-:Y:S04]  /*22490*/  STL [R1+0x94c], R27 ;  /* 0x00094c1b01007387 */ /* 0x0003e80000100800 */
[----:B------:R2:W-:Y:S04]  /*224a0*/  STL [R1+0x948], R26 ;  /* 0x0009481a01007387 */ /* 0x0005e80000100800 */
[----:B0-----:R-:W3:Y:S04]  /*224b0*/  LDG.E.U16 R28, desc[UR60][R14.64] ;  /* 0x0000003c0e1c7981 */ /* 0x001ee8000c1e1500 */
[----:B-1----:R-:W4:Y:S04]  /*224c0*/  LDG.E.U16 R27, desc[UR60][R16.64] ;  /* 0x0000003c101b7981 */ /* 0x002f28000c1e1500 */
[----:B--2---:R0:W2:Y:S01]  /*224d0*/  LDG.E.U16 R26, desc[UR60][R20.64] ;  /* 0x0000003c141a7981 */ /* 0x0040a2000c1e1500 */
[----:B------:R-:W-:-:S04]  /*224e0*/  IMAD R154, R3, 0x37, RZ ;  /* 0x00000037039a7824 */ /* 0x000fc800078e02ff */
[----:B------:R-:W-:-:S04]  /*224f0*/  IMAD.WIDE R22, R154, 0x2, R4 ;  /* 0x000000029a167825 */ /* 0x000fc800078e0204 */
[----:B0-----:R-:W-:-:S04]  /*22500*/  IMAD.WIDE R20, R19, 0x2, R10 ;  /* 0x0000000213147825 */ /* 0x001fc800078e020a */
[----:B------:R-:W-:-:S04]  /*22510*/  IMAD.WIDE R152, R2, 0x2, R20 ;  /* 0x0000000202987825 */ /* 0x000fc800078e0214 */
[----:B------:R-:W-:Y:S01]  /*22520*/  IMAD.WIDE R16, R154, 0x2, R6 ;  /* 0x000000029a107825 */ /* 0x000fe200078e0206 */
[----:B------:R-:W3:Y:S03]  /*22530*/  LDG.E.U16 R29, desc[UR60][R152.64] ;  /* 0x0000003c981d7981 */ /* 0x000ee6000c1e1500 */
[----:B------:R-:W-:-:S04]  /*22540*/  IMAD.WIDE R22, R2, 0x2, R22 ;  /* 0x0000000202167825 */ /* 0x000fc800078e0216 */
[C---:B------:R-:W-:Y:S01]  /*22550*/  IMAD.WIDE R14, R154.reuse, 0x2, R8 ;  /* 0x000000029a0e7825 */ /* 0x040fe200078e0208 */
[----:B------:R0:W3:Y:S03]  /*22560*/  LDG.E.U16 R78, desc[UR60][R22.64] ;  /* 0x0000003c164e7981 */ /* 0x0000e6000c1e1500 */
[----:B------:R-:W-:Y:S02]  /*22570*/  IMAD R19, R3, 0x38, RZ ;  /* 0x0000003803137824 */ /* 0x000fe400078e02ff */
[----:B------:R-:W-:-:S04]  /*22580*/  IMAD.WIDE R154, R154, 0x2, R10 ;  /* 0x000000029a9a7825 */ /* 0x000fc800078e020a */
[----:B------:R-:W-:-:S04]  /*22590*/  IMAD.WIDE R20, R2, 0x2, R16 ;  /* 0x0000000202147825 */ /* 0x000fc800078e0210 */
[----:B------:R-:W-:Y:S01]  /*225a0*/  IMAD.WIDE R156, R19, 0x2, R4 ;  /* 0x00000002139c7825 */ /* 0x000fe200078e0204 */
[----:B------:R1:W3:Y:S03]  /*225b0*/  LDG.E.U16 R79, desc[UR60][R20.64] ;  /* 0x0000003c144f7981 */ /* 0x0002e6000c1e1500 */
[----:B------:R-:W-:-:S04]  /*225c0*/  IMAD.WIDE R16, R2, 0x2, R14 ;  /* 0x0000000202107825 */ /* 0x000fc800078e020e */
[----:B0-----:R-:W-:Y:S01]  /*225d0*/  IMAD.WIDE R22, R19, 0x2, R6 ;  /* 0x0000000213167825 */ /* 0x001fe200078e0206 */
[----:B------:R0:W3:Y:S03]  /*225e0*/  LDG.E.U16 R80, desc[UR60][R16.64] ;  /* 0x0000003c10507981 */ /* 0x0000e6000c1e1500 */
[----:B------:R-:W-:-:S04]  /*225f0*/  IMAD.WIDE R14, R2, 0x2, R154 ;  /* 0x00000002020e7825 */ /* 0x000fc800078e029a */
[----:B------:R-:W-:Y:S01]  /*22600*/  IMAD.WIDE R152, R19, 0x2, R8 ;  /* 0x0000000213987825 */ /* 0x000fe200078e0208 */
[----:B------:R0:W3:Y:S03]  /*22610*/  LDG.E.U16 R81, desc[UR60][R14.64] ;  /* 0x0000003c0e517981 */ /* 0x0000e6000c1e1500 */
[----:B------:R-:W-:Y:S02]  /*22620*/  IMAD R154, R3, 0x39, RZ ;  /* 0x00000039039a7824 */ /* 0x000fe400078e02ff */
[C---:B-1----:R-:W-:Y:S01]  /*22630*/  IMAD.WIDE R20, R2.reuse, 0x2, R156 ;  /* 0x0000000202147825 */ /* 0x042fe200078e029c */
[----:B------:R-:W-:Y:S03]  /*22640*/  STL [R1+0x2280], R141 ;  /* 0x0022808d01007387 */ /* 0x000fe60000100800 */
[C---:B0-----:R-:W-:Y:S01]  /*22650*/  IMAD.WIDE R16, R2.reuse, 0x2, R22 ;  /* 0x0000000202107825 */ /* 0x041fe200078e0216 */
[----:B------:R-:W-:Y:S03]  /*22660*/  STL [R1+0x944], R25 ;  /* 0x0009441901007387 */ /* 0x000fe60000100800 */
[----:B------:R-:W-:Y:S01]  /*22670*/  IMAD.WIDE R14, R2, 0x2, R152 ;  /* 0x00000002020e7825 */ /* 0x000fe200078e0298 */
[----:B------:R-:W-:Y:S03]  /*22680*/  STL [R1+0x2284], R119 ;  /* 0x0022847701007387 */ /* 0x000fe60000100800 */
[----:B------:R-:W-:Y:S01]  /*22690*/  IMAD.WIDE R22, R154, 0x2, R4 ;  /* 0x000000029a167825 */ /* 0x000fe200078e0204 */
[----:B------:R-:W-:Y:S04]  /*226a0*/  STL [R1+0x940], R24 ;  /* 0x0009401801007387 */ /* 0x000fe80000100800 */
[----:B------:R0:W3:Y:S01]  /*226b0*/  LDG.E.U16 R33, desc[UR60][R20.64] ;  /* 0x0000003c14217981 */ /* 0x0000e2000c1e1500 */
[----:B------:R-:W-:-:S03]  /*226c0*/  IMAD.WIDE R22, R2, 0x2, R22 ;  /* 0x0000000202167825 */ /* 0x000fc600078e0216 */
[----:B------:R1:W-:Y:S04]  /*226d0*/  STL [R1+0x93c], R13 ;  /* 0x00093c0d01007387 */ /* 0x0003e80000100800 */
[----:B------:R1:W3:Y:S01]  /*226e0*/  LDG.E.U16 R32, desc[UR60][R16.64] ;  /* 0x0000003c10207981 */ /* 0x0002e2000c1e1500 */
[----:B0-----:R-:W-:-:S03]  /*226f0*/  IMAD.WIDE R20, R19, 0x2, R10 ;  /* 0x0000000213147825 */ /* 0x001fc600078e020a */
[----:B------:R-:W3:Y:S04]  /*22700*/  LDG.E.U16 R30, desc[UR60][R22.64] ;  /* 0x0000003c161e7981 */ /* 0x000ee8000c1e1500 */
[----:B-1----:R0:W3:Y:S01]  /*22710*/  LDG.E.U16 R13, desc[UR60][R14.64] ;  /* 0x0000003c0e0d7981 */ /* 0x0020e2000c1e1500 */
[----:B------:R-:W-:-:S04]  /*22720*/  IMAD.WIDE R16, R154, 0x2, R6 ;  /* 0x000000029a107825 */ /* 0x000fc800078e0206 */
[----:B------:R-:W-:Y:S02]  /*22730*/  IMAD R19, R3, 0x3a, RZ ;  /* 0x0000003a03137824 */ /* 0x000fe400078e02ff */
[----:B0-----:R-:W-:-:S04]  /*22740*/  IMAD.WIDE R14, R154, 0x2, R8 ;  /* 0x000000029a0e7825 */ /* 0x001fc800078e0208 */
[----:B------:R-:W-:Y:S01]  /*22750*/  IMAD.WIDE R154, R154, 0x2, R10 ;  /* 0x000000029a9a7825 */ /* 0x000fe200078e020a */
[----:B------:R-:W-:Y:S03]  /*22760*/  STL [R1+0x2288], R118 ;  /* 0x0022887601007387 */ /* 0x000fe60000100800 */
[C---:B------:R-:W-:Y:S01]  /*22770*/  IMAD.WIDE R152, R2.reuse, 0x2, R20 ;  /* 0x0000000202987825 */ /* 0x040fe200078e0214 */
[----:B------:R-:W-:Y:S03]  /*22780*/  STL [R1+0x228c], R117 ;  /* 0x00228c7501007387 */ /* 0x000fe60000100800 */
[C---:B------:R-:W-:Y:S01]  /*22790*/  IMAD.WIDE R20, R2.reuse, 0x2, R16 ;  /* 0x0000000202147825 */ /* 0x040fe200078e0210 */
[----:B------:R0:W3:Y:S03]  /*227a0*/  LDG.E.U16 R31, desc[UR60][R152.64] ;  /* 0x0000003c981f7981 */ /* 0x0000e6000c1e1500 */
[----:B------:R-:W-:-:S04]  /*227b0*/  IMAD.WIDE R16, R2, 0x2, R14 ;  /* 0x0000000202107825 */ /* 0x000fc800078e020e */
[----:B------:R-:W-:-:S04]  /*227c0*/  IMAD.WIDE R22, R19, 0x2, R6 ;  /* 0x0000000213167825 */ /* 0x000fc800078e0206 */
[----:B------:R-:W-:-:S04]  /*227d0*/  IMAD.WIDE R14, R2, 0x2, R154 ;  /* 0x00000002020e7825 */ /* 0x000fc800078e029a */
[----:B------:R-:W-:Y:S01]  /*227e0*/  IMAD R154, R3, 0x3b, RZ ;  /* 0x0000003b039a7824 */ /* 0x000fe200078e02ff */
[----:B--2---:R-:W-:Y:S04]  /*227f0*/  STL [R1+0x2290], R26 ;  /* 0x0022901a01007387 */ /* 0x004fe80000100800 */
[----:B----4-:R1:W-:Y:S04]  /*22800*/  STL [R1+0x2294], R27 ;  /* 0x0022941b01007387 */ /* 0x0103e80000100800 */
[----:B---3--:R2:W-:Y:S01]  /*22810*/  STL [R1+0x2298], R28 ;  /* 0x0022981c01007387 */ /* 0x0085e20000100800 */
[----:B------:R-:W-:-:S04]  /*22820*/  IMAD.WIDE R156, R19, 0x2, R4 ;  /* 0x00000002139c7825 */ /* 0x000fc800078e0204 */
[----:B0-----:R-:W-:Y:S01]  /*22830*/  IMAD.WIDE R152, R19, 0x2, R8 ;  /* 0x0000000213987825 */ /* 0x001fe200078e0208 */
[----:B-1----:R-:W3:Y:S04]  /*22840*/  LDG.E.U16 R27, desc[UR60][R14.64] ;  /* 0x0000003c0e1b7981 */ /* 0x002ee8000c1e1500 */
[----:B--2---:R0:W2:Y:S02]  /*22850*/  LDG.E.U16 R28, desc[UR60][R16.64] ;  /* 0x0000003c101c7981 */ /* 0x0040a4000c1e1500 */
[----:B0-----:R-:W-:-:S04]  /*22860*/  IMAD.WIDE R16, R2, 0x2, R22 ;  /* 0x0000000202107825 */ /* 0x001fc800078e0216 */
[----:B------:R-:W-:Y:S01]  /*22870*/  IMAD.WIDE R22, R154, 0x2, R4 ;  /* 0x000000029a167825 */ /* 0x000fe200078e0204 */
[----:B------:R0:W-:Y:S03]  /*22880*/  STL [R1+0x229c], R29 ;  /* 0x00229c1d01007387 */ /* 0x0001e60000100800 */
[C---:B------:R-:W-:Y:S01]  /*22890*/  IMAD.WIDE R14, R2.reuse, 0x2, R152 ;  /* 0x00000002020e7825 */ /* 0x040fe200078e0298 */
[----:B------:R1:W4:Y:S03]  /*228a0*/  LDG.E.U16 R25, desc[UR60][R16.64] ;  /* 0x0000003c10197981 */ /* 0x000326000c1e1500 */
[----:B------:R-:W-:Y:S01]  /*228b0*/  IMAD.WIDE R22, R2, 0x2, R22 ;  /* 0x0000000202167825 */ /* 0x000fe200078e0216 */
[----:B------:R-:W4:Y:S04]  /*228c0*/  LDG.E.U16 R24, desc[UR60][R14.64] ;  /* 0x0000003c0e187981 */ /* 0x000f28000c1e1500 */
[----:B------:R-:W3:Y:S04]  /*228d0*/  LDG.E.U16 R141, desc[UR60][R22.64] ;  /* 0x0000003c168d7981 */ /* 0x000ee8000c1e1500 */
[----:B0-----:R0:W2:Y:S01]  /*228e0*/  LDG.E.U16 R29, desc[UR60][R20.64] ;  /* 0x0000003c141d7981 */ /* 0x0010a2000c1e1500 */
[----:B-1----:R-:W-:-:S04]  /*228f0*/  IMAD.WIDE R16, R154, 0x2, R6 ;  /* 0x000000029a107825 */ /* 0x002fc800078e0206 */
[----:B0-----:R-:W-:-:S05]  /*22900*/  IMAD.WIDE R20, R2, 0x2, R156 ;  /* 0x0000000202147825 */ /* 0x001fca00078e029c */
[----:B------:R0:W4:Y:S01]  /*22910*/  LDG.E.U16 R26, desc[UR60][R20.64] ;  /* 0x0000003c141a7981 */ /* 0x000122000c1e1500 */
[----:B------:R-:W-:-:S03]  /*22920*/  IMAD.WIDE R14, R154, 0x2, R8 ;  /* 0x000000029a0e7825 */ /* 0x000fc600078e0208 */
[----:B------:R-:W-:Y:S01]  /*22930*/  STL [R1+0x22a0], R78 ;  /* 0x0022a04e01007387 */ /* 0x000fe20000100800 */
[----:B0-----:R-:W-:-:S03]  /*22940*/  IMAD.WIDE R20, R19, 0x2, R10 ;  /* 0x0000000213147825 */ /* 0x001fc600078e020a */
[----:B------:R-:W-:Y:S01]  /*22950*/  STL [R1+0x22a4], R79 ;  /* 0x0022a44f01007387 */ /* 0x000fe20000100800 */
[----:B------:R-:W-:-:S03]  /*22960*/  IMAD R19, R3, 0x3c, RZ ;  /* 0x0000003c03137824 */ /* 0x000fc600078e02ff */
[----:B------:R-:W-:Y:S01]  /*22970*/  STL [R1+0x22a8], R80 ;  /* 0x0022a85001007387 */ /* 0x000fe20000100800 */
[----:B------:R-:W-:-:S03]  /*22980*/  IMAD.WIDE R152, R2, 0x2, R20 ;  /* 0x0000000202987825 */ /* 0x000fc600078e0214 */
[----:B------:R-:W-:Y:S01]  /*22990*/  STL [R1+0x22ac], R81 ;  /* 0x0022ac5101007387 */ /* 0x000fe20000100800 */
[----:B------:R-:W-:-:S03]  /*229a0*/  IMAD.WIDE R154, R154, 0x2, R10 ;  /* 0x000000029a9a7825 */ /* 0x000fc600078e020a */
[----:B------:R-:W-:Y:S01]  /*229b0*/  STL [R1+0x8f8], R33 ;  /* 0x0008f82101007387 */ /* 0x000fe20000100800 */
[----:B------:R-:W-:-:S04]  /*229c0*/  IMAD.WIDE R20, R2, 0x2, R16 ;  /* 0x0000000202147825 */ /* 0x000fc800078e0210 */
[C---:B------:R-:W-:Y:S01]  /*229d0*/  IMAD.WIDE R156, R19.reuse, 0x2, R4 ;  /* 0x00000002139c7825 */ /* 0x040fe200078e0204 */
[----:B------:R-:W-:Y:S03]  /*229e0*/  STL [R1+0x8f4], R32 ;  /* 0x0008f42001007387 */ /* 0x000fe60000100800 */
[C---:B------:R-:W-:Y:S01]  /*229f0*/  IMAD.WIDE R16, R2.reuse, 0x2, R14 ;  /* 0x0000000202107825 */ /* 0x040fe200078e020e */
[----:B------:R0:W-:Y:S03]  /*22a00*/  STL [R1+0x8f0], R13 ;  /* 0x0008f00d01007387 */ /* 0x0001e60000100800 */
[----:B------:R-:W-:Y:S01]  /*22a10*/  IMAD.WIDE R22, R19, 0x2, R6 ;  /* 0x0000000213167825 */ /* 0x000fe200078e0206 */
[----:B------:R1:W2:Y:S03]  /*22a20*/  LDG.E.U16 R57, desc[UR60][R20.64] ;  /* 0x0000003c14397981 */ /* 0x0002a6000c1e1500 */
[C---:B------:R-:W-:Y:S01]  /*22a30*/  IMAD.WIDE R14, R2.reuse, 0x2, R154 ;  /* 0x00000002020e7825 */ /* 0x040fe200078e029a */
[----:B------:R1:W4:Y:S04]  /*22a40*/  LDG.E.U16 R56, desc[UR60][R16.64] ;  /* 0x0000003c10387981 */ /* 0x000328000c1e1500 */
[----:B0-----:R0:W4:Y:S01]  /*22a50*/  LDG.E.U16 R13, desc[UR60][R152.64] ;  /* 0x0000003c980d7981 */ /* 0x001122000c1e1500 */
[----:B-1----:R-:W-:-:S03]  /*22a60*/  IMAD.WIDE R20, R2, 0x2, R156 ;  /* 0x0000000202147825 */ /* 0x002fc600078e029c */
[----:B------:R1:W4:Y:S01]  /*22a70*/  LDG.E.U16 R55, desc[UR60][R14.64] ;  /* 0x0000003c0e377981 */ /* 0x000322000c1e1500 */
[----:B------:R-:W-:-:S03]  /*22a80*/  IMAD.WIDE R16, R2, 0x2, R22 ;  /* 0x0000000202107825 */ /* 0x000fc600078e0216 */
[----:B------:R1:W4:Y:S01]  /*22a90*/  LDG.E.U16 R137, desc[UR60][R20.64] ;  /* 0x0000003c14897981 */ /* 0x000322000c1e1500 */
[----:B0-----:R-:W-:-:S03]  /*22aa0*/  IMAD.WIDE R152, R19, 0x2, R8 ;  /* 0x0000000213987825 */ /* 0x001fc600078e0208 */
[----:B------:R0:W4:Y:S01]  /*22ab0*/  LDG.E.U16 R69, desc[UR60][R16.64] ;  /* 0x0000003c10457981 */ /* 0x000122000c1e1500 */
[----:B------:R-:W-:Y:S02]  /*22ac0*/  IMAD R154, R3, 0x3d, RZ ;  /* 0x0000003d039a7824 */ /* 0x000fe400078e02ff */
[----:B-1----:R-:W-:-:S04]  /*22ad0*/  IMAD.WIDE R14, R2, 0x2, R152 ;  /* 0x00000002020e7825 */ /* 0x002fc800078e0298 */
[----:B------:R-:W-:Y:S01]  /*22ae0*/  IMAD.WIDE R20, R19, 0x2, R10 ;  /* 0x0000000213147825 */ /* 0x000fe200078e020a */
[----:B------:R1:W4:Y:S03]  /*22af0*/  LDG.E.U16 R68, desc[UR60][R14.64] ;  /* 0x0000003c0e447981 */ /* 0x000326000c1e1500 */
[----:B0-----:R-:W-:-:S04]  /*22b00*/  IMAD.WIDE R16, R154, 0x2, R6 ;  /* 0x000000029a107825 */ /* 0x001fc800078e0206 */
[----:B------:R-:W-:-:S04]  /*22b10*/  IMAD.WIDE R22, R154, 0x2, R4 ;  /* 0x000000029a167825 */ /* 0x000fc800078e0204 */
[----:B------:R-:W-:Y:S02]  /*22b20*/  IMAD R19, R3, 0x3e, RZ ;  /* 0x0000003e03137824 */ /* 0x000fe400078e02ff */
[----:B-1----:R-:W-:-:S04]  /*22b30*/  IMAD.WIDE R14, R154, 0x2, R8 ;  /* 0x000000029a0e7825 */ /* 0x002fc800078e0208 */
[----:B------:R-:W-:-:S04]  /*22b40*/  IMAD.WIDE R152, R2, 0x2, R20 ;  /* 0x0000000202987825 */ /* 0x000fc800078e0214 */
[----:B------:R-:W-:Y:S01]  /*22b50*/  IMAD.WIDE R154, R154, 0x2, R10 ;  /* 0x000000029a9a7825 */ /* 0x000fe200078e020a */
[----:B------:R-:W4:Y:S03]  /*22b60*/  LDG.E.U16 R67, desc[UR60][R152.64] ;  /* 0x0000003c98437981 */ /* 0x000f26000c1e1500 */
[----:B------:R-:W-:-:S04]  /*22b70*/  IMAD.WIDE R20, R2, 0x2, R16 ;  /* 0x0000000202147825 */ /* 0x000fc800078e0210 */
[----:B------:R-:W-:Y:S01]  /*22b80*/  IMAD.WIDE R156, R19, 0x2, R4 ;  /* 0x00000002139c7825 */ /* 0x000fe200078e0204 */
[----:B------:R0:W4:Y:S03]  /*22b90*/  LDG.E.U16 R115, desc[UR60][R20.64] ;  /* 0x0000003c14737981 */ /* 0x000126000c1e1500 */
[----:B------:R-:W-:-:S04]  /*22ba0*/  IMAD.WIDE R22, R2, 0x2, R22 ;  /* 0x0000000202167825 */ /* 0x000fc800078e0216 */
[C---:B------:R-:W-:Y:S01]  /*22bb0*/  IMAD.WIDE R16, R2.reuse, 0x2, R14 ;  /* 0x0000000202107825 */ /* 0x040fe200078e020e */
[----:B------:R1:W4:Y:S03]  /*22bc0*/  LDG.E.U16 R116, desc[UR60][R22.64] ;  /* 0x0000003c16747981 */ /* 0x000326000c1e1500 */
[C---:B------:R-:W-:Y:S01]  /*22bd0*/  IMAD.WIDE R14, R2.reuse, 0x2, R154 ;  /* 0x00000002020e7825 */ /* 0x040fe200078e029a */
[----:B------:R1:W4:Y:S03]  /*22be0*/  LDG.E.U16 R114, desc[UR60][R16.64] ;  /* 0x0000003c10727981 */ /* 0x000326000c1e1500 */
[----:B0-----:R-:W-:Y:S01]  /*22bf0*/  IMAD.WIDE R20, R2, 0x2, R156 ;  /* 0x0000000202147825 */ /* 0x001fe200078e029c */
[----:B------:R0:W4:Y:S04]  /*22c00*/  LDG.E.U16 R113, desc[UR60][R14.64] ;  /* 0x0000003c0e717981 */ /* 0x000128000c1e1500 */
[----:B---3--:R-:W-:Y:S04]  /*22c10*/  STL [R1+0x22b0], R141 ;  /* 0x0022b08d01007387 */ /* 0x008fe80000100800 */
[----:B------:R-:W-:Y:S04]  /*22c20*/  STL [R1+0x8ec], R31 ;  /* 0x0008ec1f01007387 */ /* 0x000fe80000100800 */
[----:B------:R3:W-:Y:S04]  /*22c30*/  STL [R1+0x8e8], R30 ;  /* 0x0008e81e01007387 */ /* 0x0007e80000100800 */
[----:B---3--:R3:W4:Y:S01]  /*22c40*/  LDG.E.U16 R30, desc[UR60][R20.64] ;  /* 0x0000003c141e7981 */ /* 0x008722000c1e1500 */
[----:B-1----:R-:W-:Y:S01]  /*22c50*/  IMAD.WIDE R22, R19, 0x2, R6 ;  /* 0x0000000213167825 */ /* 0x002fe200078e0206 */
[----:B------:R-:W-:-:S03]  /*22c60*/  LEA R154, R3, -R3, 0x6 ;  /* 0x80000003039a7211 */ /* 0x000fc600078e30ff */
[----:B------:R-:W-:-:S04]  /*22c70*/  IMAD.WIDE R152, R19, 0x2, R8 ;  /* 0x0000000213987825 */ /* 0x000fc800078e0208 */
[----:B------:R-:W-:-:S04]  /*22c80*/  IMAD.WIDE R16, R2, 0x2, R22 ;  /* 0x0000000202107825 */ /* 0x000fc800078e0216 */
[----:B0-----:R-:W-:Y:S01]  /*22c90*/  IMAD.WIDE R14, R2, 0x2, R152 ;  /* 0x00000002020e7825 */ /* 0x001fe200078e0298 */
[----:B------:R0:W4:Y:S03]  /*22ca0*/  LDG.E.U16 R31, desc[UR60][R16.64] ;  /* 0x0000003c101f7981 */ /* 0x000126000c1e1500 */
[----:B------:R-:W-:Y:S01]  /*22cb0*/  IMAD.WIDE R22, R154, 0x2, R4 ;  /* 0x000000029a167825 */ /* 0x000fe200078e0204 */
[----:B------:R1:W4:Y:S03]  /*22cc0*/  LDG.E.U16 R32, desc[UR60][R14.64] ;  /* 0x0000003c0e207981 */ /* 0x000326000c1e1500 */
[----:B---3--:R-:W-:Y:S01]  /*22cd0*/  IMAD.WIDE R20, R19, 0x2, R10 ;  /* 0x0000000213147825 */ /* 0x008fe200078e020a */
[----:B------:R-:W-:-:S03]  /*22ce0*/  SHF.L.U32 R19, R3, 0x6, RZ ;  /* 0x0000000603137819 */ /* 0x000fc600000006ff */
[----:B0-----:R-:W-:-:S04]  /*22cf0*/  IMAD.WIDE R16, R154, 0x2, R6 ;  /* 0x000000029a107825 */ /* 0x001fc800078e0206 */
[----:B------:R-:W-:-:S04]  /*22d00*/  IMAD.WIDE R22, R2, 0x2, R22 ;  /* 0x0000000202167825 */ /* 0x000fc800078e0216 */
[----:B-1----:R-:W-:Y:S01]  /*22d10*/  IMAD.WIDE R14, R154, 0x2, R8 ;  /* 0x000000029a0e7825 */ /* 0x002fe200078e0208 */
[----:B------:R0:W3:Y:S04]  /*22d20*/  LDG.E.U16 R82, desc[UR60][R22.64] ;  /* 0x0000003c16527981 */ /* 0x0000e8000c1e1500 */
[----:B--2---:R-:W-:Y:S04]  /*22d30*/  STL [R1+0x22b4], R57 ;  /* 0x0022b43901007387 */ /* 0x004fe80000100800 */
[----:B------:R1:W-:Y:S04]  /*22d40*/  STL [R1+0x8e4], R29 ;  /* 0x0008e41d01007387 */ /* 0x0003e80000100800 */
[----:B----4-:R-:W-:Y:S04]  /*22d50*/  STL [R1+0x22b8], R56 ;  /* 0x0022b83801007387 */ /* 0x010fe80000100800 */
[----:B------:R2:W-:Y:S01]  /*22d60*/  STL [R1+0x8e0], R28 ;  /* 0x0008e01c01007387 */ /* 0x0005e20000100800 */
[----:B------:R-:W-:-:S03]  /*22d70*/  IMAD.WIDE R152, R2, 0x2, R20 ;  /* 0x0000000202987825 */ /* 0x000fc600078e0214 */
[----:B------:R-:W-:Y:S01]  /*22d80*/  STL [R1+0x22bc], R55 ;  /* 0x0022bc3701007387 */ /* 0x000fe20000100800 */
[----:B------:R-:W-:-:S03]  /*22d90*/  IMAD.WIDE R154, R154, 0x2, R10 ;  /* 0x000000029a9a7825 */ /* 0x000fc600078e020a */
[----:B------:R-:W-:Y:S01]  /*22da0*/  STL [R1+0x8dc], R27 ;  /* 0x0008dc1b01007387 */ /* 0x000fe20000100800 */
[----:B------:R-:W-:-:S03]  /*22db0*/  IMAD.WIDE R20, R2, 0x2, R16 ;  /* 0x0000000202147825 */ /* 0x000fc600078e0210 */
[----:B------:R4:W-:Y:S01]  /*22dc0*/  STL [R1+0x8d8], R26 ;  /* 0x0008d81a01007387 */ /* 0x0009e20000100800 */
[----:B------:R-:W-:-:S03]  /*22dd0*/  IMAD.WIDE R156, R19, 0x2, R4 ;  /* 0x00000002139c7825 */ /* 0x000fc600078e0204 */
[----:B------:R-:W-:Y:S01]  /*22de0*/  STL [R1+0x22c0], R137 ;  /* 0x0022c08901007387 */ /* 0x000fe20000100800 */
[----:B------:R-:W-:-:S03]  /*22df0*/  IMAD.WIDE R16, R2, 0x2, R14 ;  /* 0x0000000202107825 */ /* 0x000fc600078e020e */
[----:B------:R-:W-:Y:S01]  /*22e00*/  STL [R1+0x8d4], R25 ;  /* 0x0008d41901007387 */ /* 0x000fe20000100800 */
[----:B0-----:R-:W-:-:S03]  /*22e10*/  IMAD.WIDE R22, R19, 0x2, R6 ;  /* 0x0000000213167825 */ /* 0x001fc600078e0206 */
[----:B------:R-:W-:Y:S04]  /*22e20*/  STL [R1+0x8d0], R24 ;  /* 0x0008d01801007387 */ /* 0x000fe80000100800 */
[----:B------:R-:W-:Y:S01]  /*22e30*/  STL [R1+0x22c4], R69 ;  /* 0x0022c44501007387 */ /* 0x000fe20000100800 */
[----:B------:R-:W-:-:S03]  /*22e40*/  IMAD.WIDE R14, R2, 0x2, R154 ;  /* 0x00000002020e7825 */ /* 0x000fc600078e029a */
[----:B------:R-:W-:Y:S01]  /*22e50*/  STL [R1+0x22c8], R68 ;  /* 0x0022c84401007387 */ /* 0x000fe20000100800 */
[----:B------:R-:W-:-:S03]  /*22e60*/  LEA R154, R3, R3, 0x6 ;  /* 0x00000003039a7211 */ /* 0x000fc600078e30ff */
[----:B------:R-:W-:Y:S04]  /*22e70*/  STL [R1+0x8cc], R13 ;  /* 0x0008cc0d01007387 */ /* 0x000fe80000100800 */
[----:B------:R-:W-:Y:S04]  /*22e80*/  STL [R1+0x22cc], R67 ;  /* 0x0022cc4301007387 */ /* 0x000fe80000100800 */
[----:B------:R0:W3:Y:S04]  /*22e90*/  LDG.E.U16 R33, desc[UR60][R152.64] ;  /* 0x0000003c98217981 */ /* 0x0000e8000c1e1500 */
[----:B------:R1:W3:Y:S04]  /*22ea0*/  LDG.E.U16 R83, desc[UR60][R20.64] ;  /* 0x0000003c14537981 */ /* 0x0002e8000c1e1500 */
[----:B------:R2:W3:Y:S01]  /*22eb0*/  LDG.E.U16 R84, desc[UR60][R16.64] ;  /* 0x0000003c10547981 */ /* 0x0004e2000c1e1500 */
[----:B0-----:R-:W-:-:S03]  /*22ec0*/  IMAD.WIDE R152, R19, 0x2, R8 ;  /* 0x0000000213987825 */ /* 0x001fc600078e0208 */
[----:B------:R-:W-:Y:S01]  /*22ed0*/  STL [R1+0x22d0], R116 ;  /* 0x0022d07401007387 */ /* 0x000fe20000100800 */
[----:B-1----:R-:W-:-:S03]  /*22ee0*/  IMAD.WIDE R20, R2, 0x2, R156 ;  /* 0x0000000202147825 */ /* 0x002fc600078e029c */
[----:B------:R-:W-:Y:S01]  /*22ef0*/  STL [R1+0x22d4], R115 ;  /* 0x0022d47301007387 */ /* 0x000fe20000100800 */
[----:B--2---:R-:W-:-:S03]  /*22f00*/  IMAD.WIDE R16, R2, 0x2, R22 ;  /* 0x0000000202107825 */ /* 0x004fc600078e0216 */
[----:B------:R-:W-:Y:S04]  /*22f10*/  STL [R1+0x22d8], R114 ;  /* 0x0022d87201007387 */ /* 0x000fe80000100800 */
[----:B------:R-:W-:Y:S01]  /*22f20*/  STL [R1+0x22dc], R113 ;  /* 0x0022dc7101007387 */ /* 0x000fe20000100800 */
[----:B------:R-:W-:-:S03]  /*22f30*/  IMAD.WIDE R22, R154, 0x2, R4 ;  /* 0x000000029a167825 */ /* 0x000fc600078e0204 */
[----:B------:R0:W2:Y:S04]  /*22f40*/  LDG.E.U16 R85, desc[UR60][R14.64] ;  /* 0x0000003c0e557981 */ /* 0x0000a8000c1e1500 */
[----:B------:R1:W2:Y:S01]  /*22f50*/  LDG.E.U16 R29, desc[UR60][R16.64] ;  /* 0x0000003c101d7981 */ /* 0x0002a2000c1e1500 */
[----:B0-----:R-:W-:-:S04]  /*22f60*/  IMAD.WIDE R14, R2, 0x2, R152 ;  /* 0x00000002020e7825 */ /* 0x001fc800078e0298 */
[----:B-1----:R-:W-:Y:S01]  /*22f70*/  IMAD.WIDE R16, R154, 0x2, R6 ;  /* 0x000000029a107825 */ /* 0x002fe200078e0206 */
[----:B------:R0:W2:Y:S03]  /*22f80*/  LDG.E.U16 R28, desc[UR60][R14.64] ;  /* 0x0000003c0e1c7981 */ /* 0x0000a6000c1e1500 */
[----:B------:R-:W-:-:S05]  /*22f90*/  IMAD.WIDE R22, R2, 0x2, R22 ;  /* 0x0000000202167825 */ /* 0x000fca00078e0216 */
[----:B----4-:R-:W4:Y:S01]  /*22fa0*/  LDG.E.U16 R26, desc[UR60][R22.64] ;  /* 0x0000003c161a7981 */ /* 0x010f22000c1e1500 */
[----:B0-----:R-:W-:-:S04]  /*22fb0*/  IMAD.WIDE R14, R154, 0x2, R8 ;  /* 0x000000029a0e7825 */ /* 0x001fc800078e0208 */
[--C-:B------:R-:W-:Y:S01]  /*22fc0*/  IMAD.WIDE R154, R154, 0x2, R10.reuse ;  /* 0x000000029a9a7825 */ /* 0x100fe200078e020a */
[----:B------:R0:W-:Y:S04]  /*22fd0*/  STL [R1+0x22e0], R30 ;  /* 0x0022e01e01007387 */ /* 0x0001e80000100800 */
[----:B0-----:R0:W4:Y:S02]  /*22fe0*/  LDG.E.U16 R30, desc[UR60][R20.64] ;  /* 0x0000003c141e7981 */ /* 0x001124000c1e1500 */
[----:B0-----:R-:W-:-:S04]  /*22ff0*/  IMAD.WIDE R20, R19, 0x2, R10 ;  /* 0x0000000213147825 */ /* 0x001fc800078e020a */
[----:B------:R-:W-:Y:S02]  /*23000*/  IMAD R19, R3, 0x42, RZ ;  /* 0x0000004203137824 */ /* 0x000fe400078e02ff */
[----:B------:R-:W-:-:S04]  /*23010*/  IMAD.WIDE R152, R2, 0x2, R20 ;  /* 0x0000000202987825 */ /* 0x000fc800078e0214 */
[C---:B------:R-:W-:Y:S01]  /*23020*/  IMAD.WIDE R20, R2.reuse, 0x2, R16 ;  /* 0x0000000202147825 */ /* 0x040fe200078e0210 */
[----:B------:R-:W4:Y:S03]  /*23030*/  LDG.E.U16 R27, desc[UR60][R152.64] ;  /* 0x0000003c981b7981 */ /* 0x000f26000c1e1500 */
[----:B------:R-:W-:Y:S01]  /*23040*/  IMAD.WIDE R156, R19, 0x2, R4 ;  /* 0x00000002139c7825 */ /* 0x000fe200078e0204 */
[----:B------:R0:W4:Y:S03]  /*23050*/  LDG.E.U16 R25, desc[UR60][R20.64] ;  /* 0x0000003c14197981 */ /* 0x000126000c1e1500 */
[----:B------:R-:W-:-:S04]  /*23060*/  IMAD.WIDE R16, R2, 0x2, R14 ;  /* 0x0000000202107825 */ /* 0x000fc800078e020e */
[----:B------:R-:W-:Y:S01]  /*23070*/  IMAD.WIDE R22, R19, 0x2, R6 ;  /* 0x0000000213167825 */ /* 0x000fe200078e0206 */
[----:B------:R1:W4:Y:S03]  /*23080*/  LDG.E.U16 R24, desc[UR60][R16.64] ;  /* 0x0000003c10187981 */ /* 0x000326000c1e1500 */
[----:B0-----:R-:W-:-:S04]  /*23090*/  IMAD.WIDE R20, R2, 0x2, R156 ;  /* 0x0000000202147825 */ /* 0x001fc800078e029c */
[C---:B------:R-:W-:Y:S01]  /*230a0*/  IMAD.WIDE R14, R2.reuse, 0x2, R154 ;  /* 0x00000002020e7825 */ /* 0x040fe200078e029a */
[----:B------:R0:W4:Y:S03]  /*230b0*/  LDG.E.U16 R67, desc[UR60][R20.64] ;  /* 0x0000003c14437981 */ /* 0x000126000c1e1500 */
[----:B------:R-:W-:Y:S01]  /*230c0*/  IMAD.WIDE R152, R19, 0x2, R8 ;  /* 0x0000000213987825 */ /* 0x000fe200078e0208 */
[----:B------:R0:W4:Y:S03]  /*230d0*/  LDG.E.U16 R13, desc[UR60][R14.64] ;  /* 0x0000003c0e0d7981 */ /* 0x000126000c1e1500 */
[----:B------:R-:W-:Y:S02]  /*230e0*/  IMAD R154, R3, 0x43, RZ ;  /* 0x00000043039a7824 */ /* 0x000fe400078e02ff */
[----:B-1----:R-:W-:-:S04]  /*230f0*/  IMAD.WIDE R16, R2, 0x2, R22 ;  /* 0x0000000202107825 */ /* 0x002fc800078e0216 */
[----:B0-----:R-:W-:Y:S01]  /*23100*/  IMAD.WIDE R20, R19, 0x2, R10 ;  /* 0x0000000213147825 */ /* 0x001fe200078e020a */
[----:B------:R0:W4:Y:S03]  /*23110*/  LDG.E.U16 R68, desc[UR60][R16.64] ;  /* 0x0000003c10447981 */ /* 0x000126000c1e1500 */
[----:B------:R-:W-:-:S04]  /*23120*/  IMAD.WIDE R14, R2, 0x2, R152 ;  /* 0x00000002020e7825 */ /* 0x000fc800078e0298 */
[C---:B------:R-:W-:Y:S01]  /*23130*/  IMAD.WIDE R22, R154.reuse, 0x2, R4 ;  /* 0x000000029a167825 */ /* 0x040fe200078e0204 */
[----:B------:R1:W4:Y:S03]  /*23140*/  LDG.E.U16 R69, desc[UR60][R14.64] ;  /* 0x0000003c0e457981 */ /* 0x000326000c1e1500 */
[----:B0-----:R-:W-:-:S04]  /*23150*/  IMAD.WIDE R16, R154, 0x2, R6 ;  /* 0x000000029a107825 */ /* 0x001fc800078e0206 */
[----:B------:R-:W-:-:S04]  /*23160*/  IMAD.WIDE R152, R2, 0x2, R20 ;  /* 0x0000000202987825 */ /* 0x000fc800078e0214 */
[----:B-1----:R-:W-:Y:S01]  /*23170*/  IMAD.WIDE R14, R154, 0x2, R8 ;  /* 0x000000029a0e7825 */ /* 0x002fe200078e0208 */
[----:B------:R-:W4:Y:S03]  /*23180*/  LDG.E.U16 R137, desc[UR60][R152.64] ;  /* 0x0000003c98897981 */ /* 0x000f26000c1e1500 */
[----:B------:R-:W-:-:S04]  /*23190*/  IMAD.WIDE R22, R2, 0x2, R22 ;  /* 0x0000000202167825 */ /* 0x000fc800078e0216 */
[----:B------:R-:W-:Y:S01]  /*231a0*/  IMAD.WIDE R154, R154, 0x2, R10 ;  /* 0x000000029a9a7825 */ /* 0x000fe200078e020a */
[----:B------:R0:W4:Y:S03]  /*231b0*/  LDG.E.U16 R125, desc[UR60][R22.64] ;  /* 0x0000003c167d7981 */ /* 0x000126000c1e1500 */
[----:B------:R-:W-:-:S04]  /*231c0*/  IMAD.WIDE R20, R2, 0x2, R16 ;  /* 0x0000000202147825 */ /* 0x000fc800078e0210 */
[C---:B------:R-:W-:Y:S01]  /*231d0*/  IMAD.WIDE R16, R2.reuse, 0x2, R14 ;  /* 0x0000000202107825 */ /* 0x040fe200078e020e */
[----:B------:R1:W4:Y:S03]  /*231e0*/  LDG.E.U16 R77, desc[UR60][R20.64] ;  /* 0x0000003c144d7981 */ /* 0x000326000c1e1500 */
[----:B------:R-:W-:Y:S01]  /*231f0*/  IMAD.WIDE R14, R2, 0x2, R154 ;  /* 0x00000002020e7825 */ /* 0x000fe200078e029a */
[----:B------:R3:W4:Y:S04]  /*23200*/  LDG.E.U16 R76, desc[UR60][R16.64] ;  /* 0x0000003c104c7981 */ /* 0x000728000c1e1500 */
[----:B------:R3:W4:Y:S01]  /*23210*/  LDG.E.U16 R75, desc[UR60][R14.64] ;  /* 0x0000003c0e4b7981 */ /* 0x000722000c1e1500 */
[----:B------:R-:W-:-:S04]  /*23220*/  IMAD R19, R3, 0x44, RZ ;  /* 0x0000004403137824 */ /* 0x000fc800078e02ff */
[----:B------:R-:W-:-:S04]  /*23230*/  IMAD.WIDE R156, R19, 0x2, R4 ;  /* 0x00000002139c7825 */ /* 0x000fc800078e0204 */
[----:B0-----:R-:W-:-:S04]  /*23240*/  IMAD.WIDE R22, R19, 0x2, R6 ;  /* 0x0000000213167825 */ /* 0x001fc800078e0206 */
[----:B------:R-:W-:-:S04]  /*23250*/  IMAD.WIDE R152, R19, 0x2, R8 ;  /* 0x0000000213987825 */ /* 0x000fc800078e0208 */
[----:B------:R-:W-:Y:S02]  /*23260*/  IMAD R154, R3, 0x45, RZ ;  /* 0x00000045039a7824 */ /* 0x000fe400078e02ff */
[----:B-1----:R-:W-:-:S04]  /*23270*/  IMAD.WIDE R20, R2, 0x2, R156 ;  /* 0x0000000202147825 */ /* 0x002fc800078e029c */
[C---:B---3--:R-:W-:Y:S01]  /*23280*/  IMAD.WIDE R16, R2.reuse, 0x2, R22 ;  /* 0x0000000202107825 */ /* 0x048fe200078e0216 */
[----:B------:R0:W3:Y:S03]  /*23290*/  LDG.E.U16 R66, desc[UR60][R20.64] ;  /* 0x0000003c14427981 */ /* 0x0000e6000c1e1500 */
[----:B------:R-:W-:Y:S01]  /*232a0*/  IMAD.WIDE R14, R2, 0x2, R152 ;  /* 0x00000002020e7825 */ /* 0x000fe200078e0298 */
[----:B------:R1:W3:Y:S03]  /*232b0*/  LDG.E.U16 R126, desc[UR60][R16.64] ;  /* 0x0000003c107e7981 */ /* 0x0002e6000c1e1500 */
[----:B------:R-:W-:Y:S01]  /*232c0*/  IMAD.WIDE R22, R154, 0x2, R4 ;  /* 0x000000029a167825 */ /* 0x000fe200078e0204 */
[----:B------:R2:W3:Y:S03]  /*232d0*/  LDG.E.U16 R127, desc[UR60][R14.64] ;  /* 0x0000003c0e7f7981 */ /* 0x0004e6000c1e1500 */
[----:B0-----:R-:W-:-:S04]  /*232e0*/  IMAD.WIDE R20, R19, 0x2, R10 ;  /* 0x0000000213147825 */ /* 0x001fc800078e020a */
[----:B-1----:R-:W-:-:S04]  /*232f0*/  IMAD.WIDE R16, R154, 0x2, R6 ;  /* 0x000000029a107825 */ /* 0x002fc800078e0206 */
[----:B------:R-:W-:-:S04]  /*23300*/  IMAD.WIDE R22, R2, 0x2, R22 ;  /* 0x0000000202167825 */ /* 0x000fc800078e0216 */
[----:B--2---:R-:W-:Y:S01]  /*23310*/  IMAD.WIDE R14, R154, 0x2, R8 ;  /* 0x000000029a0e7825 */ /* 0x004fe200078e0208 */
[----:B------:R0:W2:Y:S03]  /*23320*/  LDG.E.U16 R112, desc[UR60][R22.64] ;  /* 0x0000003c16707981 */ /* 0x0000a6000c1e1500 */
[----:B------:R-:W-:Y:S02]  /*23330*/  IMAD R19, R3, 0x46, RZ ;  /* 0x0000004603137824 */ /* 0x000fe400078e02ff */
[----:B------:R-:W-:-:S04]  /*23340*/  IMAD.WIDE R152, R2, 0x2, R20 ;  /* 0x0000000202987825 */ /* 0x000fc800078e0214 */
[----:B------:R-:W-:Y:S01]  /*23350*/  IMAD.WIDE R154, R154, 0x2, R10 ;  /* 0x000000029a9a7825 */ /* 0x000fe200078e020a */
[----:B------:R1:W2:Y:S03]  /*23360*/  LDG.E.U16 R128, desc[UR60][R152.64] ;  /* 0x0000003c98807981 */ /* 0x0002a6000c1e1500 */
[----:B------:R-:W-:-:S04]  /*23370*/  IMAD.WIDE R20, R2, 0x2, R16 ;  /* 0x0000000202147825 */ /* 0x000fc800078e0210 */
[----:B------:R-:W-:Y:S01]  /*23380*/  IMAD.WIDE R156, R19, 0x2, R4 ;  /* 0x00000002139c7825 */ /* 0x000fe200078e0204 */
[----:B------:R1:W2:Y:S03]  /*23390*/  LDG.E.U16 R111, desc[UR60][R20.64] ;  /* 0x0000003c146f7981 */ /* 0x0002a6000c1e1500 */
[----:B------:R-:W-:-:S04]  /*233a0*/  IMAD.WIDE R16, R2, 0x2, R14 ;  /* 0x0000000202107825 */ /* 0x000fc800078e020e */
[C---:B0-----:R-:W-:Y:S01]  /*233b0*/  IMAD.WIDE R22, R19.reuse, 0x2, R6 ;  /* 0x0000000213167825 */ /* 0x041fe200078e0206 */
[----:B------:R0:W2:Y:S03]  /*233c0*/  LDG.E.U16 R110, desc[UR60][R16.64] ;  /* 0x0000003c106e7981 */ /* 0x0000a6000c1e1500 */
[C---:B------:R-:W-:Y:S01]  /*233d0*/  IMAD.WIDE R14, R2.reuse, 0x2, R154 ;  /* 0x00000002020e7825 */ /* 0x040fe200078e029a */
[----:B------:R-:W-:Y:S03]  /*233e0*/  STL [R1+0x22e4], R31 ;  /* 0x0022e41f01007387 */ /* 0x000fe60000100800 */
[----:B-1----:R-:W-:Y:S01]  /*233f0*/  IMAD.WIDE R152, R19, 0x2, R8 ;  /* 0x0000000213987825 */ /* 0x002fe200078e0208 */
[----:B------:R-:W-:Y:S03]  /*23400*/  STL [R1+0x22e8], R32 ;  /* 0x0022e82001007387 */ /* 0x000fe60000100800 */
[C---:B------:R-:W-:Y:S01]  /*23410*/  IMAD.WIDE R20, R2.reuse, 0x2, R156 ;  /* 0x0000000202147825 */ /* 0x040fe200078e029c */
[----:B------:R-:W-:Y:S03]  /*23420*/  STL [R1+0x22ec], R33 ;  /* 0x0022ec2101007387 */ /* 0x000fe60000100800 */
[C---:B0-----:R-:W-:Y:S01]  /*23430*/  IMAD.WIDE R16, R2.reuse, 0x2, R22 ;  /* 0x0000000202107825 */ /* 0x041fe200078e0216 */
[----:B------:R-:W-:Y:S03]  /*23440*/  STL [R1+0x22f0], R82 ;  /* 0x0022f05201007387 */ /* 0x000fe60000100800 */
[----:B------:R-:W-:Y:S01]  /*23450*/  IMAD R154, R3, 0x47, RZ ;  /* 0x00000047039a7824 */ /* 0x000fe200078e02ff */
[----:B------:R0:W2:Y:S04]  /*23460*/  LDG.E.U16 R109, desc[UR60][R14.64] ;  /* 0x0000003c0e6d7981 */ /* 0x0000a8000c1e1500 */
[----:B------:R-:W-:Y:S04]  /*23470*/  STL [R1+0x22f4], R83 ;  /* 0x0022f45301007387 */ /* 0x000fe80000100800 */
[----:B------:R1:W2:Y:S01]  /*23480*/  LDG.E.U16 R34, desc[UR60][R20.64] ;  /* 0x0000003c14227981 */ /* 0x0002a2000c1e1500 */
[----:B0-----:R-:W-:-:S03]  /*23490*/  IMAD.WIDE R14, R2, 0x2, R152 ;  /* 0x00000002020e7825 */ /* 0x001fc600078e0298 */
[----:B------:R-:W-:Y:S04]  /*234a0*/  STL [R1+0x22f8], R84 ;  /* 0x0022f85401007387 */ /* 0x000fe80000100800 */
[----:B------:R0:W2:Y:S01]  /*234b0*/  LDG.E.U16 R35, desc[UR60][R16.64] ;  /* 0x0000003c10237981 */ /* 0x0000a2000c1e1500 */
[----:B-1----:R-:W-:-:S03]  /*234c0*/  IMAD.WIDE R20, R19, 0x2, R10 ;  /* 0x0000000213147825 */ /* 0x002fc600078e020a */
[----:B------:R-:W-:Y:S01]  /*234d0*/  STL [R1+0x22fc], R85 ;  /* 0x0022fc5501007387 */ /* 0x000fe20000100800 */
[----:B------:R-:W-:-:S03]  /*234e0*/  IMAD.WIDE R22, R154, 0x2, R4 ;  /* 0x000000029a167825 */ /* 0x000fc600078e0204 */
[----:B------:R1:W2:Y:S01]  /*234f0*/  LDG.E.U16 R36, desc[UR60][R14.64] ;  /* 0x0000003c0e247981 */ /* 0x0002a2000c1e1500 */
[----:B0-----:R-:W-:-:S04]  /*23500*/  IMAD.WIDE R16, R154, 0x2, R6 ;  /* 0x000000029a107825 */ /* 0x001fc800078e0206 */
[----:B------:R-:W-:Y:S02]  /*23510*/  IMAD R19, R3, 0x48, RZ ;  /* 0x0000004803137824 */ /* 0x000fe400078e02ff */
[----:B------:R-:W-:-:S04]  /*23520*/  IMAD.WIDE R152, R2, 0x2, R20 ;  /* 0x0000000202987825 */ /* 0x000fc800078e0214 */
[C---:B-1----:R-:W-:Y:S01]  /*23530*/  IMAD.WIDE R14, R154.reuse, 0x2, R8 ;  /* 0x000000029a0e7825 */ /* 0x042fe200078e0208 */
[----:B------:R-:W2:Y:S03]  /*23540*/  LDG.E.U16 R37, desc[UR60][R152.64] ;  /* 0x0000003c98257981 */ /* 0x000ea6000c1e1500 */
[----:B------:R-:W-:-:S04]  /*23550*/  IMAD.WIDE R154, R154, 0x2, R10 ;  /* 0x000000029a9a7825 */ /* 0x000fc800078e020a */
[----:B------:R-:W-:-:S04]  /*23560*/  IMAD.WIDE R20, R2, 0x2, R16 ;  /* 0x0000000202147825 */ /* 0x000fc800078e0210 */
[----:B------:R-:W-:Y:S01]  /*23570*/  IMAD.WIDE R156, R19, 0x2, R4 ;  /* 0x00000002139c7825 */ /* 0x000fe200078e0204 */
[----:B------:R0:W2:Y:S03]  /*23580*/  LDG.E.U16 R87, desc[UR60][R20.64] ;  /* 0x0000003c14577981 */ /* 0x0000a6000c1e1500 */
[----:B------:R-:W-:-:S04]  /*23590*/  IMAD.WIDE R22, R2, 0x2, R22 ;  /* 0x0000000202167825 */ /* 0x000fc800078e0216 */
[C---:B------:R-:W-:Y:S01]  /*235a0*/  IMAD.WIDE R16, R2.reuse, 0x2, R14 ;  /* 0x0000000202107825 */ /* 0x040fe200078e020e */
[----:B------:R1:W2:Y:S03]  /*235b0*/  LDG.E.U16 R86, desc[UR60][R22.64] ;  /* 0x0000003c16567981 */ /* 0x0002a6000c1e1500 */
[C---:B------:R-:W-:Y:S01]  /*235c0*/  IMAD.WIDE R14, R2.reuse, 0x2, R154 ;  /* 0x00000002020e7825 */ /* 0x040fe200078e029a */
[----:B------:R3:W2:Y:S03]  /*235d0*/  LDG.E.U16 R88, desc[UR60][R16.64] ;  /* 0x0000003c10587981 */ /* 0x0006a6000c1e1500 */
[----:B0-----:R-:W-:Y:S01]  /*235e0*/  IMAD.WIDE R20, R2, 0x2, R156 ;  /* 0x0000000202147825 */ /* 0x001fe200078e029c */
[----:B------:R0:W2:Y:S04]  /*235f0*/  LDG.E.U16 R89, desc[UR60][R14.64] ;  /* 0x0000003c0e597981 */ /* 0x0000a8000c1e1500 */
[----:B----4-:R-:W-:Y:S04]  /*23600*/  STL [R1+0x2300], R67 ;  /* 0x0023004301007387 */ /* 0x010fe80000100800 */
        /* <DEDUP_REMOVED lines=15> */
[----:B----4-:R4:W2:Y:S01]  /*23700*/  LDG.E.U16 R75, desc[UR60][R20.64] ;  /* 0x0000003c144b7981 */ /* 0x0108a2000c1e1500 */
[----:B-1----:R-:W-:-:S03]  /*23710*/  IMAD.WIDE R22, R19, 0x2, R6 ;  /* 0x0000000213167825 */ /* 0x002fc600078e0206 */
[----:B---3--:R-:W-:Y:S01]  /*23720*/  STL [R1+0x2320], R66 ;  /* 0x0023204201007387 */ /* 0x008fe20000100800 */
[----:B------:R-:W-:-:S03]  /*23730*/  IMAD.WIDE R152, R19, 0x2, R8 ;  /* 0x0000000213987825 */ /* 0x000fc600078e0208 */
[----:B------:R-:W-:Y:S04]  /*23740*/  STL [R1+0x2324], R126 ;  /* 0x0023247e01007387 */ /* 0x000fe80000100800 */
[----:B------:R-:W-:Y:S01]  /*23750*/  STL [R1+0x2328], R127 ;  /* 0x0023287f01007387 */ /* 0x000fe20000100800 */
[----:B------:R-:W-:-:S04]  /*23760*/  IMAD.WIDE R16, R2, 0x2, R22 ;  /* 0x0000000202107825 */ /* 0x000fc800078e0216 */
[----:B0-----:R-:W-:Y:S01]  /*23770*/  IMAD.WIDE R14, R2, 0x2, R152 ;  /* 0x00000002020e7825 */ /* 0x001fe200078e0298 */
[----:B------:R0:W3:Y:S03]  /*23780*/  LDG.E.U16 R76, desc[UR60][R16.64] ;  /* 0x0000003c104c7981 */ /* 0x0000e6000c1e1500 */
[----:B------:R-:W-:Y:S01]  /*23790*/  IMAD R154, R3, 0x49, RZ ;  /* 0x00000049039a7824 */ /* 0x000fe200078e02ff */
[----:B------:R1:W3:Y:S01]  /*237a0*/  LDG.E.U16 R77, desc[UR60][R14.64] ;  /* 0x0000003c0e4d7981 */ /* 0x0002e2000c1e1500 */
[----:B----4-:R-:W-:-:S03]  /*237b0*/  IMAD.WIDE R20, R19, 0x2, R10 ;  /* 0x0000000213147825 */ /* 0x010fc600078e020a */
[----:B--2---:R-:W-:Y:S04]  /*237c0*/  STL [R1+0x232c], R128 ;  /* 0x00232c8001007387 */ /* 0x004fe80000100800 */
[----:B------:R-:W-:Y:S04]  /*237d0*/  STL [R1+0x2330], R112 ;  /* 0x0023307001007387 */ /* 0x000fe80000100800 */
[----:B------:R-:W-:Y:S04]  /*237e0*/  STL [R1+0x2334], R111 ;  /* 0x0023346f01007387 */ /* 0x000fe80000100800 */
[----:B------:R-:W-:Y:S01]  /*237f0*/  STL [R1+0x2338], R110 ;  /* 0x0023386e01007387 */ /* 0x000fe20000100800 */
[----:B------:R-:W-:-:S04]  /*23800*/  IMAD.WIDE R22, R154, 0x2, R4 ;  /* 0x000000029a167825 */ /* 0x000fc800078e0204 */
[----:B0-----:R-:W-:-:S04]  /*23810*/  IMAD.WIDE R16, R154, 0x2, R6 ;  /* 0x000000029a107825 */ /* 0x001fc800078e0206 */
[----:B-1----:R-:W-:Y:S01]  /*23820*/  IMAD.WIDE R14, R154, 0x2, R8 ;  /* 0x000000029a0e7825 */ /* 0x002fe200078e0208 */
[----:B------:R-:W-:Y:S04]  /*23830*/  STL [R1+0x233c], R109 ;  /* 0x00233c6d01007387 */ /* 0x000fe80000100800 */
[----:B------:R-:W-:Y:S01]  /*23840*/  STL [R1+0x2340], R34 ;  /* 0x0023402201007387 */ /* 0x000fe20000100800 */
[----:B------:R-:W-:-:S03]  /*23850*/  IMAD.WIDE R152, R2, 0x2, R20 ;  /* 0x0000000202987825 */ /* 0x000fc600078e0214 */
[----:B------:R-:W-:Y:S01]  /*23860*/  STL [R1+0x2344], R35 ;  /* 0x0023442301007387 */ /* 0x000fe20000100800 */
[----:B------:R-:W-:-:S03]  /*23870*/  IMAD.WIDE R154, R154, 0x2, R10 ;  /* 0x000000029a9a7825 */ /* 0x000fc600078e020a */
[----:B------:R0:W2:Y:S04]  /*23880*/  LDG.E.U16 R125, desc[UR60][R152.64] ;  /* 0x0000003c987d7981 */ /* 0x0000a8000c1e1500 */
[----:B------:R-:W-:Y:S01]  /*23890*/  STL [R1+0x2348], R36 ;  /* 0x0023482401007387 */ /* 0x000fe20000100800 */
[----:B------:R-:W-:-:S04]  /*238a0*/  IMAD.WIDE R22, R2, 0x2, R22 ;  /* 0x0000000202167825 */ /* 0x000fc800078e0216 */
[C---:B------:R-:W-:Y:S01]  /*238b0*/  IMAD.WIDE R20, R2.reuse, 0x2, R16 ;  /* 0x0000000202147825 */ /* 0x040fe200078e0210 */
[----:B------:R1:W4:Y:S04]  /*238c0*/  LDG.E.U16 R137, desc[UR60][R22.64] ;  /* 0x0000003c16897981 */ /* 0x000328000c1e1500 */
[----:B------:R-:W-:Y:S01]  /*238d0*/  STL [R1+0x234c], R37 ;  /* 0x00234c2501007387 */ /* 0x000fe20000100800 */
[----:B------:R-:W-:-:S03]  /*238e0*/  IMAD.WIDE R16, R2, 0x2, R14 ;  /* 0x0000000202107825 */ /* 0x000fc600078e020e */
[----:B------:R-:W4:Y:S01]  /*238f0*/  LDG.E.U16 R69, desc[UR60][R20.64] ;  /* 0x0000003c14457981 */ /* 0x000f22000c1e1500 */
[----:B------:R-:W-:-:S03]  /*23900*/  IMAD.WIDE R14, R2, 0x2, R154 ;  /* 0x00000002020e7825 */ /* 0x000fc600078e029a */
[----:B------:R-:W4:Y:S01]  /*23910*/  LDG.E.U16 R68, desc[UR60][R16.64] ;  /* 0x0000003c10447981 */ /* 0x000f22000c1e1500 */
[----:B------:R-:W-:-:S03]  /*23920*/  IMAD R19, R3, 0x4b, RZ ;  /* 0x0000004b03137824 */ /* 0x000fc600078e02ff */
[----:B------:R1:W4:Y:S04]  /*23930*/  LDG.E.U16 R67, desc[UR60][R14.64] ;  /* 0x0000003c0e437981 */ /* 0x000328000c1e1500 */
[----:B------:R-:W-:Y:S04]  /*23940*/  STL [R1+0x2350], R86 ;  /* 0x0023505601007387 */ /* 0x000fe80000100800 */
[----:B------:R0:W-:Y:S04]  /*23950*/  STL [R1+0x2354], R87 ;  /* 0x0023545701007387 */ /* 0x0001e80000100800 */
[----:B------:R-:W-:Y:S04]  /*23960*/  STL [R1+0x2358], R88 ;  /* 0x0023585801007387 */ /* 0x000fe80000100800 */
[----:B------:R-:W-:Y:S01]  /*23970*/  STL [R1+0x235c], R89 ;  /* 0x00235c5901007387 */ /* 0x000fe20000100800 */
[----:B0-----:R-:W-:-:S02]  /*23980*/  MOV R87, R0 ;  /* 0x0000000000577202 */ /* 0x001fc40000000f00 */
[----:B------:R-:W-:Y:S01]  /*23990*/  MOV R66, R12 ;  /* 0x0000000c00427202 */ /* 0x000fe20000000f00 */
[----:B------:R0:W-:Y:S02]  /*239a0*/  STL [R1+0x2360], R75 ;  /* 0x0023604b01007387 */ /* 0x0001e40000100800 */
[----:B0-----:R-:W-:Y:S01]  /*239b0*/  MOV R75, R159 ;  /* 0x0000009f004b7202 */ /* 0x001fe20000000f00 */
[----:B------:R-:W-:-:S04]  /*239c0*/  IMAD R159, R3, 0x4a, RZ ;  /* 0x0000004a039f7824 */ /* 0x000fc800078e02ff */
[----:B------:R-:W-:-:S04]  /*239d0*/  IMAD.WIDE R152, R159, 0x2, R10 ;  /* 0x000000029f987825 */ /* 0x000fc800078e020a */
[----:B------:R-:W-:-:S04]  /*239e0*/  IMAD.WIDE R156, R159, 0x2, R6 ;  /* 0x000000029f9c7825 */ /* 0x000fc800078e0206 */
[----:B-1----:R-:W-:-:S04]  /*239f0*/  IMAD.WIDE R22, R159, 0x2, R8 ;  /* 0x000000029f167825 */ /* 0x002fc800078e0208 */
[----:B------:R-:W-:-:S04]  /*23a00*/  IMAD.WIDE R14, R2, 0x2, R152 ;  /* 0x00000002020e7825 */ /* 0x000fc800078e0298 */
[C---:B------:R-:W-:Y:S01]  /*23a10*/  IMAD.WIDE R20, R2.reuse, 0x2, R156 ;  /* 0x0000000202147825 */ /* 0x040fe200078e029c */
[----:B------:R0:W4:Y:S03]  /*23a20*/  LDG.E.U16 R57, desc[UR60][R14.64] ;  /* 0x0000003c0e397981 */ /* 0x000126000c1e1500 */
[----:B------:R-:W-:Y:S01]  /*23a30*/  IMAD.WIDE R16, R2, 0x2, R22 ;  /* 0x0000000202107825 */ /* 0x000fe200078e0216 */
[----:B------:R1:W4:Y:S03]  /*23a40*/  LDG.E.U16 R55, desc[UR60][R20.64] ;  /* 0x0000003c14377981 */ /* 0x000326000c1e1500 */
[C---:B------:R-:W-:Y:S01]  /*23a50*/  IMAD.WIDE R22, R19.reuse, 0x2, R4 ;  /* 0x0000000213167825 */ /* 0x040fe200078e0204 */
[----:B------:R3:W4:Y:S03]  /*23a60*/  LDG.E.U16 R56, desc[UR60][R16.64] ;  /* 0x0000003c10387981 */ /* 0x000726000c1e1500 */
[----:B0-----:R-:W-:-:S04]  /*23a70*/  IMAD.WIDE R14, R19, 0x2, R8 ;  /* 0x00000002130e7825 */ /* 0x001fc800078e0208 */
[----:B-1----:R-:W-:-:S04]  /*23a80*/  IMAD.WIDE R20, R19, 0x2, R6 ;  /* 0x0000000213147825 */ /* 0x002fc800078e0206 */
[----:B------:R-:W-:Y:S02]  /*23a90*/  IMAD R156, R3, 0x4c, RZ ;  /* 0x0000004c039c7824 */ /* 0x000fe400078e02ff */
[----:B------:R-:W-:-:S04]  /*23aa0*/  IMAD.WIDE R22, R2, 0x2, R22 ;  /* 0x0000000202167825 */ /* 0x000fc800078e0216 */
[----:B---3--:R-:W-:Y:S01]  /*23ab0*/  IMAD.WIDE R16, R19, 0x2, R10 ;  /* 0x0000000213107825 */ /* 0x008fe200078e020a */
[----:B------:R0:W3:Y:S03]  /*23ac0*/  LDG.E.U16 R74, desc[UR60][R22.64] ;  /* 0x0000003c164a7981 */ /* 0x0000e6000c1e1500 */
[----:B------:R-:W-:-:S04]  /*23ad0*/  IMAD.WIDE R154, R156, 0x2, R4 ;  /* 0x000000029c9a7825 */ /* 0x000fc800078e0204 */
[----:B------:R-:W-:-:S04]  /*23ae0*/  IMAD.WIDE R14, R2, 0x2, R14 ;  /* 0x00000002020e7825 */ /* 0x000fc800078e020e */
[C---:B------:R-:W-:Y:S01]  /*23af0*/  IMAD.WIDE R20, R2.reuse, 0x2, R20 ;  /* 0x0000000202147825 */ /* 0x040fe200078e0214 */
[----:B------:R1:W3:Y:S03]  /*23b00*/  LDG.E.U16 R24, desc[UR60][R14.64] ;  /* 0x0000003c0e187981 */ /* 0x0002e6000c1e1500 */
[----:B0-----:R-:W-:Y:S01]  /*23b10*/  IMAD.WIDE R22, R2, 0x2, R16 ;  /* 0x0000000202167825 */ /* 0x001fe200078e0210 */
[----:B------:R0:W3:Y:S03]  /*23b20*/  LDG.E.U16 R25, desc[UR60][R20.64] ;  /* 0x0000003c14197981 */ /* 0x0000e6000c1e1500 */
[----:B------:R-:W-:Y:S01]  /*23b30*/  IMAD.WIDE R152, R156, 0x2, R6 ;  /* 0x000000029c987825 */ /* 0x000fe200078e0206 */
[----:B------:R0:W3:Y:S03]  /*23b40*/  LDG.E.U16 R120, desc[UR60][R22.64] ;  /* 0x0000003c16787981 */ /* 0x0000e6000c1e1500 */
[----:B------:R-:W-:-:S04]  /*23b50*/  IMAD.WIDE R16, R2, 0x2, R154 ;  /* 0x0000000202107825 */ /* 0x000fc800078e029a */
[C---:B-1----:R-:W-:Y:S01]  /*23b60*/  IMAD.WIDE R14, R156.reuse, 0x2, R8 ;  /* 0x000000029c0e7825 */ /* 0x042fe200078e0208 */
[----:B------:R1:W3:Y:S03]  /*23b70*/  LDG.E.U16 R129, desc[UR60][R16.64] ;  /* 0x0000003c10817981 */ /* 0x0002e6000c1e1500 */
[----:B0-----:R-:W-:-:S04]  /*23b80*/  IMAD.WIDE R20, R156, 0x2, R10 ;  /* 0x000000029c147825 */ /* 0x001fc800078e020a */
[----:B------:R-:W-:-:S04]  /*23b90*/  IMAD.WIDE R22, R2, 0x2, R152 ;  /* 0x0000000202167825 */ /* 0x000fc800078e0298 */
[C---:B-1----:R-:W-:Y:S01]  /*23ba0*/  IMAD.WIDE R16, R2.reuse, 0x2, R14 ;  /* 0x0000000202107825 */ /* 0x042fe200078e020e */
[----:B------:R0:W3:Y:S03]  /*23bb0*/  LDG.E.U16 R136, desc[UR60][R22.64] ;  /* 0x0000003c16887981 */ /* 0x0000e6000c1e1500 */
[----:B------:R-:W-:Y:S01]  /*23bc0*/  IMAD.WIDE R14, R2, 0x2, R20 ;  /* 0x00000002020e7825 */ /* 0x000fe200078e0214 */
[----:B------:R-:W3:Y:S03]  /*23bd0*/  LDG.E.U16 R135, desc[UR60][R16.64] ;  /* 0x0000003c10877981 */ /* 0x000ee6000c1e1500 */
[----:B------:R-:W-:Y:S01]  /*23be0*/  IMAD R19, R3, 0x4d, RZ ;  /* 0x0000004d03137824 */ /* 0x000fe200078e02ff */
[----:B------:R1:W3:Y:S03]  /*23bf0*/  LDG.E.U16 R134, desc[UR60][R14.64] ;  /* 0x0000003c0e867981 */ /* 0x0002e6000c1e1500 */
[----:B0-----:R-:W-:-:S04]  /*23c00*/  IMAD.WIDE R22, R19, 0x2, R4 ;  /* 0x0000000213167825 */ /* 0x001fc800078e0204 */
[----:B------:R-:W-:-:S04]  /*23c10*/  IMAD.WIDE R20, R19, 0x2, R6 ;  /* 0x0000000213147825 */ /* 0x000fc800078e0206 */
[----:B-1----:R-:W-:-:S04]  /*23c20*/  IMAD.WIDE R14, R19, 0x2, R8 ;  /* 0x00000002130e7825 */ /* 0x002fc800078e0208 */
[----:B------:R-:W-:Y:S02]  /*23c30*/  IMAD R156, R3, 0x4e, RZ ;  /* 0x0000004e039c7824 */ /* 0x000fe400078e02ff */
[----:B------:R-:W-:-:S04]  /*23c40*/  IMAD.WIDE R22, R2, 0x2, R22 ;  /* 0x0000000202167825 */ /* 0x000fc800078e0216 */
[----:B------:R-:W-:Y:S01]  /*23c50*/  IMAD.WIDE R16, R19, 0x2, R10 ;  /* 0x0000000213107825 */ /* 0x000fe200078e020a */
        /* <DEDUP_REMOVED lines=13> */
[----:B--2---:R-:W-:-:S04]  /*23d30*/  IMAD.WIDE R22, R2, 0x2, R152 ;  /* 0x0000000202167825 */ /* 0x004fc800078e0298 */
[C---:B-1----:R-:W-:Y:S01]  /*23d40*/  IMAD.WIDE R16, R2.reuse, 0x2, R14 ;  /* 0x0000000202107825 */ /* 0x042fe200078e020e */
[----:B------:R0:W2:Y:S03]  /*23d50*/  LDG.E.U16 R39, desc[UR60][R22.64] ;  /* 0x0000003c16277981 */ /* 0x0000a6000c1e1500 */
[----:B------:R-:W-:Y:S01]  /*23d60*/  IMAD.WIDE R14, R2, 0x2, R20 ;  /* 0x00000002020e7825 */ /* 0x000fe200078e0214 */
[----:B------:R-:W2:Y:S03]  /*23d70*/  LDG.E.U16 R40, desc[UR60][R16.64] ;  /* 0x0000003c10287981 */ /* 0x000ea6000c1e1500 */
[----:B------:R-:W-:Y:S01]  /*23d80*/  IMAD R19, R3, 0x4f, RZ ;  /* 0x0000004f03137824 */ /* 0x000fe200078e02ff */
[----:B------:R1:W2:Y:S03]  /*23d90*/  LDG.E.U16 R41, desc[UR60][R14.64] ;  /* 0x0000003c0e297981 */ /* 0x0002a6000c1e1500 */
[----:B0-----:R-:W-:-:S04]  /*23da0*/  IMAD.WIDE R22, R19, 0x2, R4 ;  /* 0x0000000213167825 */ /* 0x001fc800078e0204 */
[----:B------:R-:W-:-:S04]  /*23db0*/  IMAD.WIDE R20, R19, 0x2, R6 ;  /* 0x0000000213147825 */ /* 0x000fc800078e0206 */
[----:B-1----:R-:W-:-:S04]  /*23dc0*/  IMAD.WIDE R14, R19, 0x2, R8 ;  /* 0x00000002130e7825 */ /* 0x002fc800078e0208 */
[----:B------:R-:W-:Y:S02]  /*23dd0*/  IMAD R156, R3, 0x50, RZ ;  /* 0x00000050039c7824 */ /* 0x000fe400078e02ff */
[----:B------:R-:W-:-:S04]  /*23de0*/  IMAD.WIDE R22, R2, 0x2, R22 ;  /* 0x0000000202167825 */ /* 0x000fc800078e0216 */
[----:B------:R-:W-:Y:S01]  /*23df0*/  IMAD.WIDE R16, R19, 0x2, R10 ;  /* 0x0000000213107825 */ /* 0x000fe200078e020a */
[----:B------:R0:W2:Y:S03]  /*23e00*/  LDG.E.U16 R90, desc[UR60][R22.64] ;  /* 0x0000003c165a7981 */ /* 0x0000a6000c1e1500 */
[----:B------:R-:W-:-:S04]  /*23e10*/  IMAD.WIDE R154, R156, 0x2, R4 ;  /* 0x000000029c9a7825 */ /* 0x000fc800078e0204 */
[----:B------:R-:W-:-:S04]  /*23e20*/  IMAD.WIDE R14, R2, 0x2, R14 ;  /* 0x00000002020e7825 */ /* 0x000fc800078e020e */
[C---:B------:R-:W-:Y:S01]  /*23e30*/  IMAD.WIDE R20, R2.reuse, 0x2, R20 ;  /* 0x0000000202147825 */ /* 0x040fe200078e0214 */
[----:B------:R1:W2:Y:S03]  /*23e40*/  LDG.E.U16 R92, desc[UR60][R14.64] ;  /* 0x0000003c0e5c7981 */ /* 0x0002a6000c1e1500 */
[----:B0-----:R-:W-:Y:S01]  /*23e50*/  IMAD.WIDE R22, R2, 0x2, R16 ;  /* 0x0000000202167825 */ /* 0x001fe200078e0210 */
[----:B------:R0:W2:Y:S03]  /*23e60*/  LDG.E.U16 R91, desc[UR60][R20.64] ;  /* 0x0000003c145b7981 */ /* 0x0000a6000c1e1500 */
[----:B------:R-:W-:Y:S01]  /*23e70*/  IMAD.WIDE R152, R156, 0x2, R6 ;  /* 0x000000029c987825 */ /* 0x000fe200078e0206 */
[----:B------:R0:W2:Y:S03]  /*23e80*/  LDG.E.U16 R93, desc[UR60][R22.64] ;  /* 0x0000003c165d7981 */ /* 0x0000a6000c1e1500 */
[----:B------:R-:W-:-:S04]  /*23e90*/  IMAD.WIDE R16, R2, 0x2, R154 ;  /* 0x0000000202107825 */ /* 0x000fc800078e029a */
[C---:B-1----:R-:W-:Y:S01]  /*23ea0*/  IMAD.WIDE R14, R156.reuse, 0x2, R8 ;  /* 0x000000029c0e7825 */ /* 0x042fe200078e0208 */
[----:B------:R1:W2:Y:S03]  /*23eb0*/  LDG.E.U16 R86, desc[UR60][R16.64] ;  /* 0x0000003c10567981 */ /* 0x0002a6000c1e1500 */
[----:B0-----:R-:W-:-:S04]  /*23ec0*/  IMAD.WIDE R20, R156, 0x2, R10 ;  /* 0x000000029c147825 */ /* 0x001fc800078e020a */
[----:B------:R-:W-:-:S04]  /*23ed0*/  IMAD.WIDE R22, R2, 0x2, R152 ;  /* 0x0000000202167825 */ /* 0x000fc800078e0298 */
        /* <DEDUP_REMOVED lines=51> */
[----:B----4-:R-:W-:-:S04]  /*24210*/  IMAD.WIDE R22, R2, 0x2, R152 ;  /* 0x0000000202167825 */ /* 0x010fc800078e0298 */
[C---:B-1----:R-:W-:Y:S01]  /*24220*/  IMAD.WIDE R16, R2.reuse, 0x2, R14 ;  /* 0x0000000202107825 */ /* 0x042fe200078e020e */
[----:B------:R0:W4:Y:S03]  /*24230*/  LDG.E.U16 R65, desc[UR60][R22.64] ;  /* 0x0000003c16417981 */ /* 0x000126000c1e1500 */
[----:B------:R-:W-:Y:S01]  /*24240*/  IMAD.WIDE R14, R2, 0x2, R20 ;  /* 0x00000002020e7825 */ /* 0x000fe200078e0214 */
[----:B------:R-:W4:Y:S03]  /*24250*/  LDG.E.U16 R64, desc[UR60][R16.64] ;  /* 0x0000003c10407981 */ /* 0x000f26000c1e1500 */
[----:B------:R-:W-:Y:S01]  /*24260*/  IMAD R19, R3, 0x55, RZ ;  /* 0x0000005503137824 */ /* 0x000fe200078e02ff */
[----:B------:R1:W4:Y:S03]  /*24270*/  LDG.E.U16 R63, desc[UR60][R14.64] ;  /* 0x0000003c0e3f7981 */ /* 0x000326000c1e1500 */
[----:B0-----:R-:W-:-:S04]  /*24280*/  IMAD.WIDE R22, R19, 0x2, R4 ;  /* 0x0000000213167825 */ /* 0x001fc800078e0204 */
[----:B------:R-:W-:-:S04]  /*24290*/  IMAD.WIDE R20, R19, 0x2, R6 ;  /* 0x0000000213147825 */ /* 0x000fc800078e0206 */
[----:B-1----:R-:W-:-:S04]  /*242a0*/  IMAD.WIDE R14, R19, 0x2, R8 ;  /* 0x00000002130e7825 */ /* 0x002fc800078e0208 */
[----:B------:R-:W-:Y:S02]  /*242b0*/  IMAD R156, R3, 0x56, RZ ;  /* 0x00000056039c7824 */ /* 0x000fe400078e02ff */
[----:B------:R-:W-:-:S04]  /*242c0*/  IMAD.WIDE R22, R2, 0x2, R22 ;  /* 0x0000000202167825 */ /* 0x000fc800078e0216 */
[----:B------:R-:W-:Y:S01]  /*242d0*/  IMAD.WIDE R16, R19, 0x2, R10 ;  /* 0x0000000213107825 */ /* 0x000fe200078e020a */
[----:B------:R0:W4:Y:S03]  /*242e0*/  LDG.E.U16 R12, desc[UR60][R22.64] ;  /* 0x0000003c160c7981 */ /* 0x000126000c1e1500 */
[----:B------:R-:W-:-:S04]  /*242f0*/  IMAD.WIDE R154, R156, 0x2, R4 ;  /* 0x000000029c9a7825 */ /* 0x000fc800078e0204 */
[----:B------:R-:W-:-:S04]  /*24300*/  IMAD.WIDE R14, R2, 0x2, R14 ;  /* 0x00000002020e7825 */ /* 0x000fc800078e020e */
[C---:B------:R-:W-:Y:S01]  /*24310*/  IMAD.WIDE R20, R2.reuse, 0x2, R20 ;  /* 0x0000000202147825 */ /* 0x040fe200078e0214 */
[----:B------:R1:W4:Y:S03]  /*24320*/  LDG.E.U16 R151, desc[UR60][R14.64] ;  /* 0x0000003c0e977981 */ /* 0x000326000c1e1500 */
[----:B0-----:R-:W-:Y:S01]  /*24330*/  IMAD.WIDE R22, R2, 0x2, R16 ;  /* 0x0000000202167825 */ /* 0x001fe200078e0210 */
[----:B------:R0:W4:Y:S03]  /*24340*/  LDG.E.U16 R13, desc[UR60][R20.64] ;  /* 0x0000003c140d7981 */ /* 0x000126000c1e1500 */
[----:B------:R-:W-:Y:S01]  /*24350*/  IMAD.WIDE R152, R156, 0x2, R6 ;  /* 0x000000029c987825 */ /* 0x000fe200078e0206 */
[----:B------:R0:W4:Y:S03]  /*24360*/  LDG.E.U16 R150, desc[UR60][R22.64] ;  /* 0x0000003c16967981 */ /* 0x000126000c1e1500 */
[----:B------:R-:W-:-:S04]  /*24370*/  IMAD.WIDE R16, R2, 0x2, R154 ;  /* 0x0000000202107825 */ /* 0x000fc800078e029a */
[C---:B-1----:R-:W-:Y:S01]  /*24380*/  IMAD.WIDE R14, R156.reuse, 0x2, R8 ;  /* 0x000000029c0e7825 */ /* 0x042fe200078e0208 */
[----:B------:R1:W4:Y:S03]  /*24390*/  LDG.E.U16 R42, desc[UR60][R16.64] ;  /* 0x0000003c102a7981 */ /* 0x000326000c1e1500 */
[----:B0-----:R-:W-:-:S04]  /*243a0*/  IMAD.WIDE R20, R156, 0x2, R10 ;  /* 0x000000029c147825 */ /* 0x001fc800078e020a */
[----:B------:R-:W-:-:S04]  /*243b0*/  IMAD.WIDE R22, R2, 0x2, R152 ;  /* 0x0000000202167825 */ /* 0x000fc800078e0298 */
        /* <DEDUP_REMOVED lines=25> */
[----:B---3--:R-:W-:-:S04]  /*24550*/  IMAD.WIDE R22, R2, 0x2, R152 ;  /* 0x0000000202167825 */ /* 0x008fc800078e0298 */
        /* <DEDUP_REMOVED lines=215> */
[----:B------:R-:W-:Y:S02]  /*252d0*/  IMAD R156, R3, 0x6a, RZ ;  /* 0x0000006a039c7824 */ /* 0x000fe400078e02ff */
[----:B-1----:R-:W-:-:S04]  /*252e0*/  IMAD.WIDE R14, R19, 0x2, R8 ;  /* 0x00000002130e7825 */ /* 0x002fc800078e0208 */
[----:B------:R-:W-:-:S04]  /*252f0*/  IMAD.WIDE R20, R19, 0x2, R6 ;  /* 0x0000000213147825 */ /* 0x000fc800078e0206 */
        /* <DEDUP_REMOVED lines=18> */
[----:B------:R-:W-:Y:S01]  /*25420*/  IMAD R19, R3, 0x6b, RZ ;  /* 0x0000006b03137824 */ /* 0x000fe200078e02ff */
[----:B------:R1:W3:Y:S01]  /*25430*/  LDG.E.U16 R242, desc[UR60][R16.64] ;  /* 0x0000003c10f27981 */ /* 0x0002e2000c1e1500 */
[----:B------:R-:W-:-:S04]  /*25440*/  IMAD.WIDE R14, R2, 0x2, R20 ;  /* 0x00000002020e7825 */ /* 0x000fc800078e0214 */
[C---:B0-----:R-:W-:Y:S01]  /*25450*/  IMAD.WIDE R22, R19.reuse, 0x2, R4 ;  /* 0x0000000213167825 */ /* 0x041fe200078e0204 */
[----:B------:R0:W3:Y:S03]  /*25460*/  LDG.E.U16 R241, desc[UR60][R14.64] ;  /* 0x0000003c0ef17981 */ /* 0x0000e6000c1e1500 */
[----:B-1----:R-:W-:-:S04]  /*25470*/  IMAD.WIDE R16, R19, 0x2, R8 ;  /* 0x0000000213107825 */ /* 0x002fc800078e0208 */
[----:B------:R-:W-:Y:S02]  /*25480*/  IMAD R157, R3, 0x6c, RZ ;  /* 0x0000006c039d7824 */ /* 0x000fe400078e02ff */
[----:B0-----:R-:W-:-:S04]  /*25490*/  IMAD.WIDE R14, R19, 0x2, R10 ;  /* 0x00000002130e7825 */ /* 0x001fc800078e020a */
[----:B------:R-:W-:-:S04]  /*254a0*/  IMAD.WIDE R20, R19, 0x2, R6 ;  /* 0x0000000213147825 */ /* 0x000fc800078e0206 */
[----:B------:R-:W-:-:S04]  /*254b0*/  IMAD.WIDE R22, R2, 0x2, R22 ;  /* 0x0000000202167825 */ /* 0x000fc800078e0216 */
[----:B------:R-:W-:Y:S01]  /*254c0*/  IMAD.WIDE R152, R157, 0x2, R4 ;  /* 0x000000029d987825 */ /* 0x000fe200078e0204 */
[----:B------:R0:W3:Y:S03]  /*254d0*/  LDG.E.U16 R240, desc[UR60][R22.64] ;  /* 0x0000003c16f07981 */ /* 0x0000e6000c1e1500 */
[----:B------:R-:W-:-:S04]  /*254e0*/  IMAD.WIDE R16, R2, 0x2, R16 ;  /* 0x0000000202107825 */ /* 0x000fc800078e0210 */
[----:B------:R-:W-:Y:S01]  /*254f0*/  IMAD R19, R3, 0x70, RZ ;  /* 0x0000007003137824 */ /* 0x000fe200078e02ff */
[----:B------:R1:W3:Y:S01]  /*25500*/  LDG.E.U16 R238, desc[UR60][R16.64] ;  /* 0x0000003c10ee7981 */ /* 0x0002e2000c1e1500 */
[----:B------:R-:W-:-:S04]  /*25510*/  IMAD.WIDE R14, R2, 0x2, R14 ;  /* 0x00000002020e7825 */ /* 0x000fc800078e020e */
[C---:B------:R-:W-:Y:S01]  /*25520*/  IMAD.WIDE R20, R2.reuse, 0x2, R20 ;  /* 0x0000000202147825 */ /* 0x040fe200078e0214 */
[----:B------:R2:W3:Y:S03]  /*25530*/  LDG.E.U16 R237, desc[UR60][R14.64] ;  /* 0x0000003c0eed7981 */ /* 0x0004e6000c1e1500 */
[----:B0-----:R-:W-:Y:S01]  /*25540*/  IMAD.WIDE R22, R19, 0x2, R4 ;  /* 0x0000000213167825 */ /* 0x001fe200078e0204 */
[----:B------:R0:W3:Y:S03]  /*25550*/  LDG.E.U16 R239, desc[UR60][R20.64] ;  /* 0x0000003c14ef7981 */ /* 0x0000e6000c1e1500 */
[----:B-1----:R-:W-:-:S04]  /*25560*/  IMAD.WIDE R16, R2, 0x2, R152 ;  /* 0x0000000202107825 */ /* 0x002fc800078e0298 */
[C---:B--2---:R-:W-:Y:S01]  /*25570*/  IMAD.WIDE R14, R19.reuse, 0x2, R8 ;  /* 0x00000002130e7825 */ /* 0x044fe200078e0208 */
[----:B------:R1:W2:Y:S03]  /*25580*/  LDG.E.U16 R236, desc[UR60][R16.64] ;  /* 0x0000003c10ec7981 */ /* 0x0002a6000c1e1500 */
[----:B0-----:R-:W-:-:S04]  /*25590*/  IMAD.WIDE R20, R19, 0x2, R6 ;  /* 0x0000000213147825 */ /* 0x001fc800078e0206 */
[----:B------:R-:W-:-:S04]  /*255a0*/  IMAD.WIDE R22, R2, 0x2, R22 ;  /* 0x0000000202167825 */ /* 0x000fc800078e0216 */
[----:B-1----:R-:W-:Y:S01]  /*255b0*/  IMAD.WIDE R16, R19, 0x2, R10 ;  /* 0x0000000213107825 */ /* 0x002fe200078e020a */
[----:B------:R0:W2:Y:S03]  /*255c0*/  LDG.E.U16 R235, desc[UR60][R22.64] ;  /* 0x0000003c16eb7981 */ /* 0x0000a6000c1e1500 */
[----:B------:R-:W-:Y:S02]  /*255d0*/  IMAD R156, R3, 0x78, RZ ;  /* 0x00000078039c7824 */ /* 0x000fe400078e02ff */
[----:B------:R-:W-:-:S04]  /*255e0*/  IMAD.WIDE R14, R2, 0x2, R14 ;  /* 0x00000002020e7825 */ /* 0x000fc800078e020e */
[----:B------:R-:W-:Y:S01]  /*255f0*/  IMAD.WIDE R20, R2, 0x2, R20 ;  /* 0x0000000202147825 */ /* 0x000fe200078e0214 */
[----:B------:R1:W2:Y:S03]  /*25600*/  LDG.E.U16 R233, desc[UR60][R14.64] ;  /* 0x0000003c0ee97981 */ /* 0x0002a6000c1e1500 */
[----:B------:R-:W-:Y:S01]  /*25610*/  IMAD.WIDE R154, R156, 0x2, R4 ;  /* 0x000000029c9a7825 */ /* 0x000fe200078e0204 */
[----:B------:R1:W2:Y:S03]  /*25620*/  LDG.E.U16 R234, desc[UR60][R20.64] ;  /* 0x0000003c14ea7981 */ /* 0x0002a6000c1e1500 */
[----:B0-----:R-:W-:-:S04]  /*25630*/  IMAD.WIDE R22, R2, 0x2, R16 ;  /* 0x0000000202167825 */ /* 0x001fc800078e0210 */
[C---:B------:R-:W-:Y:S01]  /*25640*/  IMAD.WIDE R16, R156.reuse, 0x2, R8 ;  /* 0x000000029c107825 */ /* 0x040fe200078e0208 */
[----:B------:R0:W2:Y:S03]  /*25650*/  LDG.E.U16 R232, desc[UR60][R22.64] ;  /* 0x0000003c16e87981 */ /* 0x0000a6000c1e1500 */
[----:B------:R-:W-:-:S04]  /*25660*/  IMAD.WIDE R152, R156, 0x2, R6 ;  /* 0x000000029c987825 */ /* 0x000fc800078e0206 */
[----:B-1----:R-:W-:-:S04]  /*25670*/  IMAD.WIDE R14, R156, 0x2, R10 ;  /* 0x000000029c0e7825 */ /* 0x002fc800078e020a */
[----:B------:R-:W-:-:S04]  /*25680*/  IMAD.WIDE R20, R2, 0x2, R154 ;  /* 0x0000000202147825 */ /* 0x000fc800078e029a */
[----:B------:R-:W-:Y:S01]  /*25690*/  IMAD.WIDE R154, R157, 0x2, R6 ;  /* 0x000000029d9a7825 */ /* 0x000fe200078e0206 */
[----:B------:R1:W2:Y:S03]  /*256a0*/  LDG.E.U16 R231, desc[UR60][R20.64] ;  /* 0x0000003c14e77981 */ /* 0x0002a6000c1e1500 */
[----:B0-----:R-:W-:-:S04]  /*256b0*/  IMAD.WIDE R22, R2, 0x2, R16 ;  /* 0x0000000202167825 */ /* 0x001fc800078e0210 */
[C---:B------:R-:W-:Y:S01]  /*256c0*/  IMAD.WIDE R152, R2.reuse, 0x2, R152 ;  /* 0x0000000202987825 */ /* 0x040fe200078e0298 */
[----:B------:R0:W2:Y:S03]  /*256d0*/  LDG.E.U16 R228, desc[UR60][R22.64] ;  /* 0x0000003c16e47981 */ /* 0x0000a6000c1e1500 */
[----:B------:R-:W-:Y:S01]  /*256e0*/  IMAD.WIDE R16, R2, 0x2, R14 ;  /* 0x0000000202107825 */ /* 0x000fe200078e020e */
[----:B------:R0:W2:Y:S03]  /*256f0*/  LDG.E.U16 R230, desc[UR60][R152.64] ;  /* 0x0000003c98e67981 */ /* 0x0000a6000c1e1500 */
[C---:B------:R-:W-:Y:S01]  /*25700*/  IMAD.WIDE R14, R157.reuse, 0x2, R8 ;  /* 0x000000029d0e7825 */ /* 0x040fe200078e0208 */
[----:B------:R0:W2:Y:S03]  /*25710*/  LDG.E.U16 R227, desc[UR60][R16.64] ;  /* 0x0000003c10e37981 */ /* 0x0000a6000c1e1500 */
[----:B-1----:R-:W-:-:S04]  /*25720*/  IMAD.WIDE R20, R157, 0x2, R10 ;  /* 0x000000029d147825 */ /* 0x002fc800078e020a */
[----:B0-----:R-:W-:-:S04]  /*25730*/  IMAD.WIDE R22, R2, 0x2, R154 ;  /* 0x0000000202167825 */ /* 0x001fc800078e029a */
[----:B------:R-:W-:Y:S01]  /*25740*/  IMAD R152, R3, 0x6d, RZ ;  /* 0x0000006d03987824 */ /* 0x000fe200078e02ff */
[----:B------:R0:W2:Y:S01]  /*25750*/  LDG.E.U16 R226, desc[UR60][R22.64] ;  /* 0x0000003c16e27981 */ /* 0x0000a2000c1e1500 */
[----:B------:R-:W-:-:S04]  /*25760*/  IMAD.WIDE R16, R2, 0x2, R14 ;  /* 0x0000000202107825 */ /* 0x000fc800078e020e */
[----:B------:R-:W-:Y:S01]  /*25770*/  IMAD.WIDE R14, R2, 0x2, R20 ;  /* 0x00000002020e7825 */ /* 0x000fe200078e0214 */
[----:B------:R1:W2:Y:S03]  /*25780*/  LDG.E.U16 R225, desc[UR60][R16.64] ;  /* 0x0000003c10e17981 */ /* 0x0002a6000c1e1500 */
[C---:B------:R-:W-:Y:S01]  /*25790*/  IMAD.WIDE R20, R152.reuse, 0x2, R6 ;  /* 0x0000000298147825 */ /* 0x040fe200078e0206 */
[----:B------:R1:W2:Y:S03]  /*257a0*/  LDG.E.U16 R224, desc[UR60][R14.64] ;  /* 0x0000003c0ee07981 */ /* 0x0002a6000c1e1500 */
[----:B0-----:R-:W-:-:S04]  /*257b0*/  IMAD.WIDE R22, R152, 0x2, R4 ;  /* 0x0000000298167825 */ /* 0x001fc800078e0204 */
[----:B------:R-:W-:Y:S02]  /*257c0*/  IMAD R19, R3, 0x6e, RZ ;  /* 0x0000006e03137824 */ /* 0x000fe400078e02ff */
[----:B-1----:R-:W-:-:S04]  /*257d0*/  IMAD.WIDE R16, R152, 0x2, R8 ;  /* 0x0000000298107825 */ /* 0x002fc800078e0208 */
[----:B------:R-:W-:-:S04]  /*257e0*/  IMAD.WIDE R22, R2, 0x2, R22 ;  /* 0x0000000202167825 */ /* 0x000fc800078e0216 */
[----:B------:R-:W-:Y:S01]  /*257f0*/  IMAD.WIDE R20, R2, 0x2, R20 ;  /* 0x0000000202147825 */ /* 0x000fe200078e0214 */
[----:B------:R0:W2:Y:S03]  /*25800*/  LDG.E.U16 R222, desc[UR60][R22.64] ;  /* 0x0000003c16de7981 */ /* 0x0000a6000c1e1500 */
[----:B------:R-:W-:Y:S01]  /*25810*/  IMAD.WIDE R14, R152, 0x2, R10 ;  /* 0x00000002980e7825 */ /* 0x000fe200078e020a */
[----:B------:R1:W2:Y:S03]  /*25820*/  LDG.E.U16 R221, desc[UR60][R20.64] ;  /* 0x0000003c14dd7981 */ /* 0x0002a6000c1e1500 */
[----:B------:R-:W-:-:S04]  /*25830*/  IMAD.WIDE R152, R19, 0x2, R4 ;  /* 0x0000000213987825 */ /* 0x000fc800078e0204 */
[----:B------:R-:W-:Y:S01]  /*25840*/  IMAD.WIDE R154, R19, 0x2, R6 ;  /* 0x00000002139a7825 */ /* 0x000fe200078e0206 */
[----:B------:R1:W-:Y:S03]  /*25850*/  STL [R1+0x2364], R76 ;  /* 0x0023644c01007387 */ /* 0x0003e60000100800 */
[----:B0-----:R-:W-:-:S04]  /*25860*/  IMAD.WIDE R22, R2, 0x2, R16 ;  /* 0x0000000202167825 */ /* 0x001fc800078e0210 */
[C---:B-1----:R-:W-:Y:S01]  /*25870*/  IMAD.WIDE R20, R2.reuse, 0x2, R14 ;  /* 0x0000000202147825 */ /* 0x042fe200078e020e */
[----:B------:R-:W2:Y:S03]  /*25880*/  LDG.E.U16 R220, desc[UR60][R22.64] ;  /* 0x0000003c16dc7981 */ /* 0x000ea6000c1e1500 */
[C---:B------:R-:W-:Y:S01]  /*25890*/  IMAD.WIDE R16, R2.reuse, 0x2, R152 ;  /* 0x0000000202107825 */ /* 0x040fe200078e0298 */
[----:B------:R-:W-:Y:S01]  /*258a0*/  MOV R76, R158 ;  /* 0x0000009e004c7202 */ /* 0x000fe20000000f00 */
[----:B------:R-:W2:Y:S02]  /*258b0*/  LDG.E.U16 R219, desc[UR60][R20.64] ;  /* 0x0000003c14db7981 */ /* 0x000ea4000c1e1500 */
[----:B------:R-:W-:Y:S02]  /*258c0*/  IMAD.WIDE R14, R2, 0x2, R154 ;  /* 0x00000002020e7825 */ /* 0x000fe400078e029a */
[----:B------:R0:W2:Y:S02]  /*258d0*/  LDG.E.U16 R218, desc[UR60][R16.64] ;  /* 0x0000003c10da7981 */ /* 0x0000a4000c1e1500 */
[----:B------:R-:W-:-:S02]  /*258e0*/  IMAD.WIDE R152, R19, 0x2, R8 ;  /* 0x0000000213987825 */ /* 0x000fc400078e0208 */
[----:B------:R1:W2:Y:S02]  /*258f0*/  LDG.E.U16 R217, desc[UR60][R14.64] ;  /* 0x0000003c0ed97981 */ /* 0x0002a4000c1e1500 */
[----:B------:R-:W-:Y:S02]  /*25900*/  IMAD R158, R3, 0x6f, RZ ;  /* 0x0000006f039e7824 */ /* 0x000fe400078e02ff */
[----:B0-----:R-:W-:-:S04]  /*25910*/  IMAD.WIDE R16, R2, 0x2, R152 ;  /* 0x0000000202107825 */ /* 0x001fc800078e0298 */
[----:B-1----:R-:W-:Y:S01]  /*25920*/  IMAD.WIDE R14, R19, 0x2, R10 ;  /* 0x00000002130e7825 */ /* 0x002fe200078e020a */
[----:B------:R0:W2:Y:S03]  /*25930*/  LDG.E.U16 R216, desc[UR60][R16.64] ;  /* 0x0000003c10d87981 */ /* 0x0000a6000c1e1500 */
[----:B------:R-:W-:-:S04]  /*25940*/  IMAD.WIDE R22, R158, 0x2, R4 ;  /* 0x000000029e167825 */ /* 0x000fc800078e0204 */
[----:B------:R-:W-:-:S04]  /*25950*/  IMAD.WIDE R152, R158, 0x2, R6 ;  /* 0x000000029e987825 */ /* 0x000fc800078e0206 */
[----:B------:R-:W-:Y:S02]  /*25960*/  IMAD R19, R3, 0x71, RZ ;  /* 0x0000007103137824 */ /* 0x000fe400078e02ff */
[----:B------:R-:W-:-:S04]  /*25970*/  IMAD.WIDE R156, R158, 0x2, R8 ;  /* 0x000000029e9c7825 */ /* 0x000fc800078e0208 */
[----:B------:R-:W-:-:S04]  /*25980*/  IMAD.WIDE R20, R2, 0x2, R14 ;  /* 0x0000000202147825 */ /* 0x000fc800078e020e */
[C---:B0-----:R-:W-:Y:S01]  /*25990*/  IMAD.WIDE R16, R2.reuse, 0x2, R22 ;  /* 0x0000000202107825 */ /* 0x041fe200078e0216 */
[----:B------:R0:W2:Y:S03]  /*259a0*/  LDG.E.U16 R215, desc[UR60][R20.64] ;  /* 0x0000003c14d77981 */ /* 0x0000a6000c1e1500 */
[----:B------:R-:W-:Y:S01]  /*259b0*/  IMAD.WIDE R14, R2, 0x2, R152 ;  /* 0x00000002020e7825 */ /* 0x000fe200078e0298 */
[----:B------:R-:W2:Y:S03]  /*259c0*/  LDG.E.U16 R214, desc[UR60][R16.64] ;  /* 0x0000003c10d67981 */ /* 0x000ea6000c1e1500 */
[C---:B------:R-:W-:Y:S01]  /*259d0*/  IMAD.WIDE R22, R19.reuse, 0x2, R6 ;  /* 0x0000000213167825 */ /* 0x040fe200078e0206 */
[----:B------:R1:W2:Y:S03]  /*259e0*/  LDG.E.U16 R213, desc[UR60][R14.64] ;  /* 0x0000003c0ed57981 */ /* 0x0002a6000c1e1500 */
[----:B------:R-:W-:-:S04]  /*259f0*/  IMAD.WIDE R154, R19, 0x2, R4 ;  /* 0x00000002139a7825 */ /* 0x000fc800078e0204 */
[----:B0-----:R-:W-:-:S04]  /*25a00*/  IMAD.WIDE R20, R2, 0x2, R156 ;  /* 0x0000000202147825 */ /* 0x001fc800078e029c */
[C---:B-1----:R-:W-:Y:S01]  /*25a10*/  IMAD.WIDE R14, R2.reuse, 0x2, R22 ;  /* 0x00000002020e7825 */ /* 0x042fe200078e0216 */
[----:B------:R0:W2:Y:S03]  /*25a20*/  LDG.E.U16 R212, desc[UR60][R20.64] ;  /* 0x0000003c14d47981 */ /* 0x0000a6000c1e1500 */
[----:B------:R-:W-:Y:S01]  /*25a30*/  IMAD.WIDE R16, R2, 0x2, R154 ;  /* 0x0000000202107825 */ /* 0x000fe200078e029a */
[----:B------:R-:W2:Y:S03]  /*25a40*/  LDG.E.U16 R210, desc[UR60][R14.64] ;  /* 0x0000003c0ed27981 */ /* 0x000ea6000c1e1500 */
[----:B------:R-:W-:Y:S01]  /*25a50*/  IMAD.WIDE R22, R19, 0x2, R8 ;  /* 0x0000000213167825 */ /* 0x000fe200078e0208 */
[----:B------:R1:W2:Y:S03]  /*25a60*/  LDG.E.U16 R211, desc[UR60][R16.64] ;  /* 0x0000003c10d37981 */ /* 0x0002a6000c1e1500 */
[----:B------:R-:W-:-:S02]  /*25a70*/  IMAD R156, R3, 0x79, RZ ;  /* 0x00000079039c7824 */ /* 0x000fc400078e02ff */
[----:B0-----:R-:W-:-:S04]  /*25a80*/  IMAD.WIDE R20, R19, 0x2, R10 ;  /* 0x0000000213147825 */ /* 0x001fc800078e020a */
[----:B------:R-:W-:-:S04]  /*25a90*/  IMAD.WIDE R22, R2, 0x2, R22 ;  /* 0x0000000202167825 */ /* 0x000fc800078e0216 */
[C---:B-1----:R-:W-:Y:S01]  /*25aa0*/  IMAD.WIDE R16, R156.reuse, 0x2, R4 ;  /* 0x000000029c107825 */ /* 0x042fe200078e0204 */
[----:B------:R0:W2:Y:S03]  /*25ab0*/  LDG.E.U16 R209, desc[UR60][R22.64] ;  /* 0x0000003c16d17981 */ /* 0x0000a6000c1e1500 */
[----:B------:R-:W-:-:S04]  /*25ac0*/  IMAD.WIDE R14, R156, 0x2, R6 ;  /* 0x000000029c0e7825 */ /* 0x000fc800078e0206 */
[----:B------:R-:W-:-:S04]  /*25ad0*/  IMAD.WIDE R152, R156, 0x2, R8 ;  /* 0x000000029c987825 */ /* 0x000fc800078e0208 */
[----:B------:R-:W-:-:S04]  /*25ae0*/  IMAD.WIDE R156, R156, 0x2, R10 ;  /* 0x000000029c9c7825 */ /* 0x000fc800078e020a */
[----:B------:R-:W-:-:S04]  /*25af0*/  IMAD.WIDE R154, R2, 0x2, R20 ;  /* 0x00000002029a7825 */ /* 0x000fc800078e0214 */
[C---:B0-----:R-:W-:Y:S01]  /*25b00*/  IMAD.WIDE R22, R2.reuse, 0x2, R16 ;  /* 0x0000000202167825 */ /* 0x041fe200078e0210 */
[----:B------:R0:W2:Y:S03]  /*25b10*/  LDG.E.U16 R208, desc[UR60][R154.64] ;  /* 0x0000003c9ad07981 */ /* 0x0000a6000c1e1500 */
[C---:B------:R-:W-:Y:S01]  /*25b20*/  IMAD.WIDE R20, R2.reuse, 0x2, R14 ;  /* 0x0000000202147825 */ /* 0x040fe200078e020e */
[----:B------:R-:W2:Y:S03]  /*25b30*/  LDG.E.U16 R207, desc[UR60][R22.64] ;  /* 0x0000003c16cf7981 */ /* 0x000ea6000c1e1500 */
[C---:B------:R-:W-:Y:S01]  /*25b40*/  IMAD.WIDE R16, R2.reuse, 0x2, R152 ;  /* 0x0000000202107825 */ /* 0x040fe200078e0298 */
[----:B------:R1:W2:Y:S03]  /*25b50*/  LDG.E.U16 R206, desc[UR60][R20.64] ;  /* 0x0000003c14ce7981 */ /* 0x0002a6000c1e1500 */
[----:B------:R-:W-:Y:S01]  /*25b60*/  IMAD.WIDE R14, R2, 0x2, R156 ;  /* 0x00000002020e7825 */ /* 0x000fe200078e029c */
[----:B------:R4:W2:Y:S03]  /*25b70*/  LDG.E.U16 R205, desc[UR60][R16.64] ;  /* 0x0000003c10cd7981 */ /* 0x0008a6000c1e1500 */
[----:B0-----:R-:W-:Y:S01]  /*25b80*/  IMAD R154, R3, 0x72, RZ ;  /* 0x00000072039a7824 */ /* 0x001fe200078e02ff */
[----:B------:R0:W2:Y:S01]  /*25b90*/  LDG.E.U16 R204, desc[UR60][R14.64] ;  /* 0x0000003c0ecc7981 */ /* 0x0000a2000c1e1500 */
[----:B-1----:R-:W-:-:S04]  /*25ba0*/  IMAD.WIDE R20, R158, 0x2, R10 ;  /* 0x000000029e147825 */ /* 0x002fc800078e020a */
[----:B----4-:R-:W-:-:S04]  /*25bb0*/  IMAD.WIDE R16, R154, 0x2, R4 ;  /* 0x000000029a107825 */ /* 0x010fc800078e0204 */
[----:B------:R-:W-:Y:S02]  /*25bc0*/  IMAD R19, R3, 0x73, RZ ;  /* 0x0000007303137824 */ /* 0x000fe400078e02ff */
[----:B0-----:R-:W-:-:S04]  /*25bd0*/  IMAD.WIDE R14, R154, 0x2, R6 ;  /* 0x000000029a0e7825 */ /* 0x001fc800078e0206 */
[----:B------:R-:W-:-:S04]  /*25be0*/  IMAD.WIDE R22, R154, 0x2, R8 ;  /* 0x000000029a167825 */ /* 0x000fc800078e0208 */
[----:B------:R-:W-:-:S04]  /*25bf0*/  IMAD.WIDE R154, R154, 0x2, R10 ;  /* 0x000000029a9a7825 */ /* 0x000fc800078e020a */
[----:B------:R-:W-:-:S04]  /*25c00*/  IMAD.WIDE R152, R2, 0x2, R20 ;  /* 0x0000000202987825 */ /* 0x000fc800078e0214 */
[----:B------:R-:W-:Y:S01]  /*25c10*/  IMAD.WIDE R156, R19, 0x2, R4 ;  /* 0x00000002139c7825 */ /* 0x000fe200078e0204 */
[----:B------:R-:W4:Y:S03]  /*25c20*/  LDG.E.U16 R203, desc[UR60][R152.64] ;  /* 0x0000003c98cb7981 */ /* 0x000f26000c1e1500 */
[----:B------:R-:W-:-:S04]  /*25c30*/  IMAD.WIDE R20, R2, 0x2, R16 ;  /* 0x0000000202147825 */ /* 0x000fc800078e0210 */
[C---:B------:R-:W-:Y:S01]  /*25c40*/  IMAD.WIDE R16, R2.reuse, 0x2, R14 ;  /* 0x0000000202107825 */ /* 0x040fe200078e020e */
[----:B------:R0:W4:Y:S03]  /*25c50*/  LDG.E.U16 R202, desc[UR60][R20.64] ;  /* 0x0000003c14ca7981 */ /* 0x000126000c1e1500 */
[C---:B------:R-:W-:Y:S01]  /*25c60*/  IMAD.WIDE R14, R2.reuse, 0x2, R22 ;  /* 0x00000002020e7825 */ /* 0x040fe200078e0216 */
[----:B------:R1:W4:Y:S03]  /*25c70*/  LDG.E.U16 R201, desc[UR60][R16.64] ;  /* 0x0000003c10c97981 */ /* 0x000326000c1e1500 */
[C---:B------:R-:W-:Y:S01]  /*25c80*/  IMAD.WIDE R22, R2.reuse, 0x2, R154 ;  /* 0x0000000202167825 */ /* 0x040fe200078e029a */
[----:B------:R3:W4:Y:S03]  /*25c90*/  LDG.E.U16 R200, desc[UR60][R14.64] ;  /* 0x0000003c0ec87981 */ /* 0x000726000c1e1500 */
[----:B0-----:R-:W-:Y:S01]  /*25ca0*/  IMAD.WIDE R20, R2, 0x2, R156 ;  /* 0x0000000202147825 */ /* 0x001fe200078e029c */
[----:B------:R0:W4:Y:S03]  /*25cb0*/  LDG.E.U16 R199, desc[UR60][R22.64] ;  /* 0x0000003c16c77981 */ /* 0x000126000c1e1500 */
[C---:B-1----:R-:W-:Y:S01]  /*25cc0*/  IMAD.WIDE R16, R19.reuse, 0x2, R6 ;  /* 0x0000000213107825 */ /* 0x042fe200078e0206 */
[----:B------:R1:W4:Y:S03]  /*25cd0*/  LDG.E.U16 R198, desc[UR60][R20.64] ;  /* 0x0000003c14c67981 */ /* 0x000326000c1e1500 */
[----:B---3--:R-:W-:-:S04]  /*25ce0*/  IMAD.WIDE R14, R19, 0x2, R8 ;  /* 0x00000002130e7825 */ /* 0x008fc800078e0208 */
[----:B0-----:R-:W-:-:S04]  /*25cf0*/  IMAD.WIDE R22, R19, 0x2, R10 ;  /* 0x0000000213167825 */ /* 0x001fc800078e020a */
[----:B-1----:R-:W-:-:S04]  /*25d00*/  IMAD.WIDE R20, R159, 0x2, R4 ;  /* 0x000000029f147825 */ /* 0x002fc800078e0204 */
[----:B------:R-:W-:Y:S02]  /*25d10*/  IMAD R154, R3, 0x74, RZ ;  /* 0x00000074039a7824 */ /* 0x000fe400078e02ff */
[----:B------:R-:W-:-:S04]  /*25d20*/  IMAD.WIDE R152, R2, 0x2, R16 ;  /* 0x0000000202987825 */ /* 0x000fc800078e0210 */
[C---:B------:R-:W-:Y:S01]  /*25d30*/  IMAD.WIDE R16, R2.reuse, 0x2, R14 ;  /* 0x0000000202107825 */ /* 0x040fe200078e020e */
[----:B------:R-:W3:Y:S03]  /*25d40*/  LDG.E.U16 R197, desc[UR60][R152.64] ;  /* 0x0000003c98c57981 */ /* 0x000ee6000c1e1500 */
[----:B------:R-:W-:Y:S01]  /*25d50*/  IMAD.WIDE R14, R2, 0x2, R22 ;  /* 0x00000002020e7825 */ /* 0x000fe200078e0216 */
[----:B------:R0:W3:Y:S03]  /*25d60*/  LDG.E.U16 R196, desc[UR60][R16.64] ;  /* 0x0000003c10c47981 */ /* 0x0000e6000c1e1500 */
[----:B------:R-:W-:Y:S01]  /*25d70*/  IMAD.WIDE R22, R154, 0x2, R4 ;  /* 0x000000029a167825 */ /* 0x000fe200078e0204 */
[----:B------:R1:W3:Y:S03]  /*25d80*/  LDG.E.U16 R195, desc[UR60][R14.64] ;  /* 0x0000003c0ec37981 */ /* 0x0002e6000c1e1500 */
[----:B------:R-:W-:-:S04]  /*25d90*/  IMAD.WIDE R20, R2, 0x2, R20 ;  /* 0x0000000202147825 */ /* 0x000fc800078e0214 */
[C---:B0-----:R-:W-:Y:S01]  /*25da0*/  IMAD.WIDE R16, R154.reuse, 0x2, R6 ;  /* 0x000000029a107825 */ /* 0x041fe200078e0206 */
[----:B------:R0:W4:Y:S03]  /*25db0*/  LDG.E.U16 R194, desc[UR60][R20.64] ;  /* 0x0000003c14c27981 */ /* 0x000126000c1e1500 */
[----:B------:R-:W-:Y:S02]  /*25dc0*/  IMAD R19, R3, 0x75, RZ ;  /* 0x0000007503137824 */ /* 0x000fe400078e02ff */
[----:B-1----:R-:W-:-:S04]  /*25dd0*/  IMAD.WIDE R14, R154, 0x2, R8 ;  /* 0x000000029a0e7825 */ /* 0x002fc800078e0208 */
[----:B0-----:R-:W-:-:S04]  /*25de0*/  IMAD.WIDE R20, R2, 0x2, R22 ;  /* 0x0000000202147825 */ /* 0x001fc800078e0216 */
[----:B------:R-:W-:Y:S01]  /*25df0*/  IMAD.WIDE R22, R154, 0x2, R10 ;  /* 0x000000029a167825 */ /* 0x000fe200078e020a */
[----:B------:R0:W3:Y:S03]  /*25e00*/  LDG.E.U16 R193, desc[UR60][R20.64] ;  /* 0x0000003c14c17981 */ /* 0x0000e6000c1e1500 */
[----:B------:R-:W-:-:S04]  /*25e10*/  IMAD.WIDE R154, R19, 0x2, R4 ;  /* 0x00000002139a7825 */ /* 0x000fc800078e0204 */
[----:B------:R-:W-:-:S04]  /*25e20*/  IMAD.WIDE R16, R2, 0x2, R16 ;  /* 0x0000000202107825 */ /* 0x000fc800078e0210 */
[----:B------:R-:W-:Y:S01]  /*25e30*/  IMAD R156, R3, 0x7a, RZ ;  /* 0x0000007a039c7824 */ /* 0x000fe200078e02ff */
[----:B------:R1:W3:Y:S01]  /*25e40*/  LDG.E.U16 R192, desc[UR60][R16.64] ;  /* 0x0000003c10c07981 */ /* 0x0002e2000c1e1500 */
[----:B------:R-:W-:-:S04]  /*25e50*/  IMAD.WIDE R14, R2, 0x2, R14 ;  /* 0x00000002020e7825 */ /* 0x000fc800078e020e */
[----:B0-----:R-:W-:Y:S01]  /*25e60*/  IMAD.WIDE R20, R2, 0x2, R22 ;  /* 0x0000000202147825 */ /* 0x001fe200078e0216 */
[----:B------:R0:W3:Y:S03]  /*25e70*/  LDG.E.U16 R191, desc[UR60][R14.64] ;  /* 0x0000003c0ebf7981 */ /* 0x0000e6000c1e1500 */
[----:B------:R-:W-:Y:S01]  /*25e80*/  IMAD.WIDE R152, R156, 0x2, R4 ;  /* 0x000000029c987825 */ /* 0x000fe200078e0204 */
[----:B------:R-:W3:Y:S03]  /*25e90*/  LDG.E.U16 R190, desc[UR60][R20.64] ;  /* 0x0000003c14be7981 */ /* 0x000ee6000c1e1500 */
[----:B------:R-:W-:-:S04]  /*25ea0*/  IMAD.WIDE R22, R2, 0x2, R154 ;  /* 0x0000000202167825 */ /* 0x000fc800078e029a */
[C---:B-1----:R-:W-:Y:S01]  /*25eb0*/  IMAD.WIDE R16, R156.reuse, 0x2, R6 ;  /* 0x000000029c107825 */ /* 0x042fe200078e0206 */
[----:B------:R1:W3:Y:S03]  /*25ec0*/  LDG.E.U16 R189, desc[UR60][R22.64] ;  /* 0x0000003c16bd7981 */ /* 0x0002e6000c1e1500 */
[----:B0-----:R-:W-:-:S04]  /*25ed0*/  IMAD.WIDE R14, R156, 0x2, R8 ;  /* 0x000000029c0e7825 */ /* 0x001fc800078e0208 */
[----:B------:R-:W-:-:S04]  /*25ee0*/  IMAD.WIDE R152, R2, 0x2, R152 ;  /* 0x0000000202987825 */ /* 0x000fc800078e0298 */
[----:B-1----:R-:W-:Y:S01]  /*25ef0*/  IMAD.WIDE R22, R156, 0x2, R10 ;  /* 0x000000029c167825 */ /* 0x002fe200078e020a */
[----:B------:R0:W3:Y:S03]  /*25f00*/  LDG.E.U16 R188, desc[UR60][R152.64] ;  /* 0x0000003c98bc7981 */ /* 0x0000e6000c1e1500 */
[----:B------:R-:W-:-:S04]  /*25f10*/  IMAD.WIDE R20, R2, 0x2, R16 ;  /* 0x0000000202147825 */ /* 0x000fc800078e0210 */
[----:B------:R-:W-:Y:S01]  /*25f20*/  IMAD.WIDE R154, R19, 0x2, R6 ;  /* 0x00000002139a7825 */ /* 0x000fe200078e0206 */
[----:B------:R1:W3:Y:S03]  /*25f30*/  LDG.E.U16 R187, desc[UR60][R20.64] ;  /* 0x0000003c14bb7981 */ /* 0x0002e6000c1e1500 */
[----:B------:R-:W-:-:S04]  /*25f40*/  IMAD.WIDE R16, R2, 0x2, R14 ;  /* 0x0000000202107825 */ /* 0x000fc800078e020e */
[----:B0-----:R-:W-:Y:S01]  /*25f50*/  IMAD.WIDE R152, R19, 0x2, R8 ;  /* 0x0000000213987825 */ /* 0x001fe200078e0208 */
[----:B------:R0:W3:Y:S03]  /*25f60*/  LDG.E.U16 R186, desc[UR60][R16.64] ;  /* 0x0000003c10ba7981 */ /* 0x0000e6000c1e1500 */
[----:B------:R-:W-:-:S04]  /*25f70*/  IMAD.WIDE R14, R2, 0x2, R22 ;  /* 0x00000002020e7825 */ /* 0x000fc800078e0216 */
[C---:B-1----:R-:W-:Y:S01]  /*25f80*/  IMAD.WIDE R20, R2.reuse, 0x2, R154 ;  /* 0x0000000202147825 */ /* 0x042fe200078e029a */
[----:B------:R1:W3:Y:S03]  /*25f90*/  LDG.E.U16 R184, desc[UR60][R14.64] ;  /* 0x0000003c0eb87981 */ /* 0x0002e6000c1e1500 */
[----:B------:R-:W-:Y:S01]  /*25fa0*/  IMAD R154, R3, 0x76, RZ ;  /* 0x00000076039a7824 */ /* 0x000fe200078e02ff */
[----:B------:R1:W3:Y:S01]  /*25fb0*/  LDG.E.U16 R185, desc[UR60][R20.64] ;  /* 0x0000003c14b97981 */ /* 0x0002e2000c1e1500 */
[----:B0-----:R-:W-:-:S04]  /*25fc0*/  IMAD.WIDE R16, R2, 0x2, R152 ;  /* 0x0000000202107825 */ /* 0x001fc800078e0298 */
[----:B------:R-:W-:Y:S01]  /*25fd0*/  IMAD.WIDE R22, R154, 0x2, R4 ;  /* 0x000000029a167825 */ /* 0x000fe200078e0204 */
[----:B------:R0:W3:Y:S03]  /*25fe0*/  LDG.E.U16 R183, desc[UR60][R16.64] ;  /* 0x0000003c10b77981 */ /* 0x0000e6000c1e1500 */
[----:B-1----:R-:W-:-:S04]  /*25ff0*/  IMAD.WIDE R14, R19, 0x2, R10 ;  /* 0x00000002130e7825 */ /* 0x002fc800078e020a */
[----:B------:R-:W-:Y:S02]  /*26000*/  IMAD R156, R3, 0x77, RZ ;  /* 0x00000077039c7824 */ /* 0x000fe400078e02ff */
[----:B------:R-:W-:-:S04]  /*26010*/  IMAD.WIDE R20, R2, 0x2, R14 ;  /* 0x0000000202147825 */ /* 0x000fc800078e020e */
[----:B0-----:R-:W-:Y:S01]  /*26020*/  IMAD.WIDE R16, R2, 0x2, R22 ;  /* 0x0000000202107825 */ /* 0x001fe200078e0216 */
[----:B------:R0:W3:Y:S03]  /*26030*/  LDG.E.U16 R182, desc[UR60][R20.64] ;  /* 0x0000003c14b67981 */ /* 0x0000e6000c1e1500 */
[C---:B------:R-:W-:Y:S01]  /*26040*/  IMAD.WIDE R152, R154.reuse, 0x2, R6 ;  /* 0x000000029a987825 */ /* 0x040fe200078e0206 */
[----:B------:R1:W3:Y:S03]  /*26050*/  LDG.E.U16 R181, desc[UR60][R16.64] ;  /* 0x0000003c10b57981 */ /* 0x0002e6000c1e1500 */
[----:B------:R-:W-:-:S04]  /*26060*/  IMAD.WIDE R14, R154, 0x2, R8 ;  /* 0x000000029a0e7825 */ /* 0x000fc800078e0208 */
[----:B------:R-:W-:-:S04]  /*26070*/  IMAD.WIDE R22, R154, 0x2, R10 ;  /* 0x000000029a167825 */ /* 0x000fc800078e020a */
[----:B------:R-:W-:-:S04]  /*26080*/  IMAD.WIDE R154, R156, 0x2, R4 ;  /* 0x000000029c9a7825 */ /* 0x000fc800078e0204 */
[----:B0-----:R-:W-:-:S04]  /*26090*/  IMAD.WIDE R20, R2, 0x2, R14 ;  /* 0x0000000202147825 */ /* 0x001fc800078e020e */
[C---:B------:R-:W-:Y:S01]  /*260a0*/  IMAD.WIDE R14, R2.reuse, 0x2, R154 ;  /* 0x00000002020e7825 */ /* 0x040fe200078e029a */
[----:B------:R-:W3:Y:S03]  /*260b0*/  LDG.E.U16 R179, desc[UR60][R20.64] ;  /* 0x0000003c14b37981 */ /* 0x000ee6000c1e1500 */
[----:B-1----:R-:W-:Y:S01]  /*260c0*/  IMAD.WIDE R16, R2, 0x2, R22 ;  /* 0x0000000202107825 */ /* 0x002fe200078e0216 */
[----:B------:R0:W3:Y:S03]  /*260d0*/  LDG.E.U16 R177, desc[UR60][R14.64] ;  /* 0x0000003c0eb17981 */ /* 0x0000e6000c1e1500 */
[----:B------:R-:W-:Y:S01]  /*260e0*/  IMAD.WIDE R22, R156, 0x2, R6 ;  /* 0x000000029c167825 */ /* 0x000fe200078e0206 */
[----:B------:R1:W3:Y:S03]  /*260f0*/  LDG.E.U16 R178, desc[UR60][R16.64] ;  /* 0x0000003c10b27981 */ /* 0x0002e6000c1e1500 */
[----:B------:R-:W-:-:S02]  /*26100*/  IMAD R19, R3, 0x7b, RZ ;  /* 0x0000007b03137824 */ /* 0x000fc400078e02ff */
[----:B0-----:R-:W-:-:S04]  /*26110*/  IMAD.WIDE R14, R156, 0x2, R10 ;  /* 0x000000029c0e7825 */ /* 0x001fc800078e020a */
[----:B------:R-:W-:-:S04]  /*26120*/  IMAD.WIDE R20, R2, 0x2, R22 ;  /* 0x0000000202147825 */ /* 0x000fc800078e0216 */
[C---:B------:R-:W-:Y:S01]  /*26130*/  IMAD.WIDE R154, R19.reuse, 0x2, R4 ;  /* 0x00000002139a7825 */ /* 0x040fe200078e0204 */
[----:B------:R0:W3:Y:S03]  /*26140*/  LDG.E.U16 R176, desc[UR60][R20.64] ;  /* 0x0000003c14b07981 */ /* 0x0000e6000c1e1500 */
[----:B------:R-:W-:-:S04]  /*26150*/  IMAD.WIDE R158, R19, 0x2, R8 ;  /* 0x00000002139e7825 */ /* 0x000fc800078e0208 */
[----:B------:R-:W-:-:S04]  /*26160*/  IMAD.WIDE R22, R2, 0x2, R14 ;  /* 0x0000000202167825 */ /* 0x000fc800078e020e */
[----:B------:R-:W-:Y:S01]  /*26170*/  IMAD.WIDE R152, R2, 0x2, R152 ;  /* 0x0000000202987825 */ /* 0x000fe200078e0298 */
[----:B------:R0:W3:Y:S03]  /*26180*/  LDG.E.U16 R174, desc[UR60][R22.64] ;  /* 0x0000003c16ae7981 */ /* 0x0000e6000c1e1500 */
[----:B-1----:R-:W-:Y:S01]  /*26190*/  IMAD.WIDE R16, R156, 0x2, R8 ;  /* 0x000000029c107825 */ /* 0x002fe200078e0208 */
[----:B------:R1:W3:Y:S03]  /*261a0*/  LDG.E.U16 R180, desc[UR60][R152.64] ;  /* 0x0000003c98b47981 */ /* 0x0002e6000c1e1500 */
[----:B------:R-:W-:-:S04]  /*261b0*/  IMAD.WIDE R156, R19, 0x2, R6 ;  /* 0x00000002139c7825 */ /* 0x000fc800078e0206 */
[----:B0-----:R-:W-:-:S04]  /*261c0*/  IMAD.WIDE R20, R2, 0x2, R154 ;  /* 0x0000000202147825 */ /* 0x001fc800078e029a */
[C---:B------:R-:W-:Y:S01]  /*261d0*/  IMAD.WIDE R14, R2.reuse, 0x2, R158 ;  /* 0x00000002020e7825 */ /* 0x040fe200078e029e */
[----:B------:R0:W3:Y:S03]  /*261e0*/  LDG.E.U16 R173, desc[UR60][R20.64] ;  /* 0x0000003c14ad7981 */ /* 0x0000e6000c1e1500 */
[----:B------:R-:W-:Y:S01]  /*261f0*/  IMAD R22, R3, 0x7c, RZ ;  /* 0x0000007c03167824 */ /* 0x000fe200078e02ff */
[----:B------:R0:W3:Y:S01]  /*26200*/  LDG.E.U16 R171, desc[UR60][R14.64] ;  /* 0x0000003c0eab7981 */ /* 0x0000e2000c1e1500 */
[----:B-1----:R-:W-:-:S04]  /*26210*/  IMAD.WIDE R152, R2, 0x2, R16 ;  /* 0x0000000202987825 */ /* 0x002fc800078e0210 */
[----:B------:R-:W-:Y:S01]  /*26220*/  IMAD.WIDE R16, R2, 0x2, R156 ;  /* 0x0000000202107825 */ /* 0x000fe200078e029c */
[----:B------:R1:W3:Y:S03]  /*26230*/  LDG.E.U16 R175, desc[UR60][R152.64] ;  /* 0x0000003c98af7981 */ /* 0x0002e6000c1e1500 */
[----:B0-----:R-:W-:Y:S01]  /*26240*/  IMAD.WIDE R20, R19, 0x2, R10 ;  /* 0x0000000213147825 */ /* 0x001fe200078e020a */
[----:B------:R0:W3:Y:S03]  /*26250*/  LDG.E.U16 R172, desc[UR60][R16.64] ;  /* 0x0000003c10ac7981 */ /* 0x0000e6000c1e1500 */
[----:B------:R-:W-:-:S04]  /*26260*/  IMAD.WIDE R14, R22, 0x2, R6 ;  /* 0x00000002160e7825 */ /* 0x000fc800078e0206 */
[----:B------:R-:W-:Y:S02]  /*26270*/  IMAD R158, R3, 0x7d, RZ ;  /* 0x0000007d039e7824 */ /* 0x000fe400078e02ff */
[----:B-1----:R-:W-:-:S04]  /*26280*/  IMAD.WIDE R152, R22, 0x2, R8 ;  /* 0x0000000216987825 */ /* 0x002fc800078e0208 */
[----:B0-----:R-:W-:-:S04]  /*26290*/  IMAD.WIDE R16, R22, 0x2, R4 ;  /* 0x0000000216107825 */ /* 0x001fc800078e0204 */
[----:B------:R-:W-:-:S04]  /*262a0*/  IMAD.WIDE R20, R2, 0x2, R20 ;  /* 0x0000000202147825 */ /* 0x000fc800078e0214 */
[----:B------:R-:W-:Y:S01]  /*262b0*/  IMAD.WIDE R22, R22, 0x2, R10 ;  /* 0x0000000216167825 */ /* 0x000fe200078e020a */
[----:B------:R0:W3:Y:S03]  /*262c0*/  LDG.E.U16 R170, desc[UR60][R20.64] ;  /* 0x0000003c14aa7981 */ /* 0x0000e6000c1e1500 */
[----:B------:R-:W-:-:S04]  /*262d0*/  IMAD.WIDE R156, R158, 0x2, R4 ;  /* 0x000000029e9c7825 */ /* 0x000fc800078e0204 */
[----:B------:R-:W-:-:S04]  /*262e0*/  IMAD.WIDE R14, R2, 0x2, R14 ;  /* 0x00000002020e7825 */ /* 0x000fc800078e020e */
[C---:B------:R-:W-:Y:S01]  /*262f0*/  IMAD.WIDE R154, R2.reuse, 0x2, R16 ;  /* 0x00000002029a7825 */ /* 0x040fe200078e0210 */
[----:B------:R1:W3:Y:S03]  /*26300*/  LDG.E.U16 R168, desc[UR60][R14.64] ;  /* 0x0000003c0ea87981 */ /* 0x0002e6000c1e1500 */
[C---:B0-----:R-:W-:Y:S01]  /*26310*/  IMAD.WIDE R20, R2.reuse, 0x2, R152 ;  /* 0x0000000202147825 */ /* 0x041fe200078e0298 */
[----:B------:R-:W3:Y:S03]  /*26320*/  LDG.E.U16 R169, desc[UR60][R154.64] ;  /* 0x0000003c9aa97981 */ /* 0x000ee6000c1e1500 */
[C---:B------:R-:W-:Y:S01]  /*26330*/  IMAD.WIDE R16, R2.reuse, 0x2, R22 ;  /* 0x0000000202107825 */ /* 0x040fe200078e0216 */
[----:B------:R0:W3:Y:S03]  /*26340*/  LDG.E.U16 R167, desc[UR60][R20.64] ;  /* 0x0000003c14a77981 */ /* 0x0000e6000c1e1500 */
[----:B-1----:R-:W-:Y:S01]  /*26350*/  IMAD.WIDE R14, R2, 0x2, R156 ;  /* 0x00000002020e7825 */ /* 0x002fe200078e029c */
[----:B------:R1:W3:Y:S04]  /*26360*/  LDG.E.U16 R166, desc[UR60][R16.64] ;  /* 0x0000003c10a67981 */ /* 0x0002e8000c1e1500 */
[----:B------:R2:W3:Y:S01]  /*26370*/  LDG.E.U16 R165, desc[UR60][R14.64] ;  /* 0x0000003c0ea57981 */ /* 0x0004e2000c1e1500 */
[----:B0-----:R-:W-:-:S04]  /*26380*/  IMAD.WIDE R20, R158, 0x2, R6 ;  /* 0x000000029e147825 */ /* 0x001fc800078e0206 */
[----:B-1----:R-:W-:-:S04]  /*26390*/  IMAD.WIDE R16, R158, 0x2, R8 ;  /* 0x000000029e107825 */ /* 0x002fc800078e0208 */
[----:B--2---:R-:W-:-:S04]  /*263a0*/  IMAD.WIDE R14, R158, 0x2, R10 ;  /* 0x000000029e0e7825 */ /* 0x004fc800078e020a */
[----:B------:R-:W-:Y:S01]  /*263b0*/  IMAD R19, R3, 0x7e, RZ ;  /* 0x0000007e03137824 */ /* 0x000fe200078e02ff */
[----:B------:R-:W0:Y:S01]  /*263c0*/  S2R R229, SR_TID.X ;  /* 0x0000000000e57919 */ /* 0x000e220000002100 */
[----:B------:R-:W-:-:S04]  /*263d0*/  IMAD.WIDE R20, R2, 0x2, R20 ;  /* 0x0000000202147825 */ /* 0x000fc800078e0214 */
[C---:B------:R-:W-:Y:S01]  /*263e0*/  IMAD.WIDE R152, R19.reuse, 0x2, R6 ;  /* 0x0000000213987825 */ /* 0x040fe200078e0206 */
[----:B------:R1:W2:Y:S03]  /*263f0*/  LDG.E.U16 R164, desc[UR60][R20.64] ;  /* 0x0000003c14a47981 */ /* 0x0002a6000c1e1500 */
[----:B------:R-:W-:-:S04]  /*26400*/  IMAD.WIDE R154, R19, 0x2, R8 ;  /* 0x00000002139a7825 */ /* 0x000fc800078e0208 */
[----:B------:R-:W-:-:S04]  /*26410*/  IMAD.WIDE R16, R2, 0x2, R16 ;  /* 0x0000000202107825 */ /* 0x000fc800078e0210 */
[C---:B------:R-:W-:Y:S01]  /*26420*/  IMAD.WIDE R14, R2.reuse, 0x2, R14 ;  /* 0x00000002020e7825 */ /* 0x040fe200078e020e */
[----:B------:R0:W2:Y:S01]  /*26430*/  LDG.E.U16 R163, desc[UR60][R16.64] ;  /* 0x0000003c10a37981 */ /* 0x0000a2000c1e1500 */
[----:B------:R-:W-:Y:S02]  /*26440*/  LEA R156, R3, -R3, 0x7 ;  /* 0x80000003039c7211 */ /* 0x000fe400078e38ff */
[----:B-1----:R-:W-:Y:S01]  /*26450*/  IMAD.WIDE R20, R2, 0x2, R152 ;  /* 0x0000000202147825 */ /* 0x002fe200078e0298 */
[----:B------:R1:W2:Y:S03]  /*26460*/  LDG.E.U16 R162, desc[UR60][R14.64] ;  /* 0x0000003c0ea27981 */ /* 0x0002a6000c1e1500 */
[----:B------:R-:W-:-:S04]  /*26470*/  IMAD.WIDE R22, R19, 0x2, R4 ;  /* 0x0000000213167825 */ /* 0x000fc800078e0204 */
[----:B0-----:R-:W-:-:S04]  /*26480*/  IMAD.WIDE R16, R2, 0x2, R154 ;  /* 0x0000000202107825 */ /* 0x001fc800078e029a */
[----:B-1----:R-:W-:Y:S01]  /*26490*/  IMAD.WIDE R14, R19, 0x2, R10 ;  /* 0x00000002130e7825 */ /* 0x002fe200078e020a */
[----:B------:R-:W-:Y:S01]  /*264a0*/  MOV R89, R160 ;  /* 0x000000a000597202 */ /* 0x000fe20000000f00 */
[----:B------:R0:W2:Y:S02]  /*264b0*/  LDG.E.U16 R159, desc[UR60][R16.64] ;  /* 0x0000003c109f7981 */ /* 0x0000a4000c1e1500 */
[----:B------:R-:W-:Y:S02]  /*264c0*/  IMAD.WIDE R22, R2, 0x2, R22 ;  /* 0x0000000202167825 */ /* 0x000fe400078e0216 */
[----:B------:R1:W2:Y:S02]  /*264d0*/  LDG.E.U16 R160, desc[UR60][R20.64] ;  /* 0x0000003c14a07981 */ /* 0x0002a4000c1e1500 */
[----:B------:R-:W-:-:S04]  /*264e0*/  IMAD.WIDE R152, R156, 0x2, R8 ;  /* 0x000000029c987825 */ /* 0x000fc800078e0208 */
[----:B0-----:R-:W-:-:S04]  /*264f0*/  IMAD.WIDE R16, R2, 0x2, R14 ;  /* 0x0000000202107825 */ /* 0x001fc800078e020e */
[C---:B-1----:R-:W-:Y:S01]  /*26500*/  IMAD.WIDE R20, R156.reuse, 0x2, R4 ;  /* 0x000000029c147825 */ /* 0x042fe200078e0204 */
[----:B------:R-:W-:Y:S01]  /*26510*/  MOV R88, R161 ;  /* 0x000000a100587202 */ /* 0x000fe20000000f00 */
[----:B------:R-:W-:Y:S02]  /*26520*/  STL [R1+0x2368], R77 ;  /* 0x0023684d01007387 */ /* 0x000fe40000100800 */
[C---:B------:R-:W-:Y:S02]  /*26530*/  IMAD.WIDE R14, R156.reuse, 0x2, R6 ;  /* 0x000000029c0e7825 */ /* 0x040fe400078e0206 */
[----:B------:R0:W2:Y:S02]  /*26540*/  LDG.E.U16 R161, desc[UR60][R22.64] ;  /* 0x0000003c16a17981 */ /* 0x0000a4000c1e1500 */
[----:B------:R-:W-:Y:S02]  /*26550*/  IMAD.WIDE R156, R156, 0x2, R10 ;  /* 0x000000029c9c7825 */ /* 0x000fe400078e020a */
[----:B------:R1:W2:Y:S02]  /*26560*/  LDG.E.U16 R158, desc[UR60][R16.64] ;  /* 0x0000003c109e7981 */ /* 0x0002a4000c1e1500 */
[----:B------:R-:W-:-:S04]  /*26570*/  IMAD.WIDE R154, R2, 0x2, R20 ;  /* 0x00000002029a7825 */ /* 0x000fc800078e0214 */
[C---:B0-----:R-:W-:Y:S01]  /*26580*/  IMAD.WIDE R22, R2.reuse, 0x2, R14 ;  /* 0x0000000202167825 */ /* 0x041fe200078e020e */
[----:B------:R-:W-:Y:S03]  /*26590*/  STL [R1+0x236c], R125 ;  /* 0x00236c7d01007387 */ /* 0x000fe60000100800 */
[C---:B------:R-:W-:Y:S01]  /*265a0*/  IMAD.WIDE R20, R2.reuse, 0x2, R152 ;  /* 0x0000000202147825 */ /* 0x040fe200078e0298 */
[----:B------:R-:W2:Y:S03]  /*265b0*/  LDG.E.U16 R154, desc[UR60][R154.64] ;  /* 0x0000003c9a9a7981 */ /* 0x000ea6000c1e1500 */
[----:B------:R-:W-:Y:S01]  /*265c0*/  IMAD.WIDE R14, R2, 0x2, R156 ;  /* 0x00000002020e7825 */ /* 0x000fe200078e029c */
[----:B------:R-:W2:Y:S04]  /*265d0*/  LDG.E.U16 R22, desc[UR60][R22.64] ;  /* 0x0000003c16167981 */ /* 0x000ea8000c1e1500 */
[----:B------:R-:W2:Y:S04]  /*265e0*/  LDG.E.U16 R20, desc[UR60][R20.64] ;  /* 0x0000003c14147981 */ /* 0x000ea8000c1e1500 */
[----:B------:R0:W2:Y:S04]  /*265f0*/  LDG.E.U16 R19, desc[UR60][R14.64] ;  /* 0x0000003c0e137981 */ /* 0x0000a8000c1e1500 */
[----:B------:R-:W-:Y:S04]  /*26600*/  STL [R1+0x2370], R137 ;  /* 0x0023708901007387 */ /* 0x000fe80000100800 */
[----:B------:R-:W-:Y:S04]  /*26610*/  STL [R1+0x2374], R69 ;  /* 0x0023744501007387 */ /* 0x000fe80000100800 */
[----:B------:R-:W-:Y:S04]  /*26620*/  STL [R1+0x2378], R68 ;  /* 0x0023784401007387 */ /* 0x000fe80000100800 */
[----:B------:R-:W-:Y:S01]  /*26630*/  STL [R1+0x237c], R67 ;  /* 0x00237c4301007387 */ /* 0x000fe20000100800 */
[----:B------:R-:W-:-:S03]  /*26640*/  SHF.L.U32 R223, R229, 0x1, RZ ;  /* 0x00000001e5df7819 */ /* 0x000fc600000006ff */
[----:B------:R-:W-:Y:S04]  /*26650*/  STL [R1+0x2380], R55 ;  /* 0x0023803701007387 */ /* 0x000fe80000100800 */
[----:B------:R-:W-:Y:S04]  /*26660*/  STL [R1+0x2384], R56 ;  /* 0x0023843801007387 */ /* 0x000fe80000100800 */
[----:B------:R-:W-:Y:S04]  /*26670*/  STL [R1+0x2388], R57 ;  /* 0x0023883901007387 */ /* 0x000fe80000100800 */
[----:B------:R-:W-:Y:S01]  /*26680*/  STL [R1+0x238c], R74 ;  /* 0x00238c4a01007387 */ /* 0x000fe20000100800 */
[----:B------:R-:W-:-:S03]  /*26690*/  LOP3.LUT R229, R229, 0x40, RZ, 0xc0, !PT ;  /* 0x00000040e5e57812 */ /* 0x000fc600078ec0ff */
[----:B------:R-:W-:Y:S01]  /*266a0*/  STL [R1+0x2390], R25 ;  /* 0x0023901901007387 */ /* 0x000fe20000100800 */
[----:B------:R-:W-:-:S03]  /*266b0*/  LOP3.LUT R223, R223, 0x7e, RZ, 0xc0, !PT ;  /* 0x0000007edfdf7812 */ /* 0x000fc600078ec0ff */
[----:B------:R-:W-:Y:S04]  /*266c0*/  STL [R1+0x2394], R24 ;  /* 0x0023941801007387 */ /* 0x000fe80000100800 */
[----:B------:R4:W-:Y:S04]  /*266d0*/  STL [R1+0x2398], R120 ;  /* 0x0023987801007387 */ /* 0x0009e80000100800 */
[----:B------:R-:W-:Y:S01]  /*266e0*/  STL [R1+0x239c], R129 ;  /* 0x00239c8101007387 */ /* 0x000fe20000100800 */
[----:B-1----:R-:W-:-:S03]  /*266f0*/  LEA R16, R229, R223, 0x8 ;  /* 0x000000dfe5107211 */ /* 0x002fc600078e40ff */
[----:B----4-:R-:W4:Y:S04]  /*26700*/  LDL.LU R120, [R1+0xbf0] ;  /* 0x000bf00001787983 */ /* 0x010f280000300800 */
[----:B------:R-:W3:Y:S04]  /*26710*/  LDL.LU R24, [R1+0xbec] ;  /* 0x000bec0001187983 */ /* 0x000ee80000300800 */
[----:B------:R-:W2:Y:S04]  /*26720*/  LDL.LU R25, [R1+0xb78] ;  /* 0x000b780001197983 */ /* 0x000ea80000300800 */
[----:B------:R-:W2:Y:S01]  /*26730*/  LDL.LU R74, [R1+0xb74] ;  /* 0x000b7400014a7983 */ /* 0x000ea20000300800 */
[----:B------:R-:W-:Y:S01]  /*26740*/  IADD3 R17, R18, R16, RZ ;  /* 0x0000001012117210 */ /* 0x000fe20007ffe0ff */
[----:B------:R-:W-:Y:S06]  /*26750*/  BAR.SYNC.DEFER_BLOCKING 0x0 ;  /* 0x0000000000007b1d */ /* 0x000fec0000010000 */
[----:B------:R-:W2:Y:S04]  /*26760*/  LDL.LU R57, [R1+0xb70] ;  /* 0x000b700001397983 */ /* 0x000ea80000300800 */
[----:B------:R-:W2:Y:S04]  /*26770*/  LDL.LU R56, [R1+0xb6c] ;  /* 0x000b6c0001387983 */ /* 0x000ea80000300800 */
[----:B------:R-:W2:Y:S04]  /*26780*/  LDL.LU R55, [R1+0xaf8] ;  /* 0x000af80001377983 */ /* 0x000ea80000300800 */
[----:B------:R-:W2:Y:S04]  /*26790*/  LDL.LU R67, [R1+0xaf4] ;  /* 0x000af40001437983 */ /* 0x000ea80000300800 */
[----:B------:R-:W2:Y:S04]  /*267a0*/  LDL.LU R68, [R1+0xaf0] ;  /* 0x000af00001447983 */ /* 0x000ea80000300800 */
[----:B------:R-:W2:Y:S04]  /*267b0*/  LDL.LU R69, [R1+0xaec] ;  /* 0x000aec0001457983 */ /* 0x000ea80000300800 */
[----:B------:R-:W2:Y:S04]  /*267c0*/  LDL.LU R137, [R1+0xa78] ;  /* 0x000a780001897983 */ /* 0x000ea80000300800 */
[----:B------:R-:W2:Y:S04]  /*267d0*/  LDL.LU R125, [R1+0xa74] ;  /* 0x000a7400017d7983 */ /* 0x000ea80000300800 */
[----:B------:R1:W-:Y:S04]  /*267e0*/  STS.U16 [R17+0x20000], R76 ;  /* 0x0200004c11007388 */ /* 0x0003e80000000400 */
[----:B------:R-:W2:Y:S04]  /*267f0*/  LDL.LU R77, [R1+0xa70] ;  /* 0x000a7000014d7983 */ /* 0x000ea80000300800 */
[----:B------:R0:W-:Y:S04]  /*26800*/  STS.U16 [R17+0x28000], R75 ;  /* 0x0280004b11007388 */ /* 0x0001e80000000400 */
[----:B-1----:R-:W2:Y:S04]  /*26810*/  LDL.LU R76, [R1+0xa6c] ;  /* 0x000a6c00014c7983 */ /* 0x002ea80000300800 */
[----:B0-----:R-:W2:Y:S04]  /*26820*/  LDL.LU R75, [R1+0x9f8] ;  /* 0x0009f800014b7983 */ /* 0x001ea80000300800 */
[----:B------:R0:W-:Y:S04]  /*26830*/  STS.U16 [R17+0x30000], R89 ;  /* 0x0300005911007388 */ /* 0x0001e80000000400 */
[----:B------:R1:W-:Y:S04]  /*26840*/  STS.U16 [R17+0x38000], R88 ;  /* 0x0380005811007388 */ /* 0x0003e80000000400 */
[----:B------:R1:W-:Y:S04]  /*26850*/  STS.U16 [R17+0x20400], R87 ;  /* 0x0204005711007388 */ /* 0x0003e80000000400 */
[----:B0-----:R-:W2:Y:S04]  /*26860*/  LDL.LU R89, [R1+0x9f4] ;  /* 0x0009f40001597983 */ /* 0x001ea80000300800 */
[----:B-1----:R-:W2:Y:S04]  /*26870*/  LDL.LU R88, [R1+0x9f0] ;  /* 0x0009f00001587983 */ /* 0x002ea80000300800 */
[----:B------:R-:W2:Y:S04]  /*26880*/  LDL.LU R87, [R1+0x9ec] ;  /* 0x0009ec0001577983 */ /* 0x000ea80000300800 */
[----:B------:R-:W2:Y:S04]  /*26890*/  LDL.LU R14, [R1+0x978] ;  /* 0x00097800010e7983 */ /* 0x000ea80000300800 */
[----:B------:R-:W2:Y:S04]  /*268a0*/  LDL.LU R15, [R1+0x974] ;  /* 0x00097400010f7983 */ /* 0x000ea80000300800 */
[----:B------:R-:W2:Y:S01]  /*268b0*/  LDL.LU R21, [R1+0x970] ;  /* 0x0009700001157983 */ /* 0x000ea20000300800 */
[----:B------:R-:W-:-:S03]  /*268c0*/  MOV R129, R66 ;  /* 0x0000004200817202 */ /* 0x000fc60000000f00 */
        /* <DEDUP_REMOVED lines=10> */
[----:B0-----:R-:W2:Y:S04]  /*26970*/  LDL.LU R129, [R1+0x239c] ;  /* 0x00239c0001817983 */ /* 0x001ea80000300800 */
[----:B----4-:R0:W-:Y:S04]  /*26980*/  STS.U16 [R17+0x30400], R120 ;  /* 0x0304007811007388 */ /* 0x0101e80000000400 */
[----:B---3--:R1:W-:Y:S04]  /*26990*/  STS.U16 [R17+0x38400], R24 ;  /* 0x0384001811007388 */ /* 0x0083e80000000400 */
[----:B--2---:R2:W-:Y:S04]  /*269a0*/  STS.U16 [R17+0x20800], R25 ;  /* 0x0208001911007388 */ /* 0x0045e80000000400 */
[----:B0-----:R-:W3:Y:S04]  /*269b0*/  LDL.LU R120, [R1+0x2398] ;  /* 0x0023980001787983 */ /* 0x001ee80000300800 */
[----:B-1----:R-:W4:Y:S04]  /*269c0*/  LDL.LU R24, [R1+0x2394] ;  /* 0x0023940001187983 */ /* 0x002f280000300800 */
[----:B--2---:R-:W2:Y:S04]  /*269d0*/  LDL.LU R25, [R1+0x2390] ;  /* 0x0023900001197983 */ /* 0x004ea80000300800 */
[----:B------:R0:W-:Y:S04]  /*269e0*/  STS.U16 [R17+0x28800], R74 ;  /* 0x0288004a11007388 */ /* 0x0001e80000000400 */
[----:B------:R1:W-:Y:S04]  /*269f0*/  STS.U16 [R17+0x30800], R57 ;  /* 0x0308003911007388 */ /* 0x0003e80000000400 */
[----:B------:R1:W-:Y:S04]  /*26a00*/  STS.U16 [R17+0x38800], R56 ;  /* 0x0388003811007388 */ /* 0x0003e80000000400 */
[----:B0-----:R-:W3:Y:S04]  /*26a10*/  LDL.LU R74, [R1+0x238c] ;  /* 0x00238c00014a7983 */ /* 0x001ee80000300800 */
[----:B-1----:R-:W4:Y:S04]  /*26a20*/  LDL.LU R57, [R1+0x2388] ;  /* 0x0023880001397983 */ /* 0x002f280000300800 */
[----:B------:R-:W2:Y:S04]  /*26a30*/  LDL.LU R56, [R1+0x2384] ;  /* 0x0023840001387983 */ /* 0x000ea80000300800 */
        /* <DEDUP_REMOVED lines=17> */
[----:B------:R-:W4:Y:S04]  /*26b50*/  LDL.LU R75, [R1+0x2360] ;  /* 0x00236000014b7983 */ /* 0x000f280000300800 */
[----:B------:R0:W-:Y:S04]  /*26b60*/  STS.U16 [R17+0x29400], R89 ;  /* 0x0294005911007388 */ /* 0x0001e80000000400 */
[----:B------:R1:W-:Y:S04]  /*26b70*/  STS.U16 [R17+0x31400], R88 ;  /* 0x0314005811007388 */ /* 0x0003e80000000400 */
[----:B------:R1:W-:Y:S04]  /*26b80*/  STS.U16 [R17+0x39400], R87 ;  /* 0x0394005711007388 */ /* 0x0003e80000000400 */
[----:B0-----:R-:W4:Y:S04]  /*26b90*/  LDL.LU R89, [R1+0x235c] ;  /* 0x00235c0001597983 */ /* 0x001f280000300800 */
[----:B-1----:R-:W4:Y:S04]  /*26ba0*/  LDL.LU R88, [R1+0x2358] ;  /* 0x0023580001587983 */ /* 0x002f280000300800 */
[----:B------:R-:W4:Y:S04]  /*26bb0*/  LDL.LU R87, [R1+0x2354] ;  /* 0x0023540001577983 */ /* 0x000f280000300800 */
[----:B------:R0:W-:Y:S04]  /*26bc0*/  STS.U16 [R17+0x3a000], R66 ;  /* 0x03a0004211007388 */ /* 0x0001e80000000400 */
[----:B0-----:R-:W4:Y:S04]  /*26bd0*/  LDL.LU R66, [R1+0xc68] ;  /* 0x000c680001427983 */ /* 0x001f280000300800 */
[----:B--2---:R-:W-:Y:S04]  /*26be0*/  STS.U16 [R17+0x3a400], R125 ;  /* 0x03a4007d11007388 */ /* 0x004fe80000000400 */
[----:B---3--:R-:W-:Y:S04]  /*26bf0*/  STS.U16 [R17+0x32400], R77 ;  /* 0x0324004d11007388 */ /* 0x008fe80000000400 */
[----:B----4-:R-:W-:Y:S04]  /*26c00*/  STS.U16 [R17+0x2a400], R76 ;  /* 0x02a4004c11007388 */ /* 0x010fe80000000400 */
[----:B------:R0:W-:Y:S04]  /*26c10*/  STS.U16 [R17+0x22400], R75 ;  /* 0x0224004b11007388 */ /* 0x0001e80000000400 */
[----:B0-----:R-:W2:Y:S04]  /*26c20*/  LDL.LU R75, [R1+0xc64] ;  /* 0x000c6400014b7983 */ /* 0x001ea80000300800 */
[----:B------:R-:W3:Y:S04]  /*26c30*/  LDL.LU R76, [R1+0xc60] ;  /* 0x000c6000014c7983 */ /* 0x000ee80000300800 */
[----:B------:R-:W4:Y:S04]  /*26c40*/  LDL.LU R77, [R1+0xc5c] ;  /* 0x000c5c00014d7983 */ /* 0x000f280000300800 */
[----:B------:R-:W4:Y:S04]  /*26c50*/  LDL.LU R125, [R1+0xbe8] ;  /* 0x000be800017d7983 */ /* 0x000f280000300800 */
[----:B------:R0:W-:Y:S04]  /*26c60*/  STS.U16 [R17+0x22800], R86 ;  /* 0x0228005611007388 */ /* 0x0001e80000000400 */
[----:B------:R1:W-:Y:S04]  /*26c70*/  STS.U16 [R17+0x2a800], R37 ;  /* 0x02a8002511007388 */ /* 0x0003e80000000400 */
[----:B------:R1:W-:Y:S04]  /*26c80*/  STS.U16 [R17+0x21800], R14 ;  /* 0x0218000e11007388 */ /* 0x0003e80000000400 */
[----:B0-----:R-:W4:Y:S04]  /*26c90*/  LDL.LU R86, [R1+0x2350] ;  /* 0x0023500001567983 */ /* 0x001f280000300800 */
[----:B-1----:R-:W4:Y:S01]  /*26ca0*/  LDL.LU R37, [R1+0x234c] ;  /* 0x00234c0001257983 */ /* 0x002f220000300800 */
[----:B------:R-:W-:-:S03]  /*26cb0*/  LOP3.LUT R14, R16, 0x10, RZ, 0x3c, !PT ;  /* 0x00000010100e7812 */ /* 0x000fc600078e3cff */
[----:B------:R0:W-:Y:S04]  /*26cc0*/  STS.U16 [R17+0x32800], R36 ;  /* 0x0328002411007388 */ /* 0x0001e80000000400 */
[----:B------:R1:W-:Y:S01]  /*26cd0*/  STS.U16 [R17+0x3a800], R35 ;  /* 0x03a8002311007388 */ /* 0x0003e20000000400 */
[----:B------:R-:W-:-:S03]  /*26ce0*/  IADD3 R14, R18, R14, RZ ;  /* 0x0000000e120e7210 */ /* 0x000fc60007ffe0ff */
[----:B------:R1:W-:Y:S04]  /*26cf0*/  STS.U16 [R17+0x22c00], R34 ;  /* 0x022c002211007388 */ /* 0x0003e80000000400 */
[----:B0-----:R-:W4:Y:S04]  /*26d00*/  LDL.LU R36, [R1+0x2348] ;  /* 0x0023480001247983 */ /* 0x001f280000300800 */
        /* <DEDUP_REMOVED lines=36> */
[----:B------:R-:W4:Y:S04]  /*26f50*/  LDL.LU R127, [R1+0xbe0] ;  /* 0x000be000017f7983 */ /* 0x000f280000300800 */
[----:B------:R1:W-:Y:S04]  /*26f60*/  STS.U16 [R14+0x20080], R66 ;  /* 0x020080420e007388 */ /* 0x0003e80000000400 */
[----:B0-----:R-:W4:Y:S04]  /*26f70*/  LDL.LU R126, [R1+0xbdc] ;  /* 0x000bdc00017e7983 */ /* 0x001f280000300800 */
[----:B-1----:R-:W4:Y:S04]  /*26f80*/  LDL.LU R66, [R1+0xb68] ;  /* 0x000b680001427983 */ /* 0x002f280000300800 */
[----:B--2---:R0:W-:Y:S04]  /*26f90*/  STS.U16 [R14+0x28080], R75 ;  /* 0x0280804b0e007388 */ /* 0x0041e80000000400 */
[----:B---3--:R1:W-:Y:S04]  /*26fa0*/  STS.U16 [R14+0x30080], R76 ;  /* 0x0300804c0e007388 */ /* 0x0083e80000000400 */
[----:B----4-:R2:W-:Y:S04]  /*26fb0*/  STS.U16 [R14+0x38080], R77 ;  /* 0x0380804d0e007388 */ /* 0x0105e80000000400 */
[----:B0-----:R-:W3:Y:S04]  /*26fc0*/  LDL.LU R75, [R1+0xb64] ;  /* 0x000b6400014b7983 */ /* 0x001ee80000300800 */
[----:B-1----:R-:W4:Y:S04]  /*26fd0*/  LDL.LU R76, [R1+0xb60] ;  /* 0x000b6000014c7983 */ /* 0x002f280000300800 */
[----:B------:R0:W-:Y:S04]  /*26fe0*/  STS.U16 [R14+0x20480], R125 ;  /* 0x0204807d0e007388 */ /* 0x0001e80000000400 */
[----:B--2---:R-:W2:Y:S04]  /*26ff0*/  LDL.LU R77, [R1+0xb5c] ;  /* 0x000b5c00014d7983 */ /* 0x004ea80000300800 */
[----:B0-----:R-:W2:Y:S04]  /*27000*/  LDL.LU R125, [R1+0xae8] ;  /* 0x000ae800017d7983 */ /* 0x001ea80000300800 */
        /* <DEDUP_REMOVED lines=25> */
[----:B------:R0:W-:Y:S04]  /*271a0*/  STS.U16 [R14+0x30480], R127 ;  /* 0x0304807f0e007388 */ /* 0x0001e80000000400 */
[----:B------:R1:W-:Y:S04]  /*271b0*/  STS.U16 [R14+0x38480], R126 ;  /* 0x0384807e0e007388 */ /* 0x0003e80000000400 */
[----:B0-----:R-:W2:Y:S04]  /*271c0*/  LDL.LU R127, [R1+0x2328] ;  /* 0x00232800017f7983 */ /* 0x001ea80000300800 */
[----:B------:R0:W-:Y:S04]  /*271d0*/  STS.U16 [R14+0x20880], R66 ;  /* 0x020880420e007388 */ /* 0x0001e80000000400 */
[----:B-1----:R-:W2:Y:S04]  /*271e0*/  LDL.LU R126, [R1+0x2324] ;  /* 0x00232400017e7983 */ /* 0x002ea80000300800 */
[----:B0-----:R-:W2:Y:S04]  /*271f0*/  LDL.LU R66, [R1+0x2320] ;  /* 0x0023200001427983 */ /* 0x001ea80000300800 */
[----:B---3--:R0:W-:Y:S04]  /*27200*/  STS.U16 [R14+0x28880], R75 ;  /* 0x0288804b0e007388 */ /* 0x0081e80000000400 */
[----:B----4-:R1:W-:Y:S04]  /*27210*/  STS.U16 [R14+0x30880], R76 ;  /* 0x0308804c0e007388 */ /* 0x0103e80000000400 */
[----:B0-----:R-:W3:Y:S04]  /*27220*/  LDL.LU R75, [R1+0x231c] ;  /* 0x00231c00014b7983 */ /* 0x001ee80000300800 */
[----:B-1----:R-:W4:Y:S04]  /*27230*/  LDL.LU R76, [R1+0x2318] ;  /* 0x00231800014c7983 */ /* 0x002f280000300800 */
[----:B--2---:R0:W-:Y:S04]  /*27240*/  STS.U16 [R14+0x38880], R77 ;  /* 0x0388804d0e007388 */ /* 0x0041e80000000400 */
[----:B------:R1:W-:Y:S04]  /*27250*/  STS.U16 [R14+0x20c80], R125 ;  /* 0x020c807d0e007388 */ /* 0x0003e80000000400 */
[----:B0-----:R-:W2:Y:S04]  /*27260*/  LDL.LU R77, [R1+0x2314] ;  /* 0x00231400014d7983 */ /* 0x001ea80000300800 */
[----:B-1----:R-:W3:Y:S04]  /*27270*/  LDL.LU R125, [R1+0x2310] ;  /* 0x00231000017d7983 */ /* 0x002ee80000300800 */
[----:B------:R0:W-:Y:S04]  /*27280*/  STS.U16 [R14+0x3a080], R153 ;  /* 0x03a080990e007388 */ /* 0x0001e80000000400 */
[----:B0-----:R-:W4:Y:S04]  /*27290*/  LDL.LU R153, [R1+0xc58] ;  /* 0x000c580001997983 */ /* 0x001f280000300800 */
[----:B------:R0:W-:Y:S04]  /*272a0*/  STS.U16 [R14+0x22480], R137 ;  /* 0x022480890e007388 */ /* 0x0001e80000000400 */
[----:B------:R1:W-:Y:S04]  /*272b0*/  STS.U16 [R14+0x2a480], R69 ;  /* 0x02a480450e007388 */ /* 0x0003e80000000400 */
[----:B------:R1:W-:Y:S04]  /*272c0*/  STS.U16 [R14+0x32480], R68 ;  /* 0x032480440e007388 */ /* 0x0003e80000000400 */
[----:B0-----:R-:W2:Y:S04]  /*272d0*/  LDL.LU R137, [R1+0x230c] ;  /* 0x00230c0001897983 */ /* 0x001ea80000300800 */
[----:B-1----:R-:W3:Y:S04]  /*272e0*/  LDL.LU R69, [R1+0x2308] ;  /* 0x0023080001457983 */ /* 0x002ee80000300800 */
[----:B------:R-:W2:Y:S04]  /*272f0*/  LDL.LU R68, [R1+0x2304] ;  /* 0x0023040001447983 */ /* 0x000ea80000300800 */
[----:B------:R0:W-:Y:S04]  /*27300*/  STS.U16 [R14+0x3a480], R67 ;  /* 0x03a480430e007388 */ /* 0x0001e80000000400 */
[----:B------:R1:W-:Y:S04]  /*27310*/  STS.U16 [R14+0x22880], R85 ;  /* 0x022880550e007388 */ /* 0x0003e80000000400 */
[----:B0-----:R-:W3:Y:S04]  /*27320*/  LDL.LU R67, [R1+0x2300] ;  /* 0x0023000001437983 */ /* 0x001ee80000300800 */
[----:B-1----:R-:W2:Y:S04]  /*27330*/  LDL.LU R85, [R1+0x22fc] ;  /* 0x0022fc0001557983 */ /* 0x002ea80000300800 */
[----:B------:R0:W-:Y:S04]  /*27340*/  STS.U16 [R14+0x2a880], R84 ;  /* 0x02a880540e007388 */ /* 0x0001e80000000400 */
[----:B------:R1:W-:Y:S04]  /*27350*/  STS.U16 [R14+0x32880], R83 ;  /* 0x032880530e007388 */ /* 0x0003e80000000400 */
[----:B------:R1:W-:Y:S04]  /*27360*/  STS.U16 [R14+0x3a880], R82 ;  /* 0x03a880520e007388 */ /* 0x0003e80000000400 */
[----:B0-----:R-:W2:Y:S04]  /*27370*/  LDL.LU R84, [R1+0x22f8] ;  /* 0x0022f80001547983 */ /* 0x001ea80000300800 */
[----:B-1----:R-:W2:Y:S04]  /*27380*/  LDL.LU R83, [R1+0x22f4] ;  /* 0x0022f40001537983 */ /* 0x002ea80000300800 */
[----:B------:R-:W2:Y:S04]  /*27390*/  LDL.LU R82, [R1+0x22f0] ;  /* 0x0022f00001527983 */ /* 0x000ea80000300800 */
        /* <DEDUP_REMOVED lines=17> */
[----:B------:R0:W-:Y:S04]  /*274b0*/  STS.U16 [R14+0x2bc80], R206 ;  /* 0x02bc80ce0e007388 */ /* 0x0001e80000000400 */
[----:B------:R-:W2:Y:S04]  /*274c0*/  LDL.LU R205, [R1+0xc54] ;  /* 0x000c540001cd7983 */ /* 0x000ea80000300800 */
[----:B------:R1:W-:Y:S04]  /*274d0*/  STS.U16 [R14+0x23c80], R207 ;  /* 0x023c80cf0e007388 */ /* 0x0003e80000000400 */
[----:B0-----:R-:W2:Y:S04]  /*274e0*/  LDL.LU R206, [R1+0xc50] ;  /* 0x000c500001ce7983 */ /* 0x001ea80000300800 */
[----:B------:R0:W-:Y:S04]  /*274f0*/  STS.U16 [R14+0x3b880], R208 ;  /* 0x03b880d00e007388 */ /* 0x0001e80000000400 */
[----:B-1----:R-:W2:Y:S04]  /*27500*/  LDL.LU R207, [R1+0xc4c] ;  /* 0x000c4c0001cf7983 */ /* 0x002ea80000300800 */
        /* <DEDUP_REMOVED lines=14> */
[----:B-1----:R-:W2:Y:S04]  /*275f0*/  LDL.LU R248, [R1+0xb4c] ;  /* 0x000b4c0001f87983 */ /* 0x002ea80000300800 */
        /* <DEDUP_REMOVED lines=17> */
[----:B------:R-:W-:Y:S04]  /*27710*/  STS.U16 [R14+0x21880], R249 ;  /* 0x021880f90e007388 */ /* 0x000fe80000000400 */
[----:B------:R0:W-:Y:S04]  /*27720*/  STS.U16 [R14+0x21c80], R15 ;  /* 0x021c800f0e007388 */ /* 0x0001e80000000400 */
[----:B-1----:R-:W2:Y:S04]  /*27730*/  LDL.LU R235, [R1+0x9d8] ;  /* 0x0009d80001eb7983 */ /* 0x002ea80000300800 */
[----:B------:R1:W-:Y:S01]  /*27740*/  STS.U16 [R14+0x29880], R250 ;  /* 0x029880fa0e007388 */ /* 0x0003e20000000400 */
[----:B0-----:R-:W-:-:S03]  /*27750*/  LOP3.LUT R15, R16, 0x20, RZ, 0x3c, !PT ;  /* 0x00000020100f7812 */ /* 0x001fc600078e3cff */
[----:B------:R-:W2:Y:S04]  /*27760*/  LDL.LU R249, [R1+0x9d4] ;  /* 0x0009d40001f97983 */ /* 0x000ea80000300800 */
[----:B------:R0:W-:Y:S01]  /*27770*/  STS.U16 [R14+0x31880], R251 ;  /* 0x031880fb0e007388 */ /* 0x0001e20000000400 */
[----:B------:R-:W-:-:S03]  /*27780*/  IADD3 R15, R18, R15, RZ ;  /* 0x0000000f120f7210 */ /* 0x000fc60007ffe0ff */
        /* <DEDUP_REMOVED lines=13> */
[----:B------:R-:W-:Y:S04]  /*27860*/  STS.U16 [R14+0x28c80], R229 ;  /* 0x028c80e50e007388 */ /* 0x000fe80000000400 */
[----:B------:R-:W-:Y:S04]  /*27870*/  STS.U16 [R14+0x30c80], R223 ;  /* 0x030c80df0e007388 */ /* 0x000fe80000000400 */
[----:B------:R1:W-:Y:S04]  /*27880*/  STS.U16 [R14+0x32080], R152 ;  /* 0x032080980e007388 */ /* 0x0003e80000000400 */
[----:B------:R-:W-:Y:S04]  /*27890*/  STS.U16 [R14+0x3bc80], R204 ;  /* 0x03bc80cc0e007388 */ /* 0x000fe80000000400 */
[----:B0-----:R-:W2:Y:S04]  /*278a0*/  LDL.LU R157, [R1+0x8d4] ;  /* 0x0008d400019d7983 */ /* 0x001ea80000300800 */
[----:B----4-:R0:W-:Y:S04]  /*278b0*/  STS.U16 [R15+0x20100], R153 ;  /* 0x020100990f007388 */ /* 0x0101e80000000400 */
[----:B-1----:R-:W4:Y:S04]  /*278c0*/  LDL.LU R152, [R1+0x8d0] ;  /* 0x0008d00001987983 */ /* 0x002f280000300800 */
[----:B0-----:R-:W4:Y:S04]  /*278d0*/  LDL.LU R153, [R1+0x8cc] ;  /* 0x0008cc0001997983 */ /* 0x001f280000300800 */
[----:B---3--:R0:W-:Y:S04]  /*278e0*/  STS.U16 [R15+0x22100], R67 ;  /* 0x022100430f007388 */ /* 0x0081e80000000400 */
[----:B--2---:R1:W-:Y:S04]  /*278f0*/  STS.U16 [R15+0x2a100], R68 ;  /* 0x02a100440f007388 */ /* 0x0043e80000000400 */
[----:B------:R2:W-:Y:S04]  /*27900*/  STS.U16 [R15+0x32100], R69 ;  /* 0x032100450f007388 */ /* 0x0005e80000000400 */
[----:B0-----:R-:W3:Y:S04]  /*27910*/  LDL.LU R67, [R1+0x22cc] ;  /* 0x0022cc0001437983 */ /* 0x001ee80000300800 */
[----:B-1----:R-:W3:Y:S04]  /*27920*/  LDL.LU R68, [R1+0x22c8] ;  /* 0x0022c80001447983 */ /* 0x002ee80000300800 */
[----:B--2---:R-:W2:Y:S04]  /*27930*/  LDL.LU R69, [R1+0x22c4] ;  /* 0x0022c40001457983 */ /* 0x004ea80000300800 */
[----:B------:R0:W-:Y:S04]  /*27940*/  STS.U16 [R15+0x3a100], R137 ;  /* 0x03a100890f007388 */ /* 0x0001e80000000400 */
[----:B------:R1:W-:Y:S04]  /*27950*/  STS.U16 [R15+0x2a500], R55 ;  /* 0x02a500370f007388 */ /* 0x0003e80000000400 */
[----:B------:R1:W-:Y:S04]  /*27960*/  STS.U16 [R15+0x32500], R56 ;  /* 0x032500380f007388 */ /* 0x0003e80000000400 */
[----:B0-----:R-:W3:Y:S04]  /*27970*/  LDL.LU R137, [R1+0x22c0] ;  /* 0x0022c00001897983 */ /* 0x001ee80000300800 */
[----:B-1----:R-:W2:Y:S04]  /*27980*/  LDL.LU R55, [R1+0x22bc] ;  /* 0x0022bc0001377983 */ /* 0x002ea80000300800 */
[----:B------:R-:W3:Y:S04]  /*27990*/  LDL.LU R56, [R1+0x22b8] ;  /* 0x0022b80001387983 */ /* 0x000ee80000300800 */
        /* <DEDUP_REMOVED lines=28> */
[----:B-1----:R-:W3:Y:S04]  /*27b60*/  LDL.LU R208, [R1+0xc48] ;  /* 0x000c480001d07983 */ /* 0x002ee80000300800 */
        /* <DEDUP_REMOVED lines=48> */
[----:B----4-:R1:W-:Y:S04]  /*27e70*/  STS.U16 [R15+0x31d00], R152 ;  /* 0x031d00980f007388 */ /* 0x0103e80000000400 */
[----:B0-----:R-:W4:Y:S04]  /*27e80*/  LDL.LU R157, [R1+0x944] ;  /* 0x00094400019d7983 */ /* 0x001f280000300800 */
[----:B------:R0:W-:Y:S04]  /*27e90*/  STS.U16 [R15+0x39d00], R153 ;  /* 0x039d00990f007388 */ /* 0x0001e80000000400 */
[----:B-1----:R-:W4:Y:S04]  /*27ea0*/  LDL.LU R152, [R1+0x940] ;  /* 0x0009400001987983 */ /* 0x002f280000300800 */
[----:B0-----:R-:W4:Y:S01]  /*27eb0*/  LDL.LU R153, [R1+0x93c] ;  /* 0x00093c0001997983 */ /* 0x001f220000300800 */
        /* <DEDUP_REMOVED lines=18> */
[----:B---3--:R-:W-:Y:S04]  /*27fe0*/  STS.U16 [R14+0x20180], R208 ;  /* 0x020180d00e007388 */ /* 0x008fe80000000400 */
[----:B--2---:R-:W-:Y:S04]  /*27ff0*/  STS.U16 [R14+0x28180], R209 ;  /* 0x028180d10e007388 */ /* 0x004fe80000000400 */
[----:B------:R-:W-:Y:S04]  /*28000*/  STS.U16 [R14+0x30180], R210 ;  /* 0x030180d20e007388 */ /* 0x000fe80000000400 */
[----:B------:R-:W-:Y:S04]  /*28010*/  STS.U16 [R14+0x38180], R211 ;  /* 0x038180d30e007388 */ /* 0x000fe80000000400 */
[----:B------:R-:W-:Y:S04]  /*28020*/  STS.U16 [R14+0x20580], R245 ;  /* 0x020580f50e007388 */ /* 0x000fe80000000400 */
[----:B------:R-:W-:Y:S04]  /*28030*/  STS.U16 [R14+0x28580], R246 ;  /* 0x028580f60e007388 */ /* 0x000fe80000000400 */
[----:B------:R-:W-:Y:S04]  /*28040*/  STS.U16 [R14+0x30580], R247 ;  /* 0x030580f70e007388 */ /* 0x000fe80000000400 */
[----:B------:R-:W-:Y:S04]  /*28050*/  STS.U16 [R14+0x38580], R248 ;  /* 0x038580f80e007388 */ /* 0x000fe80000000400 */
[----:B------:R0:W-:Y:S04]  /*28060*/  STS.U16 [R14+0x21d80], R141 ;  /* 0x021d808d0e007388 */ /* 0x0001e80000000400 */
[----:B------:R1:W-:Y:S04]  /*28070*/  STS.U16 [R14+0x29d80], R57 ;  /* 0x029d80390e007388 */ /* 0x0003e80000000400 */
        /* <DEDUP_REMOVED lines=39> */
[----:B----4-:R-:W4:Y:S04]  /*282f0*/  LDL.LU R70, [R1+0x2230] ;  /* 0x0022300001467983 */ /* 0x010f280000300800 */
[----:B------:R0:W-:Y:S04]  /*28300*/  STS.U16 [R14+0x2b180], R73 ;  /* 0x02b180490e007388 */ /* 0x0001e80000000400 */
[----:B------:R1:W-:Y:S04]  /*28310*/  STS.U16 [R14+0x33180], R72 ;  /* 0x033180480e007388 */ /* 0x0003e80000000400 */
[----:B------:R1:W-:Y:S04]  /*28320*/  STS.U16 [R14+0x3b180], R71 ;  /* 0x03b180470e007388 */ /* 0x0003e80000000400 */
[----:B0-----:R-:W4:Y:S04]  /*28330*/  LDL.LU R73, [R1+0x222c] ;  /* 0x00222c0001497983 */ /* 0x001f280000300800 */
[----:B-1----:R-:W4:Y:S04]  /*28340*/  LDL.LU R72, [R1+0x2228] ;  /* 0x0022280001487983 */ /* 0x002f280000300800 */
[----:B------:R0:W-:Y:S04]  /*28350*/  STS.U16 [R14+0x20980], R227 ;  /* 0x020980e30e007388 */ /* 0x0001e80000000400 */
[----:B------:R-:W4:Y:S04]  /*28360*/  LDL.LU R71, [R1+0x2224] ;  /* 0x0022240001477983 */ /* 0x000f280000300800 */
[----:B------:R1:W-:Y:S04]  /*28370*/  STS.U16 [R14+0x28980], R17 ;  /* 0x028980110e007388 */ /* 0x0003e80000000400 */
[----:B0-----:R-:W4:Y:S04]  /*28380*/  LDL.LU R227, [R1+0xc38] ;  /* 0x000c380001e37983 */ /* 0x001f280000300800 */
[----:B------:R0:W-:Y:S04]  /*28390*/  STS.U16 [R14+0x30980], R228 ;  /* 0x030980e40e007388 */ /* 0x0001e80000000400 */
[----:B-1----:R-:W4:Y:S04]  /*283a0*/  LDL.LU R17, [R1+0xc34] ;  /* 0x000c340001117983 */ /* 0x002f280000300800 */
        /* <DEDUP_REMOVED lines=34> */
[----:B-1----:R-:W4:Y:S01]  /*285d0*/  LDL.LU R153, [R1+0xa2c] ;  /* 0x000a2c0001997983 */ /* 0x002f220000300800 */
        /* <DEDUP_REMOVED lines=26> */
[----:B----4-:R0:W-:Y:S04]  /*28780*/  STS.U16 [R15+0x21600], R70 ;  /* 0x021600460f007388 */ /* 0x0101e80000000400 */
[----:B0-----:R-:W2:Y:S04]  /*28790*/  LDL.LU R70, [R1+0x2220] ;  /* 0x0022200001467983 */ /* 0x001ea80000300800 */
[----:B------:R-:W3:Y:S04]  /*287a0*/  LDL.LU R122, [R1+0x221c] ;  /* 0x00221c00017a7983 */ /* 0x000ee80000300800 */
[----:B------:R-:W4:Y:S04]  /*287b0*/  LDL.LU R123, [R1+0x2218] ;  /* 0x00221800017b7983 */ /* 0x000f280000300800 */
[----:B------:R-:W2:Y:S04]  /*287c0*/  LDL.LU R124, [R1+0x2214] ;  /* 0x00221400017c7983 */ /* 0x000ea80000300800 */
[----:B------:R-:W3:Y:S04]  /*287d0*/  LDL.LU R125, [R1+0x2210] ;  /* 0x00221000017d7983 */ /* 0x000ee80000300800 */
[----:B------:R-:W4:Y:S04]  /*287e0*/  LDL.LU R55, [R1+0x220c] ;  /* 0x00220c0001377983 */ /* 0x000f280000300800 */
[----:B------:R-:W2:Y:S04]  /*287f0*/  LDL.LU R56, [R1+0x2208] ;  /* 0x0022080001387983 */ /* 0x000ea80000300800 */
[----:B------:R-:W3:Y:S04]  /*28800*/  LDL.LU R57, [R1+0x2204] ;  /* 0x0022040001397983 */ /* 0x000ee80000300800 */
[----:B------:R-:W4:Y:S04]  /*28810*/  LDL.LU R137, [R1+0x2200] ;  /* 0x0022000001897983 */ /* 0x000f280000300800 */
[----:B------:R-:W2:Y:S04]  /*28820*/  LDL.LU R69, [R1+0x21fc] ;  /* 0x0021fc0001457983 */ /* 0x000ea80000300800 */
[----:B------:R-:W2:Y:S04]  /*28830*/  LDL.LU R68, [R1+0x21f8] ;  /* 0x0021f80001447983 */ /* 0x000ea80000300800 */
[----:B------:R-:W2:Y:S04]  /*28840*/  LDL.LU R67, [R1+0x21f4] ;  /* 0x0021f40001437983 */ /* 0x000ea80000300800 */
        /* <DEDUP_REMOVED lines=56> */
[----:B-1----:R-:W2:Y:S01]  /*28bd0*/  LDL.LU R61, [R1+0x21a4] ;  /* 0x0021a400013d7983 */ /* 0x002ea20000300800 */
        /* <DEDUP_REMOVED lines=25> */
[----:B----4-:R-:W-:Y:S04]  /*28d70*/  STS.U16 [R14+0x21280], R137 ;  /* 0x021280890e007388 */ /* 0x010fe80000000400 */
        /* <DEDUP_REMOVED lines=30> */
[----:B------:R-:W2:Y:S01]  /*28f60*/  LDL.LU R141, [R1+0x2164] ;  /* 0x00216400018d7983 */ /* 0x000ea20000300800 */
[----:B------:R-:W-:-:S03]  /*28f70*/  LOP3.LUT R15, R16, 0x60, RZ, 0x3c, !PT ;  /* 0x00000060100f7812 */ /* 0x000fc600078e3cff */
[----:B------:R-:W-:Y:S01]  /*28f80*/  STS.U16 [R14+0x20280], R251 ;  /* 0x020280fb0e007388 */ /* 0x000fe20000000400 */
[----:B------:R-:W-:-:S03]  /*28f90*/  IADD3 R15, R18, R15, RZ ;  /* 0x0000000f120f7210 */ /* 0x000fc60007ffe0ff */
        /* <DEDUP_REMOVED lines=47> */
[----:B------:R-:W-:Y:S01]  /*29290*/  STS.U16 [R15+0x20b00], R133 ;  /* 0x020b00850f007388 */ /* 0x000fe20000000400 */
[----:B------:R-:W-:Y:S01]  /*292a0*/  UMOV UR53, 0x40000040 ;  /* 0x4000004000357882 */ /* 0x000fe20000000000 */
[----:B------:R-:W-:-:S02]  /*292b0*/  UIADD3.64 UR48, UR4, 0x80, URZ ;  /* 0x0000008004307897 */ /* 0x000fc4000fffe03f */
[----:B------:R-:W-:Y:S02]  /*292c0*/  UIADD3.64 UR50, UR6, 0x2, URZ ;  /* 0x0000000206327897 */ /* 0x000fe4000fffe03f */
[----:B------:R-:W-:Y:S01]  /*292d0*/  UIADD3.64 UR44, UR4, 0x100, URZ ;  /* 0x00000100042c7897 */ /* 0x000fe2000fffe03f */
[----:B0-----:R-:W-:Y:S01]  /*292e0*/  LOP3.LUT R14, R16, 0x70, RZ, 0x3c, !PT ;  /* 0x00000070100e7812 */ /* 0x001fe200078e3cff */
[----:B------:R-:W-:Y:S03]  /*292f0*/  STS.U16 [R15+0x28b00], R132 ;  /* 0x028b00840f007388 */ /* 0x000fe60000000400 */
[----:B------:R-:W-:Y:S01]  /*29300*/  IADD3 R14, R18, R14, RZ ;  /* 0x0000000e120e7210 */ /* 0x000fe20007ffe0ff */
[----:B------:R-:W-:Y:S04]  /*29310*/  STS.U16 [R15+0x30b00], R131 ;  /* 0x030b00830f007388 */ /* 0x000fe80000000400 */
[----:B------:R-:W-:Y:S04]  /*29320*/  STS.U16 [R15+0x38b00], R130 ;  /* 0x038b00820f007388 */ /* 0x000fe80000000400 */
[----:B------:R-:W-:Y:S04]  /*29330*/  STS.U16 [R15+0x20f00], R129 ;  /* 0x020f00810f007388 */ /* 0x000fe80000000400 */
[----:B------:R-:W-:Y:S04]  /*29340*/  STS.U16 [R15+0x28f00], R128 ;  /* 0x028f00800f007388 */ /* 0x000fe80000000400 */
[----:B------:R-:W-:Y:S04]  /*29350*/  STS.U16 [R15+0x30f00], R127 ;  /* 0x030f007f0f007388 */ /* 0x000fe80000000400 */
[----:B------:R-:W-:Y:S01]  /*29360*/  STS.U16 [R15+0x38f00], R126 ;  /* 0x038f007e0f007388 */ /* 0x000fe20000000400 */
[----:B------:R-:W-:-:S02]  /*29370*/  UIADD3.64 UR46, UR6, 0x4, URZ ;  /* 0x00000004062e7897 */ /* 0x000fc4000fffe03f */
[----:B------:R-:W-:Y:S02]  /*29380*/  UIADD3.64 UR40, UR4, 0x180, URZ ;  /* 0x0000018004287897 */ /* 0x000fe4000fffe03f */
[----:B------:R-:W-:Y:S02]  /*29390*/  UIADD3.64 UR42, UR6, 0x3fe, URZ ;  /* 0x000003fe062a7897 */ /* 0x000fe4000fffe03f */
[----:B------:R-:W-:Y:S02]  /*293a0*/  UIADD3.64 UR56, UR4, 0x280, URZ ;  /* 0x0000028004387897 */ /* 0x000fe4000fffe03f */
[----:B------:R-:W-:Y:S01]  /*293b0*/  UIADD3.64 UR58, UR6, 0x402, URZ ;  /* 0x00000402063a7897 */ /* 0x000fe2000fffe03f */
[----:B------:R-:W-:Y:S01]  /*293c0*/  MOV R17, UR11 ;  /* 0x0000000b00117c02 */ /* 0x000fe20008000f00 */
[----:B------:R-:W2:Y:S04]  /*293d0*/  LDL.LU R119, [R1+0x2160] ;  /* 0x0021600001777983 */ /* 0x000ea80000300800 */
[----:B---3--:R-:W-:Y:S04]  /*293e0*/  STS.U16 [R15+0x38700], R134 ;  /* 0x038700860f007388 */ /* 0x008fe80000000400 */
[----:B----4-:R-:W-:Y:S04]  /*293f0*/  STS.U16 [R15+0x30700], R135 ;  /* 0x030700870f007388 */ /* 0x010fe80000000400 */
        /* <DEDUP_REMOVED lines=118> */
[----:B------:R2:W-:Y:S06]  /*29b60*/  MEMBAR.ALL.CTA ;  /* 0x0000000000007992 */ /* 0x0005ec0000008000 */
[----:B--2---:R-:W2:Y:S01]  /*29b70*/  FENCE.VIEW.ASYNC.S ;  /* 0x00000000000073c6 */ /* 0x004ea20000000000 */
[----:B0-----:R-:W-:-:S02]  /*29b80*/  SHF.R.U32.HI R15, RZ, 0x4, R18 ;  /* 0x00000004ff0f7819 */ /* 0x001fc40000011612 */
[----:B------:R-:W-:Y:S01]  /*29b90*/  MOV R16, UR10 ;  /* 0x0000000a00107c02 */ /* 0x000fe20008000f00 */
[----:B------:R-:W3:Y:S01]  /*29ba0*/  LDL.LU R118, [R1+0x215c] ;  /* 0x00215c0001767983 */ /* 0x000ee20000300800 */
[----:B------:R-:W-:Y:S02]  /*29bb0*/  SGXT.U32 R15, R15, 0xe ;  /* 0x0000000e0f0f781a */ /* 0x000fe40000000000 */
[----:B-1----:R-:W-:Y:S01]  /*29bc0*/  MOV R14, UR8 ;  /* 0x00000008000e7c02 */ /* 0x002fe20008000f00 */
[----:B------:R-:W4:Y:S01]  /*29bd0*/  LDL.LU R117, [R1+0x2158] ;  /* 0x0021580001757983 */ /* 0x000f220000300800 */
[----:B--2---:R-:W-:Y:S01]  /*29be0*/  BAR.SYNC.DEFER_BLOCKING 0x0 ;  /* 0x0000000000007b1d */ /* 0x004fe20000010000 */
[----:B------:R-:W-:-:S05]  /*29bf0*/  R2UR UR52, R15 ;  /* 0x000000000f3472ca */ /* 0x000fca00000e0000 */
[----:B------:R-:W2:Y:S01]  /*29c00*/  LDL.LU R116, [R1+0x2154] ;  /* 0x0021540001747983 */ /* 0x000ea20000300800 */
[----:B------:R-:W-:Y:S01]  /*29c10*/  WARPGROUP.ARRIVE ;  /* 0x00000000000079c5 */ /* 0x000fe20000000000 */
[----:B------:R-:W-:Y:S02]  /*29c20*/  MOV R15, UR9 ;  /* 0x00000009000f7c02 */ /* 0x000fe40008000f00 */
[----:B------:R-:W3:Y:S04]  /*29c30*/  LDL.LU R115, [R1+0x2150] ;  /* 0x0021500001737983 */ /* 0x000ee80000300800 */
[----:B------:R-:W-:Y:S01]  /*29c40*/  HGMMA.64x128x16.F32 R152, gdesc[UR52].tnspA, RZ, !UPT, gsb0 ;  /* 0x21e00000349879f0 */ /* 0x000fe2000c0008ff */
        /* <DEDUP_REMOVED lines=8> */
[----:B------:R-:W3:Y:S01]  /*29cd0*/  LDL.LU R106, [R1+0x212c] ;  /* 0x00212c00016a7983 */ /* 0x000ee20000300800 */
[----:B------:R-:W-:-:S02]  /*29ce0*/  MOV R222, UR39 ;  /* 0x0000002700de7c02 */ /* 0x000fc40008000f00 */
[----:B------:R-:W-:Y:S01]  /*29cf0*/  MOV R221, UR38 ;  /* 0x0000002600dd7c02 */ /* 0x000fe20008000f00 */
[----:B------:R-:W4:Y:S01]  /*29d00*/  LDL.LU R0, [R1+0x2128] ;  /* 0x0021280001007983 */ /* 0x000f220000300800 */
[----:B------:R-:W-:Y:S02]  /*29d10*/  MOV R220, UR37 ;  /* 0x0000002500dc7c02 */ /* 0x000fe40008000f00 */
[----:B------:R-:W-:Y:S01]  /*29d20*/  MOV R219, UR36 ;  /* 0x0000002400db7c02 */ /* 0x000fe20008000f00 */
[----:B------:R-:W4:Y:S01]  /*29d30*/  LDL.LU R12, [R1+0x2124] ;  /* 0x00212400010c7983 */ /* 0x000f220000300800 */
[----:B------:R-:W-:Y:S02]  /*29d40*/  MOV R22, UR55 ;  /* 0x0000003700167c02 */ /* 0x000fe40008000f00 */
[----:B------:R-:W-:Y:S01]  /*29d50*/  MOV R21, UR54 ;  /* 0x0000003600157c02 */ /* 0x000fe20008000f00 */
[----:B------:R-:W4:Y:S04]  /*29d60*/  LDL.LU R13, [R1+0x2120] ;  /* 0x00212000010d7983 */ /* 0x000f280000300800 */
        /* <DEDUP_REMOVED lines=21> */
[----:B------:R-:W4:Y:S01]  /*29ec0*/  LDL.LU R130, [R1+0x20c8] ;  /* 0x0020c80001827983 */ /* 0x000f220000300800 */
[----:B------:R-:W-:-:S02]  /*29ed0*/  WARPGROUP.DEPBAR.LE gsb0, 0x0 ;  /* 0x00008000000079c5 */ /* 0x000fc40000010000 */
[----:B------:R-:W-:Y:S01]  /*29ee0*/  WARPGROUP.ARRIVE ;  /* 0x00000000000079c5 */ /* 0x000fe20000000000 */
[----:B------:R-:W4:Y:S04]  /*29ef0*/  LDL.LU R129, [R1+0x20c4] ;  /* 0x0020c40001817983 */ /* 0x000f280000300800 */
[----:B------:R-:W4:Y:S01]  /*29f00*/  LDL.LU R128, [R1+0x20c0] ;  /* 0x0020c00001807983 */ /* 0x000f220000300800 */
[----:B------:R-:W-:Y:S03]  /*29f10*/  HGMMA.64x128x16.F32 R152, gdesc[UR4].tnspA, R152, gsb0 ;  /* 0x21e00000049879f0 */ /* 0x000fe60008000898 */
        /* <DEDUP_REMOVED lines=8> */
[----:B------:R-:W4:Y:S04]  /*29fa0*/  LDL.64 R102, [R1+0x1f10] ;  /* 0x001f100001667983 */ /* 0x000f280000100a00 */
[----:B------:R-:W4:Y:S04]  /*29fb0*/  LDL.64 R100, [R1+0x1f08] ;  /* 0x001f080001647983 */ /* 0x000f280000100a00 */
[----:B------:R-:W4:Y:S04]  /*29fc0*/  LDL.64 R98, [R1+0x1f00] ;  /* 0x001f000001627983 */ /* 0x000f280000100a00 */
[----:B------:R-:W4:Y:S04]  /*29fd0*/  LDL.64 R96, [R1+0x1ef0] ;  /* 0x001ef00001607983 */ /* 0x000f280000100a00 */
[----:B------:R-:W4:Y:S04]  /*29fe0*/  LDL.64 R94, [R1+0x1ee8] ;  /* 0x001ee800015e7983 */ /* 0x000f280000100a00 */
[----:B------:R-:W4:Y:S04]  /*29ff0*/  LDL.64 R92, [R1+0x1ed8] ;  /* 0x001ed800015c7983 */ /* 0x000f280000100a00 */
[----:B------:R-:W4:Y:S04]  /*2a000*/  LDL.64 R90, [R1+0x1ed0] ;  /* 0x001ed000015a7983 */ /* 0x000f280000100a00 */
[----:B------:R-:W4:Y:S01]  /*2a010*/  LDL.64 R104, [R1+0x1ec0] ;  /* 0x001ec00001687983 */ /* 0x000f220000100a00 */
[----:B------:R-:W-:-:S02]  /*2a020*/  WARPGROUP.DEPBAR.LE gsb0, 0x0 ;  /* 0x00008000000079c5 */ /* 0x000fc40000010000 */
[----:B------:R-:W-:-:S06]  /*2a030*/  WARPGROUP.ARRIVE ;  /* 0x00000000000079c5 */ /* 0x000fcc0000000000 */
[----:B------:R-:W-:Y:S03]  /*2a040*/  HGMMA.64x128x16.F32 R152, gdesc[UR48].tnspA, R152, gsb0 ;  /* 0x21e00000309879f0 */ /* 0x000fe60008000898 */
[----:B------:R-:W-:Y:S02]  /*2a050*/  WARPGROUP.DEPBAR.LE gsb0, 0x0 ;  /* 0x00008000000079c5 */ /* 0x000fe40000010000 */
[----:B------:R-:W-:-:S07]  /*2a060*/  WARPGROUP.ARRIVE ;  /* 0x00000000000079c5 */ /* 0x000fce0000000000 */
[----:B------:R-:W-:Y:S03]  /*2a070*/  HGMMA.64x128x16.F32 R152, gdesc[UR44].tnspA, R152, gsb0 ;  /* 0x21e000002c9879f0 */ /* 0x000fe60008000898 */
[----:B------:R-:W-:Y:S02]  /*2a080*/  WARPGROUP.DEPBAR.LE gsb0, 0x0 ;  /* 0x00008000000079c5 */ /* 0x000fe40000010000 */
[----:B------:R-:W-:-:S07]  /*2a090*/  WARPGROUP.ARRIVE ;  /* 0x00000000000079c5 */ /* 0x000fce0000000000 */
[----:B------:R-:W-:Y:S01]  /*2a0a0*/  HGMMA.64x128x16.F32 R152, gdesc[UR40].tnspA, R152, gsb0 ;  /* 0x21e00000289879f0 */ /* 0x000fe20008000898 */
[----:B------:R-:W-:Y:S02]  /*2a0b0*/  UIADD3.64 UR40, UR4, 0x200, URZ ;  /* 0x0000020004287897 */ /* 0x000fe4000fffe03f */
[----:B------:R-:W-:Y:S01]  /*2a0c0*/  UIADD3.64 UR42, UR6, 0x400, URZ ;  /* 0x00000400062a7897 */ /* 0x000fe2000fffe03f */
[----:B------:R-:W-:Y:S02]  /*2a0d0*/  WARPGROUP.DEPBAR.LE gsb0, 0x0 ;  /* 0x00008000000079c5 */ /* 0x000fe40000010000 */
[----:B------:R-:W-:-:S06]  /*2a0e0*/  WARPGROUP.ARRIVE ;  /* 0x00000000000079c5 */ /* 0x000fcc0000000000 */
        /* <DEDUP_REMOVED lines=10> */
[----:B------:R-:W-:Y:S03]  /*2a190*/  HGMMA.64x128x16.F32 R152, gdesc[UR48].tnspA, R152, gsb0 ;  /* 0x21e00000309879f0 */ /* 0x000fe60008000898 */
[----:B------:R-:W-:Y:S02]  /*2a1a0*/  WARPGROUP.DEPBAR.LE gsb0, 0x0 ;  /* 0x00008000000079c5 */ /* 0x000fe40000010000 */
[----:B------:R-:W-:-:S07]  /*2a1b0*/  WARPGROUP.ARRIVE ;  /* 0x00000000000079c5 */ /* 0x000fce0000000000 */
        /* <DEDUP_REMOVED lines=61> */
[----:B------:R-:W-:Y:S01]  /*2a590*/  HGMMA.64x128x16.F32 R152, gdesc[UR56].tnspA, R152, gsb0 ;  /* 0x21e00000389879f0 */ /* 0x000fe20008000898 */
[----:B---3--:R-:W-:Y:S02]  /*2a5a0*/  R2UR UR43, R106 ;  /* 0x000000006a2b72ca */ /* 0x008fe400000e0000 */
[----:B--2---:R-:W-:Y:S02]  /*2a5b0*/  R2UR UR42, R107 ;  /* 0x000000006b2a72ca */ /* 0x004fe400000e0000 */
[----:B----4-:R-:W-:Y:S02]  /*2a5c0*/  R2UR UR41, R108 ;  /* 0x000000006c2972ca */ /* 0x010fe400000e0000 */
[----:B------:R-:W-:Y:S02]  /*2a5d0*/  R2UR UR40, R109 ;  /* 0x000000006d2872ca */ /* 0x000fe400000e0000 */
[----:B------:R-:W-:Y:S02]  /*2a5e0*/  R2UR UR47, R110 ;  /* 0x000000006e2f72ca */ /* 0x000fe400000e0000 */
[----:B------:R-:W-:-:S02]  /*2a5f0*/  R2UR UR46, R111 ;  /* 0x000000006f2e72ca */ /* 0x000fc400000e0000 */
[----:B------:R-:W-:Y:S02]  /*2a600*/  R2UR UR45, R112 ;  /* 0x00000000702d72ca */ /* 0x000fe400000e0000 */
[----:B------:R-:W-:Y:S02]  /*2a610*/  R2UR UR44, R113 ;  /* 0x00000000712c72ca */ /* 0x000fe400000e0000 */
[----:B------:R-:W-:Y:S02]  /*2a620*/  R2UR UR51, R114 ;  /* 0x00000000723372ca */ /* 0x000fe400000e0000 */
[----:B------:R-:W-:Y:S02]  /*2a630*/  R2UR UR50, R115 ;  /* 0x00000000733272ca */ /* 0x000fe400000e0000 */
[----:B------:R-:W-:Y:S02]  /*2a640*/  R2UR UR49, R116 ;  /* 0x00000000743172ca */ /* 0x000fe400000e0000 */
[----:B------:R-:W-:Y:S01]  /*2a650*/  R2UR UR48, R117 ;  /* 0x00000000753072ca */ /* 0x000fe200000e0000 */
[----:B------:R-:W-:Y:S01]  /*2a660*/  UIADD3.64 UR56, UR4, 0x1580, URZ ;  /* 0x0000158004387897 */ /* 0x000fe2000fffe03f */
[----:B------:R-:W-:-:S02]  /*2a670*/  WARPGROUP.DEPBAR.LE gsb0, 0x0 ;  /* 0x00008000000079c5 */ /* 0x000fc40000010000 */
[----:B------:R-:W-:Y:S01]  /*2a680*/  WARPGROUP.ARRIVE ;  /* 0x00000000000079c5 */ /* 0x000fe20000000000 */
[----:B------:R-:W-:Y:S02]  /*2a690*/  UIADD3.64 UR58, UR6, 0x1bfe, URZ ;  /* 0x00001bfe063a7897 */ /* 0x000fe4000fffe03f */
[----:B------:R-:W-:Y:S02]  /*2a6a0*/  UIADD3.64 UR8, UR4, 0x1600, URZ ;  /* 0x0000160004087897 */ /* 0x000fe4000fffe03f */
[----:B------:R-:W-:Y:S01]  /*2a6b0*/  UIADD3.64 UR10, UR6, 0x1c00, URZ ;  /* 0x00001c00060a7897 */ /* 0x000fe2000fffe03f */
[----:B------:R-:W-:Y:S01]  /*2a6c0*/  HGMMA.64x128x16.F32 R152, gdesc[UR36].tnspA, R152, gsb0 ;  /* 0x21e00000249879f0 */ /* 0x000fe20008000898 */
[----:B------:R-:W-:Y:S01]  /*2a6d0*/  MOV R218, UR47 ;  /* 0x0000002f00da7c02 */ /* 0x000fe20008000f00 */
[----:B------:R-:W2:Y:S04]  /*2a6e0*/  LDL.64 R108, [R1+0x1ef8] ;  /* 0x001ef800016c7983 */ /* 0x000ea80000100a00 */
[----:B------:R-:W3:Y:S04]  /*2a6f0*/  LDL.64 R106, [R1+0x1ee0] ;  /* 0x001ee000016a7983 */ /* 0x000ee80000100a00 */
        /* <DEDUP_REMOVED lines=23> */
[----:B------:R-:W-:Y:S02]  /*2a870*/  MOV R216, UR45 ;  /* 0x0000002d00d87c02 */ /* 0x000fe40008000f00 */
[----:B------:R-:W-:Y:S01]  /*2a880*/  MOV R23, UR44 ;  /* 0x0000002c00177c02 */ /* 0x000fe20008000f00 */
[----:B------:R-:W-:Y:S01]  /*2a890*/  UIADD3.64 UR44, UR4, 0x780, URZ ;  /* 0x00000780042c7897 */ /* 0x000fe2000fffe03f */
[----:B------:R-:W-:Y:S01]  /*2a8a0*/  MOV R217, UR46 ;  /* 0x0000002e00d97c02 */ /* 0x000fe20008000f00 */
[----:B------:R-:W-:Y:S01]  /*2a8b0*/  UMOV UR46, UR54 ;  /* 0x00000036002e7c82 */ /* 0x000fe20008000000 */
[----:B------:R-:W-:Y:S01]  /*2a8c0*/  UMOV UR47, UR55 ;  /* 0x00000037002f7c82 */ /* 0x000fe20008000000 */
[----:B------:R-:W-:Y:S02]  /*2a8d0*/  WARPGROUP.DEPBAR.LE gsb0, 0x0 ;  /* 0x00008000000079c5 */ /* 0x000fe40000010000 */
[----:B------:R-:W-:-:S06]  /*2a8e0*/  WARPGROUP.ARRIVE ;  /* 0x00000000000079c5 */ /* 0x000fcc0000000000 */
[----:B------:R-:W-:Y:S01]  /*2a8f0*/  HGMMA.64x128x16.F32 R152, gdesc[UR8].tnspA, R152, gsb0 ;  /* 0x21e00000089879f0 */ /* 0x000fe20008000898 */
[----:B------:R-:W-:Y:S01]  /*2a900*/  UIADD3.64 UR36, UR4, 0x800, URZ ;  /* 0x0000080004247897 */ /* 0x000fe2000fffe03f */
[----:B------:R-:W-:Y:S01]  /*2a910*/  UMOV UR56, UR58 ;  /* 0x0000003a00387c82 */ /* 0x000fe20008000000 */
[----:B------:R-:W-:Y:S01]  /*2a920*/  UMOV UR57, UR59 ;  /* 0x0000003b00397c82 */ /* 0x000fe20008000000 */
[----:B------:R-:W-:Y:S01]  /*2a930*/  UMOV UR58, UR38 ;  /* 0x00000026003a7c82 */ /* 0x000fe20008000000 */
[----:B------:R-:W-:Y:S01]  /*2a940*/  UMOV UR59, UR39 ;  /* 0x00000027003b7c82 */ /* 0x000fe20008000000 */
[----:B------:R-:W-:Y:S01]  /*2a950*/  UMOV UR38, UR6 ;  /* 0x0000000600267c82 */ /* 0x000fe20008000000 */
[----:B------:R-:W-:Y:S01]  /*2a960*/  UMOV UR39, UR7 ;  /* 0x0000000700277c82 */ /* 0x000fe20008000000 */
[----:B------:R-:W-:Y:S02]  /*2a970*/  WARPGROUP.DEPBAR.LE gsb0, 0x0 ;  /* 0x00008000000079c5 */ /* 0x000fe40000010000 */
[----:B------:R-:W-:-:S02]  /*2a980*/  MOV R88, R152 ;  /* 0x0000009800587202 */ /* 0x000fc40000000f00 */
[----:B------:R-:W-:Y:S02]  /*2a990*/  MOV R86, R153 ;  /* 0x0000009900567202 */ /* 0x000fe40000000f00 */
[----:B------:R-:W-:Y:S02]  /*2a9a0*/  MOV R85, R156 ;  /* 0x0000009c00557202 */ /* 0x000fe40000000f00 */
[----:B------:R-:W-:Y:S02]  /*2a9b0*/  MOV R84, R157 ;  /* 0x0000009d00547202 */ /* 0x000fe40000000f00 */
[----:B------:R-:W-:Y:S02]  /*2a9c0*/  MOV R83, R160 ;  /* 0x000000a000537202 */ /* 0x000fe40000000f00 */
[----:B------:R-:W-:Y:S02]  /*2a9d0*/  MOV R82, R161 ;  /* 0x000000a100527202 */ /* 0x000fe40000000f00 */
        /* <DEDUP_REMOVED lines=58> */
[----:B------:R-:W-:-:S06]  /*2ad80*/  WARPGROUP.ARRIVE ;  /* 0x00000000000079c5 */ /* 0x000fcc0000000000 */
[----:B------:R-:W-:Y:S01]  /*2ad90*/  HGMMA.64x128x16.F32 R152, gdesc[UR44].tnspA, RZ, !UPT, gsb0 ;  /* 0x21e000002c9879f0 */ /* 0x000fe2000c0008ff */
[----:B------:R-:W-:Y:S01]  /*2ada0*/  UMOV UR52, UR10 ;  /* 0x0000000a00347c82 */ /* 0x000fe20008000000 */
[----:B------:R-:W-:Y:S01]  /*2adb0*/  UMOV UR53, UR11 ;  /* 0x0000000b00357c82 */ /* 0x000fe20008000000 */
[----:B------:R-:W-:Y:S02]  /*2adc0*/  UIADD3.64 UR8, UR4, 0x880, URZ ;  /* 0x0000088004087897 */ /* 0x000fe4000fffe03f */
[----:B------:R-:W-:Y:S01]  /*2add0*/  UIADD3.64 UR10, UR6, 0x2, URZ ;  /* 0x00000002060a7897 */ /* 0x000fe2000fffe03f */
[----:B------:R-:W-:Y:S02]  /*2ade0*/  WARPGROUP.DEPBAR.LE gsb0, 0x0 ;  /* 0x00008000000079c5 */ /* 0x000fe40000010000 */
[----:B------:R-:W-:-:S06]  /*2adf0*/  WARPGROUP.ARRIVE ;  /* 0x00000000000079c5 */ /* 0x000fcc0000000000 */
[----:B------:R-:W-:Y:S01]  /*2ae00*/  HGMMA.64x128x16.F32 R152, gdesc[UR36].tnspA, R152, gsb0 ;  /* 0x21e00000249879f0 */ /* 0x000fe20008000898 */
[----:B------:R-:W-:Y:S02]  /*2ae10*/  UIADD3.64 UR44, UR4, 0x900, URZ ;  /* 0x00000900042c7897 */ /* 0x000fe4000fffe03f */
[----:B------:R-:W-:-:S07]  /*2ae20*/  UIADD3.64 UR36, UR6, 0x4, URZ ;  /* 0x0000000406247897 */ /* 0x000fce000fffe03f */
[----:B------:R-:W-:Y:S01]  /*2ae30*/  UMOV UR46, UR36 ;  /* 0x00000024002e7c82 */ /* 0x000fe20008000000 */
[----:B------:R-:W-:Y:S01]  /*2ae40*/  UMOV UR47, UR37 ;  /* 0x00000025002f7c82 */ /* 0x000fe20008000000 */
[----:B------:R-:W-:Y:S02]  /*2ae50*/  WARPGROUP.DEPBAR.LE gsb0, 0x0 ;  /* 0x00008000000079c5 */ /* 0x000fe40000010000 */
[----:B------:R-:W-:-:S06]  /*2ae60*/  WARPGROUP.ARRIVE ;  /* 0x00000000000079c5 */ /* 0x000fcc0000000000 */
[----:B------:R-:W-:Y:S01]  /*2ae70*/  HGMMA.64x128x16.F32 R152, gdesc[UR8].tnspA, R152, gsb0 ;  /* 0x21e00000089879f0 */ /* 0x000fe20008000898 */
[----:B------:R-:W-:Y:S01]  /*2ae80*/  MOV R20, UR53 ;  /* 0x0000003500147c02 */ /* 0x000fe20008000f00 */
[----:B------:R-:W-:Y:S01]  /*2ae90*/  UIADD3.64 UR38, UR6, 0x3fe, URZ ;  /* 0x000003fe06267897 */ /* 0x000fe2000fffe03f */
[----:B------:R-:W-:Y:S01]  /*2aea0*/  MOV R19, UR52 ;  /* 0x0000003400137c02 */ /* 0x000fe20008000f00 */
[----:B------:R-:W-:-:S05]  /*2aeb0*/  UIADD3.64 UR52, UR4, 0x980, URZ ;  /* 0x0000098004347897 */ /* 0x000fca000fffe03f */
[----:B------:R-:W-:Y:S01]  /*2aec0*/  UMOV UR54, UR38 ;  /* 0x0000002600367c82 */ /* 0x000fe20008000000 */
[----:B------:R-:W-:Y:S01]  /*2aed0*/  UMOV UR55, UR39 ;  /* 0x0000002700377c82 */ /* 0x000fe20008000000 */
        /* <DEDUP_REMOVED lines=25> */
[----:B------:R-:W-:Y:S02]  /*2b070*/  R2UR UR11, R17 ;  /* 0x00000000110b72ca */ /* 0x000fe400000e0000 */
[----:B------:R-:W-:Y:S01]  /*2b080*/  R2UR UR10, R16 ;  /* 0x00000000100a72ca */ /* 0x000fe200000e0000 */
[----:B------:R-:W-:-:S10]  /*2b090*/  UIADD3.64 UR44, UR4, 0xc00, URZ ;  /* 0x00000c00042c7897 */ /* 0x000fd4000fffe03f */
[----:B------:R-:W-:Y:S01]  /*2b0a0*/  UMOV UR47, UR11 ;  /* 0x0000000b002f7c82 */ /* 0x000fe20008000000 */
[----:B------:R-:W-:Y:S02]  /*2b0b0*/  WARPGROUP.DEPBAR.LE gsb0, 0x0 ;  /* 0x00008000000079c5 */ /* 0x000fe40000010000 */
[----:B------:R-:W-:-:S06]  /*2b0c0*/  WARPGROUP.ARRIVE ;  /* 0x00000000000079c5 */ /* 0x000fcc0000000000 */
[----:B------:R-:W-:Y:S01]  /*2b0d0*/  HGMMA.64x128x16.F32 R152, gdesc[UR36].tnspA, R152, gsb0 ;  /* 0x21e00000249879f0 */ /* 0x000fe20008000898 */
[----:B------:R-:W-:Y:S01]  /*2b0e0*/  UMOV UR46, UR10 ;  /* 0x0000000a002e7c82 */ /* 0x000fe20008000000 */
[----:B------:R-:W-:Y:S01]  /*2b0f0*/  UIADD3.64 UR36, UR4, 0xc80, URZ ;  /* 0x00000c8004247897 */ /* 0x000fe2000fffe03f */
[----:B------:R-:W-:Y:S01]  /*2b100*/  UMOV UR38, UR14 ;  /* 0x0000000e00267c82 */ /* 0x000fe20008000000 */
[----:B------:R-:W-:Y:S01]  /*2b110*/  UMOV UR39, UR15 ;  /* 0x0000000f00277c82 */ /* 0x000fe20008000000 */
[----:B------:R-:W-:Y:S02]  /*2b120*/  WARPGROUP.DEPBAR.LE gsb0, 0x0 ;  /* 0x00008000000079c5 */ /* 0x000fe40000010000 */
[----:B------:R-:W-:-:S06]  /*2b130*/  WARPGROUP.ARRIVE ;  /* 0x00000000000079c5 */ /* 0x000fcc0000000000 */
[----:B------:R-:W-:Y:S01]  /*2b140*/  HGMMA.64x128x16.F32 R152, gdesc[UR44].tnspA, R152, gsb0 ;  /* 0x21e000002c9879f0 */ /* 0x000fe20008000898 */
[----:B------:R-:W-:Y:S02]  /*2b150*/  R2UR UR9, R15 ;  /* 0x000000000f0972ca */ /* 0x000fe400000e0000 */
[----:B------:R-:W-:Y:S02]  /*2b160*/  R2UR UR8, R14 ;  /* 0x000000000e0872ca */ /* 0x000fe400000e0000 */
[----:B------:R-:W-:Y:S01]  /*2b170*/  MOV R17, UR11 ;  /* 0x0000000b00117c02 */ /* 0x000fe20008000f00 */
[----:B------:R-:W-:Y:S01]  /*2b180*/  UMOV UR11, UR19 ;  /* 0x00000013000b7c82 */ /* 0x000fe20008000000 */
[----:B------:R-:W-:-:S07]  /*2b190*/  MOV R16, UR10 ;  /* 0x0000000a00107c02 */ /* 0x000fce0008000f00 */
[----:B------:R-:W-:Y:S02]  /*2b1a0*/  MOV R15, UR9 ;  /* 0x00000009000f7c02 */ /* 0x000fe40008000f00 */
[----:B------:R-:W-:Y:S01]  /*2b1b0*/  MOV R14, UR8 ;  /* 0x00000008000e7c02 */ /* 0x000fe20008000f00 */
[----:B------:R-:W-:Y:S01]  /*2b1c0*/  UIADD3.64 UR8, UR4, 0xd00, URZ ;  /* 0x00000d0004087897 */ /* 0x000fe2000fffe03f */
[----:B------:R-:W-:Y:S02]  /*2b1d0*/  WARPGROUP.DEPBAR.LE gsb0, 0x0 ;  /* 0x00008000000079c5 */ /* 0x000fe40000010000 */
[----:B------:R-:W-:-:S06]  /*2b1e0*/  WARPGROUP.ARRIVE ;  /* 0x00000000000079c5 */ /* 0x000fcc0000000000 */
[----:B------:R-:W-:Y:S01]  /*2b1f0*/  HGMMA.64x128x16.F32 R152, gdesc[UR36].tnspA, R152, gsb0 ;  /* 0x21e00000249879f0 */ /* 0x000fe20008000898 */
[----:B------:R-:W-:Y:S01]  /*2b200*/  UMOV UR10, UR18 ;  /* 0x00000012000a7c82 */ /* 0x000fe20008000000 */
        /* <DEDUP_REMOVED lines=90> */
[----:B------:R-:W-:Y:S02]  /*2b7b0*/  UIADD3.64 UR8, UR4, 0x1c80, URZ ;  /* 0x00001c8004087897 */ /* 0x000fe4000fffe03f */
[----:B------:R-:W-:Y:S02]  /*2b7c0*/  WARPGROUP.DEPBAR.LE gsb0, 0x0 ;  /* 0x00008000000079c5 */ /* 0x000fe40000010000 */
[----:B------:R-:W-:-:S07]  /*2b7d0*/  WARPGROUP.ARRIVE ;  /* 0x00000000000079c5 */ /* 0x000fce0000000000 */
[----:B------:R-:W-:Y:S01]  /*2b7e0*/  HGMMA.64x128x16.F32 R152, gdesc[UR44].tnspA, R152, gsb0 ;  /* 0x21e000002c9879f0 */ /* 0x000fe20008000898 */
[----:B------:R-:W-:Y:S02]  /*2b7f0*/  R2UR UR47, R218 ;  /* 0x00000000da2f72ca */ /* 0x000fe400000e0000 */
[----:B------:R-:W-:-:S11]  /*2b800*/  R2UR UR46, R217 ;  /* 0x00000000d92e72ca */ /* 0x000fd600000e0000 */
[----:B------:R-:W-:Y:S02]  /*2b810*/  UMOV UR11, UR47 ;  /* 0x0000002f000b7c82 */ /* 0x000fe40008000000 */
[----:B------:R-:W-:Y:S01]  /*2b820*/  UMOV UR10, UR46 ;  /* 0x0000002e000a7c82 */ /* 0x000fe20008000000 */
[----:B------:R-:W-:Y:S01]  /*2b830*/  UIADD3.64 UR52, UR4, 0x1d00, URZ ;  /* 0x00001d0004347897 */ /* 0x000fe2000fffe03f */
[----:B------:R-:W-:Y:S02]  /*2b840*/  WARPGROUP.DEPBAR.LE gsb0, 0x0 ;  /* 0x00008000000079c5 */ /* 0x000fe40000010000 */
[----:B------:R-:W-:-:S06]  /*2b850*/  WARPGROUP.ARRIVE ;  /* 0x00000000000079c5 */ /* 0x000fcc0000000000 */
[----:B------:R-:W-:Y:S01]  /*2b860*/  HGMMA.64x128x16.F32 R152, gdesc[UR8].tnspA, R152, gsb0 ;  /* 0x21e00000089879f0 */ /* 0x000fe20008000898 */
[----:B------:R-:W-:Y:S01]  /*2b870*/  UMOV UR54, UR50 ;  /* 0x0000003200367c82 */ /* 0x000fe20008000000 */
        /* <DEDUP_REMOVED lines=15> */
[----:B------:R-:W-:Y:S02]  /*2b970*/  R2UR UR54, R21 ;  /* 0x00000000153672ca */ /* 0x000fe400000e0000 */
[----:B------:R-:W-:Y:S01]  /*2b980*/  R2UR UR53, R20 ;  /* 0x00000000143572ca */ /* 0x000fe200000e0000 */
[----:B------:R-:W-:-:S05]  /*2b990*/  IMAD.WIDE R20, R0, 0x2, R12 ;  /* 0x0000000200147825 */ /* 0x000fca00078e020c */
[----:B------:R0:W4:Y:S01]  /*2b9a0*/  LDG.E.U16 R116, desc[UR60][R20.64] ;  /* 0x0000003c14747981 */ /* 0x000122000c1e1500 */
[----:B------:R-:W-:Y:S02]  /*2b9b0*/  R2UR UR9, R15 ;  /* 0x000000000f0972ca */ /* 0x000fe400000e0000 */
[----:B------:R-:W-:Y:S01]  /*2b9c0*/  R2UR UR8, R14 ;  /* 0x000000000e0872ca */ /* 0x000fe200000e0000 */
[C---:B------:R-:W-:Y:S01]  /*2b9d0*/  IMAD.WIDE R14, R0.reuse, 0x2, R102 ;  /* 0x00000002000e7825 */ /* 0x040fe200078e0266 */
[----:B------:R-:W-:Y:S01]  /*2b9e0*/  R2UR UR36, R219 ;  /* 0x00000000db2472ca */ /* 0x000fe200000e0000 */
[----:B------:R-:W4:Y:S02]  /*2b9f0*/  LDL.64 R102, [R1+0x1eb8] ;  /* 0x001eb80001667983 */ /* 0x000f240000100a00 */
[----:B------:R-:W-:Y:S02]  /*2ba00*/  IMAD.WIDE R218, R0, 0x2, R100 ;  /* 0x0000000200da7825 */ /* 0x000fe400078e0264 */
[----:B------:R1:W4:Y:S04]  /*2ba10*/  LDG.E.U16 R115, desc[UR60][R14.64] ;  /* 0x0000003c0e737981 */ /* 0x000328000c1e1500 */
[----:B------:R-:W4:Y:S01]  /*2ba20*/  LDL.64 R100, [R1+0x1eb0] ;  /* 0x001eb00001647983 */ /* 0x000f220000100a00 */
[----:B------:R-:W-:Y:S01]  /*2ba30*/  R2UR UR45, R216 ;  /* 0x00000000d82d72ca */ /* 0x000fe200000e0000 */
[----:B------:R-:W-:-:S02]  /*2ba40*/  IMAD.WIDE R216, R0, 0x2, R98 ;  /* 0x0000000200d87825 */ /* 0x000fc400078e0262 */
[----:B------:R-:W4:Y:S01]  /*2ba50*/  LDL.64 R98, [R1+0x1ea8] ;  /* 0x001ea80001627983 */ /* 0x000f220000100a00 */
[----:B------:R-:W-:Y:S02]  /*2ba60*/  R2UR UR44, R23 ;  /* 0x00000000172c72ca */ /* 0x000fe400000e0000 */
[----:B------:R-:W-:Y:S01]  /*2ba70*/  R2UR UR55, R22 ;  /* 0x00000000163772ca */ /* 0x000fe200000e0000 */
[C---:B--2---:R-:W-:Y:S01]  /*2ba80*/  IMAD.WIDE R22, R0.reuse, 0x2, R108 ;  /* 0x0000000200167825 */ /* 0x044fe200078e026c */
[----:B------:R3:W2:Y:S03]  /*2ba90*/  LDG.E.U16 R89, desc[UR60][R218.64] ;  /* 0x0000003cda597981 */ /* 0x0006a6000c1e1500 */
[C---:B0-----:R-:W-:Y:S01]  /*2baa0*/  IMAD.WIDE R20, R0.reuse, 0x2, R96 ;  /* 0x0000000200147825 */ /* 0x041fe200078e0260 */
[----:B------:R-:W2:Y:S03]  /*2bab0*/  LDL.64 R108, [R1+0x1ea0] ;  /* 0x001ea000016c7983 */ /* 0x000ea60000100a00 */
[C---:B-1----:R-:W-:Y:S01]  /*2bac0*/  IMAD.WIDE R14, R0.reuse, 0x2, R94 ;  /* 0x00000002000e7825 */ /* 0x042fe200078e025e */
[----:B------:R-:W2:Y:S04]  /*2bad0*/  LDL.64 R96, [R1+0x1e98] ;  /* 0x001e980001607983 */ /* 0x000ea80000100a00 */
[----:B------:R0:W2:Y:S04]  /*2bae0*/  LDG.E.U16 R114, desc[UR60][R216.64] ;  /* 0x0000003cd8727981 */ /* 0x0000a8000c1e1500 */
[----:B------:R1:W2:Y:S04]  /*2baf0*/  LDG.E.U16 R113, desc[UR60][R22.64] ;  /* 0x0000003c16717981 */ /* 0x0002a8000c1e1500 */
[----:B------:R4:W2:Y:S04]  /*2bb00*/  LDG.E.U16 R112, desc[UR60][R20.64] ;  /* 0x0000003c14707981 */ /* 0x0008a8000c1e1500 */
[----:B------:R4:W2:Y:S04]  /*2bb10*/  LDG.E.U16 R87, desc[UR60][R14.64] ;  /* 0x0000003c0e577981 */ /* 0x0008a8000c1e1500 */
[----:B------:R-:W2:Y:S01]  /*2bb20*/  LDL.64 R94, [R1+0x1e90] ;  /* 0x001e9000015e7983 */ /* 0x000ea20000100a00 */
[----:B------:R-:W-:Y:S01]  /*2bb30*/  UIADD3.64 UR56, UR4, 0x1e80, URZ ;  /* 0x00001e8004387897 */ /* 0x000fe2000fffe03f */
[----:B---3--:R-:W-:-:S02]  /*2bb40*/  IMAD.WIDE R218, R0, 0x2, R106 ;  /* 0x0000000200da7825 */ /* 0x008fc400078e026a */
[----:B------:R-:W3:Y:S02]  /*2bb50*/  LDL.64 R106, [R1+0x1e88] ;  /* 0x001e8800016a7983 */ /* 0x000ee40000100a00 */
[C---:B0-----:R-:W-:Y:S02]  /*2bb60*/  IMAD.WIDE R216, R0.reuse, 0x2, R92 ;  /* 0x0000000200d87825 */ /* 0x041fe400078e025c */
[----:B------:R-:W3:Y:S02]  /*2bb70*/  LDL.64 R92, [R1+0x1e80] ;  /* 0x001e8000015c7983 */ /* 0x000ee40000100a00 */
[C---:B-1----:R-:W-:Y:S02]  /*2bb80*/  IMAD.WIDE R22, R0.reuse, 0x2, R90 ;  /* 0x0000000200167825 */ /* 0x042fe400078e025a */
[----:B------:R-:W3:Y:S02]  /*2bb90*/  LDL.64 R90, [R1+0x1e78] ;  /* 0x001e7800015a7983 */ /* 0x000ee40000100a00 */
[----:B----4-:R-:W-:-:S02]  /*2bba0*/  IMAD.WIDE R20, R0, 0x2, R110 ;  /* 0x0000000200147825 */ /* 0x010fc400078e026e */
[----:B------:R-:W4:Y:S02]  /*2bbb0*/  LDG.E.U16 R117, desc[UR60][R216.64] ;  /* 0x0000003cd8757981 */ /* 0x000f24000c1e1500 */
[----:B------:R-:W-:Y:S02]  /*2bbc0*/  IMAD.WIDE R14, R0, 0x2, R104 ;  /* 0x00000002000e7825 */ /* 0x000fe400078e0268 */
[----:B------:R-:W4:Y:S01]  /*2bbd0*/  LDL.64 R110, [R1+0x1e70] ;  /* 0x001e7000016e7983 */ /* 0x000f220000100a00 */
[----:B------:R-:W-:Y:S02]  /*2bbe0*/  R2UR UR52, R19 ;  /* 0x00000000133472ca */ /* 0x000fe400000e0000 */
[----:B------:R-:W-:Y:S01]  /*2bbf0*/  R2UR UR11, R17 ;  /* 0x00000000110b72ca */ /* 0x000fe200000e0000 */
[----:B------:R-:W4:Y:S04]  /*2bc00*/  LDG.E.U16 R19, desc[UR60][R22.64] ;  /* 0x0000003c16137981 */ /* 0x000f28000c1e1500 */
[----:B------:R-:W4:Y:S01]  /*2bc10*/  LDG.E.U16 R17, desc[UR60][R20.64] ;  /* 0x0000003c14117981 */ /* 0x000f22000c1e1500 */
[----:B------:R-:W-:-:S02]  /*2bc20*/  WARPGROUP.DEPBAR.LE gsb0, 0x0 ;  /* 0x00008000000079c5 */ /* 0x000fc40000010000 */
[----:B------:R-:W-:-:S06]  /*2bc30*/  WARPGROUP.ARRIVE ;  /* 0x00000000000079c5 */ /* 0x000fcc0000000000 */
[----:B------:R-:W-:Y:S01]  /*2bc40*/  HGMMA.64x128x16.F32 R152, gdesc[UR56].tnspA, R152, gsb0 ;  /* 0x21e00000389879f0 */ /* 0x000fe20008000898 */
[----:B------:R-:W-:Y:S02]  /*2bc50*/  R2UR UR57, R118 ;  /* 0x00000000763972ca */ /* 0x000fe400000e0000 */
[----:B------:R0:W4:Y:S04]  /*2bc60*/  LDG.E.U16 R118, desc[UR60][R218.64] ;  /* 0x0000003cda767981 */ /* 0x000128000c1e1500 */
[----:B------:R1:W-:Y:S04]  /*2bc70*/  STL [R1+0xee4], R116 ;  /* 0x000ee47401007387 */ /* 0x0003e80000100800 */
[----:B-1----:R1:W4:Y:S01]  /*2bc80*/  LDG.E.U16 R116, desc[UR60][R14.64] ;  /* 0x0000003c0e747981 */ /* 0x002322000c1e1500 */
[----:B0-----:R-:W-:-:S03]  /*2bc90*/  IMAD.WIDE R218, R0, 0x2, R102 ;  /* 0x0000000200da7825 */ /* 0x001fc600078e0266 */
[----:B------:R0:W-:Y:S01]  /*2bca0*/  STL [R1+0xee0], R115 ;  /* 0x000ee07301007387 */ /* 0x0001e20000100800 */
[----:B------:R-:W-:-:S03]  /*2bcb0*/  IMAD.WIDE R216, R0, 0x2, R100 ;  /* 0x0000000200d87825 */ /* 0x000fc600078e0264 */
[----:B------:R-:W4:Y:S04]  /*2bcc0*/  LDL.64 R104, [R1+0x1e68] ;  /* 0x001e680001687983 */ /* 0x000f280000100a00 */
[----:B------:R-:W4:Y:S04]  /*2bcd0*/  LDL.64 R102, [R1+0x1e60] ;  /* 0x001e600001667983 */ /* 0x000f280000100a00 */
[----:B------:R-:W4:Y:S01]  /*2bce0*/  LDL.64 R100, [R1+0x1e58] ;  /* 0x001e580001647983 */ /* 0x000f220000100a00 */
[----:B------:R-:W-:-:S03]  /*2bcf0*/  IMAD.WIDE R22, R0, 0x2, R98 ;  /* 0x0000000200167825 */ /* 0x000fc600078e0262 */
[----:B------:R-:W4:Y:S01]  /*2bd00*/  LDL.64 R98, [R1+0x1e50] ;  /* 0x001e500001627983 */ /* 0x000f220000100a00 */
[----:B--2---:R-:W-:-:S03]  /*2bd10*/  IMAD.WIDE R20, R0, 0x2, R108 ;  /* 0x0000000200147825 */ /* 0x004fc600078e026c */
[----:B0-----:R0:W2:Y:S01]  /*2bd20*/  LDG.E.U16 R115, desc[UR60][R218.64] ;  /* 0x0000003cda737981 */ /* 0x0010a2000c1e1500 */
[----:B-1----:R-:W-:-:S03]  /*2bd30*/  IMAD.WIDE R14, R0, 0x2, R96 ;  /* 0x00000002000e7825 */ /* 0x002fc600078e0260 */
[----:B------:R-:W2:Y:S04]  /*2bd40*/  LDL.64 R108, [R1+0x1e48] ;  /* 0x001e4800016c7983 */ /* 0x000ea80000100a00 */
[----:B------:R1:W-:Y:S04]  /*2bd50*/  STL [R1+0xee8], R89 ;  /* 0x000ee85901007387 */ /* 0x0003e80000100800 */
[----:B------:R0:W-:Y:S04]  /*2bd60*/  STL [R1+0xef4], R114 ;  /* 0x000ef47201007387 */ /* 0x0001e80000100800 */
[----:B------:R3:W-:Y:S04]  /*2bd70*/  STL [R1+0xef0], R113 ;  /* 0x000ef07101007387 */ /* 0x0007e80000100800 */
[----:B-1----:R1:W2:Y:S01]  /*2bd80*/  LDG.E.U16 R89, desc[UR60][R216.64] ;  /* 0x0000003cd8597981 */ /* 0x0022a2000c1e1500 */
[----:B0-----:R-:W-:-:S03]  /*2bd90*/  IMAD.WIDE R218, R0, 0x2, R94 ;  /* 0x0000000200da7825 */ /* 0x001fc600078e025e */
[----:B------:R0:W2:Y:S04]  /*2bda0*/  LDG.E.U16 R114, desc[UR60][R22.64] ;  /* 0x0000003c16727981 */ /* 0x0000a8000c1e1500 */
[----:B---3--:R3:W2:Y:S04]  /*2bdb0*/  LDG.E.U16 R113, desc[UR60][R20.64] ;  /* 0x0000003c14717981 */ /* 0x0086a8000c1e1500 */
[----:B------:R1:W-:Y:S04]  /*2bdc0*/  STL [R1+0xeec], R112 ;  /* 0x000eec7001007387 */ /* 0x0003e80000100800 */
[----:B------:R3:W-:Y:S04]  /*2bdd0*/  STL [R1+0xedc], R87 ;  /* 0x000edc5701007387 */ /* 0x0007e80000100800 */
[----:B------:R-:W2:Y:S04]  /*2bde0*/  LDL.64 R96, [R1+0x1e40] ;  /* 0x001e400001607983 */ /* 0x000ea80000100a00 */
[----:B-1----:R4:W2:Y:S04]  /*2bdf0*/  LDG.E.U16 R112, desc[UR60][R14.64] ;  /* 0x0000003c0e707981 */ /* 0x0028a8000c1e1500 */
[----:B------:R-:W2:Y:S01]  /*2be00*/  LDL.64 R94, [R1+0x1e38] ;  /* 0x001e3800015e7983 */ /* 0x000ea20000100a00 */
[----:B------:R-:W-:-:S03]  /*2be10*/  IMAD.WIDE R216, R0, 0x2, R106 ;  /* 0x0000000200d87825 */ /* 0x000fc600078e026a */
[----:B------:R-:W2:Y:S01]  /*2be20*/  LDL.64 R106, [R1+0x1e30] ;  /* 0x001e3000016a7983 */ /* 0x000ea20000100a00 */
[----:B0-----:R-:W-:-:S03]  /*2be30*/  IMAD.WIDE R22, R0, 0x2, R92 ;  /* 0x0000000200167825 */ /* 0x001fc600078e025c */
[----:B------:R-:W2:Y:S01]  /*2be40*/  LDL.64 R92, [R1+0x1e28] ;  /* 0x001e2800015c7983 */ /* 0x000ea20000100a00 */
[----:B---3--:R-:W-:-:S03]  /*2be50*/  IMAD.WIDE R20, R0, 0x2, R90 ;  /* 0x0000000200147825 */ /* 0x008fc600078e025a */
[----:B------:R-:W3:Y:S04]  /*2be60*/  LDL.64 R90, [R1+0x1e20] ;  /* 0x001e2000015a7983 */ /* 0x000ee80000100a00 */
[----:B------:R0:W3:Y:S01]  /*2be70*/  LDG.E.U16 R87, desc[UR60][R218.64] ;  /* 0x0000003cda577981 */ /* 0x0000e2000c1e1500 */
[----:B----4-:R-:W-:-:S03]  /*2be80*/  IMAD.WIDE R14, R0, 0x2, R110 ;  /* 0x00000002000e7825 */ /* 0x010fc600078e026e */
[----:B------:R1:W-:Y:S04]  /*2be90*/  STL [R1+0xed8], R118 ;  /* 0x000ed87601007387 */ /* 0x0003e80000100800 */
[----:B------:R4:W-:Y:S04]  /*2bea0*/  STL [R1+0xed4], R117 ;  /* 0x000ed47501007387 */ /* 0x0009e80000100800 */
[----:B-1----:R1:W3:Y:S04]  /*2beb0*/  LDG.E.U16 R118, desc[UR60][R216.64] ;  /* 0x0000003cd8767981 */ /* 0x0022e8000c1e1500 */
[----:B----4-:R4:W3:Y:S04]  /*2bec0*/  LDG.E.U16 R117, desc[UR60][R22.64] ;  /* 0x0000003c16757981 */ /* 0x0108e8000c1e1500 */
[----:B------:R0:W-:Y:S04]  /*2bed0*/  STL [R1+0xed0], R19 ;  /* 0x000ed01301007387 */ /* 0x0001e80000100800 */
[----:B------:R1:W-:Y:S04]  /*2bee0*/  STL [R1+0xecc], R17 ;  /* 0x000ecc1101007387 */ /* 0x0003e80000100800 */
[----:B0-----:R0:W3:Y:S04]  /*2bef0*/  LDG.E.U16 R19, desc[UR60][R20.64] ;  /* 0x0000003c14137981 */ /* 0x0010e8000c1e1500 */
[----:B-1----:R1:W3:Y:S04]  /*2bf00*/  LDG.E.U16 R17, desc[UR60][R14.64] ;  /* 0x0000003c0e117981 */ /* 0x0022e8000c1e1500 */
[----:B------:R0:W-:Y:S04]  /*2bf10*/  STL [R1+0xec8], R116 ;  /* 0x000ec87401007387 */ /* 0x0001e80000100800 */
[----:B------:R-:W3:Y:S01]  /*2bf20*/  LDL.64 R110, [R1+0x1e18] ;  /* 0x001e1800016e7983 */ /* 0x000ee20000100a00 */
[----:B------:R-:W-:-:S03]  /*2bf30*/  IMAD.WIDE R218, R0, 0x2, R104 ;  /* 0x0000000200da7825 */ /* 0x000fc600078e0268 */
[----:B------:R-:W3:Y:S01]  /*2bf40*/  LDL.64 R104, [R1+0x1e10] ;  /* 0x001e100001687983 */ /* 0x000ee20000100a00 */
[----:B------:R-:W-:-:S03]  /*2bf50*/  IMAD.WIDE R216, R0, 0x2, R102 ;  /* 0x0000000200d87825 */ /* 0x000fc600078e0266 */
[----:B------:R-:W3:Y:S01]  /*2bf60*/  LDL.64 R102, [R1+0x1e08] ;  /* 0x001e080001667983 */ /* 0x000ee20000100a00 */
[----:B----4-:R-:W-:-:S03]  /*2bf70*/  IMAD.WIDE R22, R0, 0x2, R100 ;  /* 0x0000000200167825 */ /* 0x010fc600078e0264 */
[----:B------:R-:W4:Y:S04]  /*2bf80*/  LDL.64 R100, [R1+0x1e00] ;  /* 0x001e000001647983 */ /* 0x000f280000100a00 */
[----:B0-----:R0:W4:Y:S01]  /*2bf90*/  LDG.E.U16 R116, desc[UR60][R218.64] ;  /* 0x0000003cda747981 */ /* 0x001122000c1e1500 */
[----:B------:R-:W-:-:S03]  /*2bfa0*/  IMAD.WIDE R20, R0, 0x2, R98 ;  /* 0x0000000200147825 */ /* 0x000fc600078e0262 */
[----:B------:R-:W4:Y:S04]  /*2bfb0*/  LDL.64 R98, [R1+0x1df8] ;  /* 0x001df80001627983 */ /* 0x000f280000100a00 */
[----:B--2---:R2:W-:Y:S01]  /*2bfc0*/  STL [R1+0xec4], R115 ;  /* 0x000ec47301007387 */ /* 0x0045e20000100800 */
[----:B-1----:R-:W-:-:S03]  /*2bfd0*/  IMAD.WIDE R14, R0, 0x2, R108 ;  /* 0x00000002000e7825 */ /* 0x002fc600078e026c */
[----:B--2---:R1:W2:Y:S04]  /*2bfe0*/  LDG.E.U16 R115, desc[UR60][R216.64] ;  /* 0x0000003cd8737981 */ /* 0x0042a8000c1e1500 */
[----:B------:R0:W-:Y:S04]  /*2bff0*/  STL [R1+0xec0], R89 ;  /* 0x000ec05901007387 */ /* 0x0001e80000100800 */
[----:B------:R1:W-:Y:S04]  /*2c000*/  STL [R1+0xebc], R114 ;  /* 0x000ebc7201007387 */ /* 0x0003e80000100800 */
[----:B------:R1:W-:Y:S04]  /*2c010*/  STL [R1+0xeb8], R113 ;  /* 0x000eb87101007387 */ /* 0x0003e80000100800 */
[----:B0-----:R0:W2:Y:S04]  /*2c020*/  LDG.E.U16 R89, desc[UR60][R22.64] ;  /* 0x0000003c16597981 */ /* 0x0010a8000c1e1500 */
[----:B-1----:R1:W2:Y:S04]  /*2c030*/  LDG.E.U16 R114, desc[UR60][R20.64] ;  /* 0x0000003c14727981 */ /* 0x0022a8000c1e1500 */
[----:B------:R3:W2:Y:S01]  /*2c040*/  LDG.E.U16 R113, desc[UR60][R14.64] ;  /* 0x0000003c0e717981 */ /* 0x0006a2000c1e1500 */
[----:B------:R-:W-:-:S03]  /*2c050*/  IMAD.WIDE R218, R0, 0x2, R96 ;  /* 0x0000000200da7825 */ /* 0x000fc600078e0260 */
[----:B------:R1:W-:Y:S04]  /*2c060*/  STL [R1+0xeb4], R112 ;  /* 0x000eb47001007387 */ /* 0x0003e80000100800 */
[----:B------:R-:W2:Y:S01]  /*2c070*/  LDL.64 R108, [R1+0x1df0] ;  /* 0x001df000016c7983 */ /* 0x000ea20000100a00 */
[----:B------:R-:W-:-:S03]  /*2c080*/  IMAD.WIDE R216, R0, 0x2, R94 ;  /* 0x0000000200d87825 */ /* 0x000fc600078e025e */
[----:B------:R-:W2:Y:S04]  /*2c090*/  LDL.64 R96, [R1+0x1de8] ;  /* 0x001de80001607983 */ /* 0x000ea80000100a00 */
[----:B------:R-:W2:Y:S01]  /*2c0a0*/  LDL.64 R94, [R1+0x1de0] ;  /* 0x001de000015e7983 */ /* 0x000ea20000100a00 */
[----:B0-----:R-:W-:-:S03]  /*2c0b0*/  IMAD.WIDE R22, R0, 0x2, R106 ;  /* 0x0000000200167825 */ /* 0x001fc600078e026a */
[----:B------:R-:W2:Y:S01]  /*2c0c0*/  LDL.64 R106, [R1+0x1dd8] ;  /* 0x001dd800016a7983 */ /* 0x000ea20000100a00 */
[----:B-1----:R-:W-:-:S03]  /*2c0d0*/  IMAD.WIDE R20, R0, 0x2, R92 ;  /* 0x0000000200147825 */ /* 0x002fc600078e025c */
[----:B------:R-:W2:Y:S04]  /*2c0e0*/  LDL.64 R92, [R1+0x1dd0] ;  /* 0x001dd000015c7983 */ /* 0x000ea80000100a00 */
[----:B------:R0:W2:Y:S04]  /*2c0f0*/  LDG.E.U16 R112, desc[UR60][R218.64] ;  /* 0x0000003cda707981 */ /* 0x0000a8000c1e1500 */
[----:B---3--:R1:W-:Y:S01]  /*2c100*/  STL [R1+0xeb0], R87 ;  /* 0x000eb05701007387 */ /* 0x0083e20000100800 */
[----:B------:R-:W-:-:S03]  /*2c110*/  IMAD.WIDE R14, R0, 0x2, R90 ;  /* 0x00000002000e7825 */ /* 0x000fc600078e025a */
[----:B-1----:R1:W3:Y:S04]  /*2c120*/  LDG.E.U16 R87, desc[UR60][R216.64] ;  /* 0x0000003cd8577981 */ /* 0x0022e8000c1e1500 */
[----:B------:R0:W-:Y:S04]  /*2c130*/  STL [R1+0xeac], R118 ;  /* 0x000eac7601007387 */ /* 0x0001e80000100800 */
[----:B------:R1:W-:Y:S04]  /*2c140*/  STL [R1+0xea8], R117 ;  /* 0x000ea87501007387 */ /* 0x0003e80000100800 */
[----:B0-----:R0:W3:Y:S04]  /*2c150*/  LDG.E.U16 R118, desc[UR60][R22.64] ;  /* 0x0000003c16767981 */ /* 0x0010e8000c1e1500 */
[----:B-1----:R4:W3:Y:S04]  /*2c160*/  LDG.E.U16 R117, desc[UR60][R20.64] ;  /* 0x0000003c14757981 */ /* 0x0028e8000c1e1500 */
[----:B------:R1:W-:Y:S04]  /*2c170*/  STL [R1+0xea4], R19 ;  /* 0x000ea41301007387 */ /* 0x0003e80000100800 */
[----:B------:R0:W-:Y:S04]  /*2c180*/  STL [R1+0xea0], R17 ;  /* 0x000ea01101007387 */ /* 0x0001e80000100800 */
[----:B------:R-:W3:Y:S04]  /*2c190*/  LDL.64 R90, [R1+0x1dc8] ;  /* 0x001dc800015a7983 */ /* 0x000ee80000100a00 */
[----:B-1----:R1:W3:Y:S01]  /*2c1a0*/  LDG.E.U16 R19, desc[UR60][R14.64] ;  /* 0x0000003c0e137981 */ /* 0x0022e2000c1e1500 */
[----:B------:R-:W-:-:S03]  /*2c1b0*/  IMAD.WIDE R218, R0, 0x2, R110 ;  /* 0x0000000200da7825 */ /* 0x000fc600078e026e */
[----:B------:R-:W3:Y:S01]  /*2c1c0*/  LDL.64 R110, [R1+0x1dc0] ;  /* 0x001dc000016e7983 */ /* 0x000ee20000100a00 */
[----:B------:R-:W-:-:S03]  /*2c1d0*/  IMAD.WIDE R216, R0, 0x2, R104 ;  /* 0x0000000200d87825 */ /* 0x000fc600078e0268 */
[----:B0-----:R0:W3:Y:S01]  /*2c1e0*/  LDG.E.U16 R17, desc[UR60][R218.64] ;  /* 0x0000003cda117981 */ /* 0x0010e2000c1e1500 */
[----:B------:R-:W-:-:S03]  /*2c1f0*/  IMAD.WIDE R22, R0, 0x2, R102 ;  /* 0x0000000200167825 */ /* 0x000fc600078e0266 */
[----:B------:R-:W3:Y:S01]  /*2c200*/  LDL.64 R104, [R1+0x1db8] ;  /* 0x001db80001687983 */ /* 0x000ee20000100a00 */
[----:B----4-:R-:W-:-:S03]  /*2c210*/  IMAD.WIDE R20, R0, 0x2, R100 ;  /* 0x0000000200147825 */ /* 0x010fc600078e0264 */
[----:B------:R-:W4:Y:S04]  /*2c220*/  LDL.64 R102, [R1+0x1db0] ;  /* 0x001db00001667983 */ /* 0x000f280000100a00 */
[----:B------:R-:W4:Y:S04]  /*2c230*/  LDL.64 R100, [R1+0x1da8] ;  /* 0x001da80001647983 */ /* 0x000f280000100a00 */
[----:B------:R0:W-:Y:S01]  /*2c240*/  STL [R1+0xe9c], R116 ;  /* 0x000e9c7401007387 */ /* 0x0001e20000100800 */
[----:B-1----:R-:W-:-:S03]  /*2c250*/  IMAD.WIDE R14, R0, 0x2, R98 ;  /* 0x00000002000e7825 */ /* 0x002fc600078e0262 */
[----:B0-----:R0:W4:Y:S04]  /*2c260*/  LDG.E.U16 R116, desc[UR60][R216.64] ;  /* 0x0000003cd8747981 */ /* 0x001128000c1e1500 */
[----:B--2---:R1:W-:Y:S04]  /*2c270*/  STL [R1+0xe98], R115 ;  /* 0x000e987301007387 */ /* 0x0043e80000100800 */
[----:B-1----:R1:W2:Y:S04]  /*2c280*/  LDG.E.U16 R115, desc[UR60][R22.64] ;  /* 0x0000003c16737981 */ /* 0x0022a8000c1e1500 */
[----:B------:R0:W-:Y:S04]  /*2c290*/  STL [R1+0xe94], R89 ;  /* 0x000e945901007387 */ /* 0x0001e80000100800 */
[----:B------:R1:W-:Y:S04]  /*2c2a0*/  STL [R1+0xe90], R114 ;  /* 0x000e907201007387 */ /* 0x0003e80000100800 */
[----:B------:R1:W-:Y:S04]  /*2c2b0*/  STL [R1+0xe8c], R113 ;  /* 0x000e8c7101007387 */ /* 0x0003e80000100800 */
[----:B0-----:R0:W2:Y:S04]  /*2c2c0*/  LDG.E.U16 R89, desc[UR60][R20.64] ;  /* 0x0000003c14597981 */ /* 0x0010a8000c1e1500 */
[----:B-1----:R1:W2:Y:S01]  /*2c2d0*/  LDG.E.U16 R114, desc[UR60][R14.64] ;  /* 0x0000003c0e727981 */ /* 0x0022a2000c1e1500 */
[----:B------:R-:W-:-:S03]  /*2c2e0*/  IMAD.WIDE R218, R0, 0x2, R108 ;  /* 0x0000000200da7825 */ /* 0x000fc600078e026c */
[----:B------:R-:W2:Y:S01]  /*2c2f0*/  LDL.64 R98, [R1+0x1da0] ;  /* 0x001da00001627983 */ /* 0x000ea20000100a00 */
[----:B------:R-:W-:-:S03]  /*2c300*/  IMAD.WIDE R216, R0, 0x2, R96 ;  /* 0x0000000200d87825 */ /* 0x000fc600078e0260 */
[----:B------:R-:W2:Y:S01]  /*2c310*/  LDL.64 R108, [R1+0x1d98] ;  /* 0x001d9800016c7983 */ /* 0x000ea20000100a00 */
[----:B------:R-:W-:-:S03]  /*2c320*/  IMAD.WIDE R22, R0, 0x2, R94 ;  /* 0x0000000200167825 */ /* 0x000fc600078e025e */
[----:B------:R-:W2:Y:S04]  /*2c330*/  LDL.64 R96, [R1+0x1d90] ;  /* 0x001d900001607983 */ /* 0x000ea80000100a00 */
[----:B------:R-:W2:Y:S04]  /*2c340*/  LDL.64 R94, [R1+0x1d88] ;  /* 0x001d8800015e7983 */ /* 0x000ea80000100a00 */
[----:B------:R3:W2:Y:S01]  /*2c350*/  LDG.E.U16 R113, desc[UR60][R218.64] ;  /* 0x0000003cda717981 */ /* 0x0006a2000c1e1500 */
[----:B0-----:R-:W-:-:S03]  /*2c360*/  IMAD.WIDE R20, R0, 0x2, R106 ;  /* 0x0000000200147825 */ /* 0x001fc600078e026a */
[----:B------:R-:W2:Y:S01]  /*2c370*/  LDL.64 R106, [R1+0x1d80] ;  /* 0x001d8000016a7983 */ /* 0x000ea20000100a00 */
[----:B-1----:R-:W-:-:S03]  /*2c380*/  IMAD.WIDE R14, R0, 0x2, R92 ;  /* 0x00000002000e7825 */ /* 0x002fc600078e025c */
[----:B------:R0:W-:Y:S04]  /*2c390*/  STL [R1+0xe88], R112 ;  /* 0x000e887001007387 */ /* 0x0001e80000100800 */
[----:B---3--:R1:W-:Y:S04]  /*2c3a0*/  STL [R1+0xe84], R87 ;  /* 0x000e845701007387 */ /* 0x0083e80000100800 */
[----:B0-----:R0:W3:Y:S04]  /*2c3b0*/  LDG.E.U16 R112, desc[UR60][R216.64] ;  /* 0x0000003cd8707981 */ /* 0x0010e8000c1e1500 */
[----:B-1----:R1:W3:Y:S04]  /*2c3c0*/  LDG.E.U16 R87, desc[UR60][R22.64] ;  /* 0x0000003c16577981 */ /* 0x0022e8000c1e1500 */
[----:B------:R0:W-:Y:S04]  /*2c3d0*/  STL [R1+0xe80], R118 ;  /* 0x000e807601007387 */ /* 0x0001e80000100800 */
[----:B------:R1:W-:Y:S04]  /*2c3e0*/  STL [R1+0xe7c], R117 ;  /* 0x000e7c7501007387 */ /* 0x0003e80000100800 */
[----:B0-----:R4:W3:Y:S04]  /*2c3f0*/  LDG.E.U16 R118, desc[UR60][R20.64] ;  /* 0x0000003c14767981 */ /* 0x0018e8000c1e1500 */
[----:B-1----:R0:W3:Y:S01]  /*2c400*/  LDG.E.U16 R117, desc[UR60][R14.64] ;  /* 0x0000003c0e757981 */ /* 0x0020e2000c1e1500 */
[----:B------:R-:W-:-:S03]  /*2c410*/  IMAD.WIDE R218, R0, 0x2, R90 ;  /* 0x0000000200da7825 */ /* 0x000fc600078e025a */
[----:B------:R1:W-:Y:S04]  /*2c420*/  STL [R1+0xe78], R19 ;  /* 0x000e781301007387 */ /* 0x0003e80000100800 */
[----:B------:R-:W3:Y:S04]  /*2c430*/  LDL.64 R92, [R1+0x1d78] ;  /* 0x001d7800015c7983 */ /* 0x000ee80000100a00 */
[----:B------:R-:W3:Y:S04]  /*2c440*/  LDL.64 R90, [R1+0x1d70] ;  /* 0x001d7000015a7983 */ /* 0x000ee80000100a00 */
[----:B-1----:R1:W3:Y:S01]  /*2c450*/  LDG.E.U16 R19, desc[UR60][R218.64] ;  /* 0x0000003cda137981 */ /* 0x0022e2000c1e1500 */
[----:B------:R-:W-:-:S03]  /*2c460*/  IMAD.WIDE R216, R0, 0x2, R110 ;  /* 0x0000000200d87825 */ /* 0x000fc600078e026e */
[----:B------:R-:W3:Y:S01]  /*2c470*/  LDL.64 R110, [R1+0x1d68] ;  /* 0x001d6800016e7983 */ /* 0x000ee20000100a00 */
[----:B------:R-:W-:-:S03]  /*2c480*/  IMAD.WIDE R22, R0, 0x2, R104 ;  /* 0x0000000200167825 */ /* 0x000fc600078e0268 */
[----:B------:R-:W3:Y:S01]  /*2c490*/  LDL.64 R104, [R1+0x1d60] ;  /* 0x001d600001687983 */ /* 0x000ee20000100a00 */
[----:B----4-:R-:W-:-:S03]  /*2c4a0*/  IMAD.WIDE R20, R0, 0x2, R102 ;  /* 0x0000000200147825 */ /* 0x010fc600078e0266 */
[----:B------:R-:W4:Y:S04]  /*2c4b0*/  LDL.64 R102, [R1+0x1d58] ;  /* 0x001d580001667983 */ /* 0x000f280000100a00 */
[----:B------:R1:W-:Y:S01]  /*2c4c0*/  STL [R1+0xe74], R17 ;  /* 0x000e741101007387 */ /* 0x0003e20000100800 */
[----:B0-----:R-:W-:-:S03]  /*2c4d0*/  IMAD.WIDE R14, R0, 0x2, R100 ;  /* 0x00000002000e7825 */ /* 0x001fc600078e0264 */
[----:B-1----:R0:W4:Y:S04]  /*2c4e0*/  LDG.E.U16 R17, desc[UR60][R216.64] ;  /* 0x0000003cd8117981 */ /* 0x002128000c1e1500 */
[----:B------:R1:W-:Y:S04]  /*2c4f0*/  STL [R1+0xe70], R116 ;  /* 0x000e707401007387 */ /* 0x0003e80000100800 */
[----:B-1----:R1:W4:Y:S04]  /*2c500*/  LDG.E.U16 R116, desc[UR60][R22.64] ;  /* 0x0000003c16747981 */ /* 0x002328000c1e1500 */
[----:B--2---:R2:W-:Y:S04]  /*2c510*/  STL [R1+0xe6c], R115 ;  /* 0x000e6c7301007387 */ /* 0x0045e80000100800 */
[----:B--2---:R2:W4:Y:S04]  /*2c520*/  LDG.E.U16 R115, desc[UR60][R20.64] ;  /* 0x0000003c14737981 */ /* 0x004528000c1e1500 */
[----:B------:R0:W-:Y:S04]  /*2c530*/  STL [R1+0xe68], R89 ;  /* 0x000e685901007387 */ /* 0x0001e80000100800 */
[----:B------:R2:W-:Y:S04]  /*2c540*/  STL [R1+0xe64], R114 ;  /* 0x000e647201007387 */ /* 0x0005e80000100800 */
[----:B------:R-:W4:Y:S01]  /*2c550*/  LDL.64 R100, [R1+0x1d50] ;  /* 0x001d500001647983 */ /* 0x000f220000100a00 */
[----:B------:R-:W-:-:S03]  /*2c560*/  IMAD.WIDE R218, R0, 0x2, R98 ;  /* 0x0000000200da7825 */ /* 0x000fc600078e0262 */
[----:B0-----:R0:W4:Y:S01]  /*2c570*/  LDG.E.U16 R89, desc[UR60][R14.64] ;  /* 0x0000003c0e597981 */ /* 0x001122000c1e1500 */
[----:B------:R-:W-:-:S03]  /*2c580*/  IMAD.WIDE R216, R0, 0x2, R108 ;  /* 0x0000000200d87825 */ /* 0x000fc600078e026c */
[----:B------:R-:W4:Y:S01]  /*2c590*/  LDL.64 R98, [R1+0x1d48] ;  /* 0x001d480001627983 */ /* 0x000f220000100a00 */
[----:B-1----:R-:W-:-:S03]  /*2c5a0*/  IMAD.WIDE R22, R0, 0x2, R96 ;  /* 0x0000000200167825 */ /* 0x002fc600078e0260 */
[----:B------:R-:W4:Y:S01]  /*2c5b0*/  LDL.64 R108, [R1+0x1d40] ;  /* 0x001d4000016c7983 */ /* 0x000f220000100a00 */
[----:B--2---:R-:W-:-:S03]  /*2c5c0*/  IMAD.WIDE R20, R0, 0x2, R94 ;  /* 0x0000000200147825 */ /* 0x004fc600078e025e */
[----:B------:R-:W2:Y:S04]  /*2c5d0*/  LDL.64 R96, [R1+0x1d38] ;  /* 0x001d380001607983 */ /* 0x000ea80000100a00 */
[----:B------:R-:W2:Y:S04]  /*2c5e0*/  LDL.64 R94, [R1+0x1d30] ;  /* 0x001d3000015e7983 */ /* 0x000ea80000100a00 */
[----:B------:R1:W2:Y:S04]  /*2c5f0*/  LDG.E.U16 R114, desc[UR60][R218.64] ;  /* 0x0000003cda727981 */ /* 0x0002a8000c1e1500 */
[----:B------:R0:W-:Y:S04]  /*2c600*/  STL [R1+0xe60], R113 ;  /* 0x000e607101007387 */ /* 0x0001e80000100800 */
[----:B0-----:R0:W2:Y:S01]  /*2c610*/  LDG.E.U16 R113, desc[UR60][R216.64] ;  /* 0x0000003cd8717981 */ /* 0x0010a2000c1e1500 */
[----:B------:R-:W-:-:S03]  /*2c620*/  IMAD.WIDE R14, R0, 0x2, R106 ;  /* 0x00000002000e7825 */ /* 0x000fc600078e026a */
[----:B---3--:R3:W-:Y:S04]  /*2c630*/  STL [R1+0xe5c], R112 ;  /* 0x000e5c7001007387 */ /* 0x0087e80000100800 */
[----:B------:R1:W-:Y:S04]  /*2c640*/  STL [R1+0xe58], R87 ;  /* 0x000e585701007387 */ /* 0x0003e80000100800 */
[----:B---3--:R3:W2:Y:S04]  /*2c650*/  LDG.E.U16 R112, desc[UR60][R22.64] ;  /* 0x0000003c16707981 */ /* 0x0086a8000c1e1500 */
[----:B-1----:R1:W2:Y:S04]  /*2c660*/  LDG.E.U16 R87, desc[UR60][R20.64] ;  /* 0x0000003c14577981 */ /* 0x0022a8000c1e1500 */
[----:B------:R0:W-:Y:S04]  /*2c670*/  STL [R1+0xe54], R118 ;  /* 0x000e547601007387 */ /* 0x0001e80000100800 */
[----:B------:R1:W-:Y:S04]  /*2c680*/  STL [R1+0xe50], R117 ;  /* 0x000e507501007387 */ /* 0x0003e80000100800 */
[----:B------:R-:W2:Y:S04]  /*2c690*/  LDL.64 R106, [R1+0x1d28] ;  /* 0x001d2800016a7983 */ /* 0x000ea80000100a00 */
[----:B0-----:R4:W2:Y:S01]  /*2c6a0*/  LDG.E.U16 R118, desc[UR60][R14.64] ;  /* 0x0000003c0e767981 */ /* 0x0018a2000c1e1500 */
[----:B------:R-:W-:-:S03]  /*2c6b0*/  IMAD.WIDE R218, R0, 0x2, R92 ;  /* 0x0000000200da7825 */ /* 0x000fc600078e025c */
[----:B------:R-:W2:Y:S01]  /*2c6c0*/  LDL.64 R92, [R1+0x1d20] ;  /* 0x001d2000015c7983 */ /* 0x000ea20000100a00 */
[----:B------:R-:W-:-:S03]  /*2c6d0*/  IMAD.WIDE R216, R0, 0x2, R90 ;  /* 0x0000000200d87825 */ /* 0x000fc600078e025a */
[----:B------:R-:W2:Y:S04]  /*2c6e0*/  LDL.64 R90, [R1+0x1d18] ;  /* 0x001d1800015a7983 */ /* 0x000ea80000100a00 */
[----:B-1----:R0:W2:Y:S01]  /*2c6f0*/  LDG.E.U16 R117, desc[UR60][R218.64] ;  /* 0x0000003cda757981 */ /* 0x0020a2000c1e1500 */
[----:B---3--:R-:W-:-:S03]  /*2c700*/  IMAD.WIDE R22, R0, 0x2, R110 ;  /* 0x0000000200167825 */ /* 0x008fc600078e026e */
[----:B------:R-:W3:Y:S01]  /*2c710*/  LDL.64 R110, [R1+0x1d10] ;  /* 0x001d1000016e7983 */ /* 0x000ee20000100a00 */
[----:B------:R-:W-:-:S03]  /*2c720*/  IMAD.WIDE R20, R0, 0x2, R104 ;  /* 0x0000000200147825 */ /* 0x000fc600078e0268 */
[----:B------:R-:W3:Y:S04]  /*2c730*/  LDL.64 R104, [R1+0x1d08] ;  /* 0x001d080001687983 */ /* 0x000ee80000100a00 */
[----:B------:R1:W-:Y:S01]  /*2c740*/  STL [R1+0xe4c], R19 ;  /* 0x000e4c1301007387 */ /* 0x0003e20000100800 */
[----:B----4-:R-:W-:-:S03]  /*2c750*/  IMAD.WIDE R14, R0, 0x2, R102 ;  /* 0x00000002000e7825 */ /* 0x010fc600078e0266 */
[----:B-1----:R1:W4:Y:S04]  /*2c760*/  LDG.E.U16 R19, desc[UR60][R216.64] ;  /* 0x0000003cd8137981 */ /* 0x002328000c1e1500 */
[----:B------:R0:W-:Y:S04]  /*2c770*/  STL [R1+0xe48], R17 ;  /* 0x000e481101007387 */ /* 0x0001e80000100800 */
[----:B0-----:R0:W4:Y:S04]  /*2c780*/  LDG.E.U16 R17, desc[UR60][R22.64] ;  /* 0x0000003c16117981 */ /* 0x001128000c1e1500 */
[----:B------:R1:W-:Y:S04]  /*2c790*/  STL [R1+0xe44], R116 ;  /* 0x000e447401007387 */ /* 0x0003e80000100800 */
[----:B-1----:R2:W4:Y:S04]  /*2c7a0*/  LDG.E.U16 R116, desc[UR60][R20.64] ;  /* 0x0000003c14747981 */ /* 0x002528000c1e1500 */
[----:B------:R1:W-:Y:S04]  /*2c7b0*/  STL [R1+0xe40], R115 ;  /* 0x000e407301007387 */ /* 0x0003e80000100800 */
[----:B-1----:R1:W4:Y:S01]  /*2c7c0*/  LDG.E.U16 R115, desc[UR60][R14.64] ;  /* 0x0000003c0e737981 */ /* 0x002322000c1e1500 */
[----:B------:R-:W-:-:S03]  /*2c7d0*/  IMAD.WIDE R218, R0, 0x2, R100 ;  /* 0x0000000200da7825 */ /* 0x000fc600078e0264 */
[----:B------:R1:W-:Y:S04]  /*2c7e0*/  STL [R1+0xe3c], R89 ;  /* 0x000e3c5901007387 */ /* 0x0003e80000100800 */
[----:B------:R-:W4:Y:S01]  /*2c7f0*/  LDL.64 R102, [R1+0x1d00] ;  /* 0x001d000001667983 */ /* 0x000f220000100a00 */
[----:B------:R-:W-:-:S03]  /*2c800*/  IMAD.WIDE R216, R0, 0x2, R98 ;  /* 0x0000000200d87825 */ /* 0x000fc600078e0262 */
[----:B------:R-:W4:Y:S01]  /*2c810*/  LDL.64 R100, [R1+0x1cf8] ;  /* 0x001cf80001647983 */ /* 0x000f220000100a00 */
[----:B0-----:R-:W-:-:S03]  /*2c820*/  IMAD.WIDE R22, R0, 0x2, R108 ;  /* 0x0000000200167825 */ /* 0x001fc600078e026c */
[----:B------:R-:W4:Y:S01]  /*2c830*/  LDL.64 R98, [R1+0x1cf0] ;  /* 0x001cf00001627983 */ /* 0x000f220000100a00 */
[----:B--2---:R-:W-:-:S03]  /*2c840*/  IMAD.WIDE R20, R0, 0x2, R96 ;  /* 0x0000000200147825 */ /* 0x004fc600078e0260 */
[----:B------:R-:W2:Y:S04]  /*2c850*/  LDL.64 R108, [R1+0x1ce8] ;  /* 0x001ce800016c7983 */ /* 0x000ea80000100a00 */
[----:B------:R-:W2:Y:S04]  /*2c860*/  LDL.64 R96, [R1+0x1ce0] ;  /* 0x001ce00001607983 */ /* 0x000ea80000100a00 */
[----:B-1----:R0:W2:Y:S04]  /*2c870*/  LDG.E.U16 R89, desc[UR60][R218.64] ;  /* 0x0000003cda597981 */ /* 0x0020a8000c1e1500 */
[----:B------:R1:W-:Y:S04]  /*2c880*/  STL [R1+0xe38], R114 ;  /* 0x000e387201007387 */ /* 0x0003e80000100800 */
[----:B------:R0:W-:Y:S04]  /*2c890*/  STL [R1+0xe34], R113 ;  /* 0x000e347101007387 */ /* 0x0001e80000100800 */
[----:B-1----:R1:W2:Y:S04]  /*2c8a0*/  LDG.E.U16 R114, desc[UR60][R216.64] ;  /* 0x0000003cd8727981 */ /* 0x0022a8000c1e1500 */
[----:B0-----:R0:W2:Y:S01]  /*2c8b0*/  LDG.E.U16 R113, desc[UR60][R22.64] ;  /* 0x0000003c16717981 */ /* 0x0010a2000c1e1500 */
[----:B------:R-:W-:-:S03]  /*2c8c0*/  IMAD.WIDE R14, R0, 0x2, R94 ;  /* 0x00000002000e7825 */ /* 0x000fc600078e025e */
[----:B------:R1:W-:Y:S04]  /*2c8d0*/  STL [R1+0xe30], R112 ;  /* 0x000e307001007387 */ /* 0x0003e80000100800 */
[----:B------:R0:W-:Y:S04]  /*2c8e0*/  STL [R1+0xe2c], R87 ;  /* 0x000e2c5701007387 */ /* 0x0001e80000100800 */
[----:B-1----:R3:W2:Y:S04]  /*2c8f0*/  LDG.E.U16 R112, desc[UR60][R20.64] ;  /* 0x0000003c14707981 */ /* 0x0026a8000c1e1500 */
[----:B0-----:R0:W2:Y:S01]  /*2c900*/  LDG.E.U16 R87, desc[UR60][R14.64] ;  /* 0x0000003c0e577981 */ /* 0x0010a2000c1e1500 */
[----:B------:R-:W-:-:S03]  /*2c910*/  IMAD.WIDE R218, R0, 0x2, R106 ;  /* 0x0000000200da7825 */ /* 0x000fc600078e026a */
[----:B------:R1:W-:Y:S04]  /*2c920*/  STL [R1+0xe28], R118 ;  /* 0x000e287601007387 */ /* 0x0003e80000100800 */
[----:B------:R-:W2:Y:S04]  /*2c930*/  LDL.64 R94, [R1+0x1cd8] ;  /* 0x001cd800015e7983 */ /* 0x000ea80000100a00 */
[----:B------:R-:W2:Y:S01]  /*2c940*/  LDL.64 R106, [R1+0x1cd0] ;  /* 0x001cd000016a7983 */ /* 0x000ea20000100a00 */
[----:B------:R-:W-:-:S03]  /*2c950*/  IMAD.WIDE R216, R0, 0x2, R92 ;  /* 0x0000000200d87825 */ /* 0x000fc600078e025c */
[----:B------:R-:W2:Y:S01]  /*2c960*/  LDL.64 R92, [R1+0x1cc8] ;  /* 0x001cc800015c7983 */ /* 0x000ea20000100a00 */
[----:B------:R-:W-:-:S03]  /*2c970*/  IMAD.WIDE R22, R0, 0x2, R90 ;  /* 0x0000000200167825 */ /* 0x000fc600078e025a */
[----:B------:R-:W2:Y:S04]  /*2c980*/  LDL.64 R90, [R1+0x1cc0] ;  /* 0x001cc000015a7983 */ /* 0x000ea80000100a00 */
[----:B-1----:R1:W2:Y:S01]  /*2c990*/  LDG.E.U16 R118, desc[UR60][R218.64] ;  /* 0x0000003cda767981 */ /* 0x0022a2000c1e1500 */
[----:B---3--:R-:W-:-:S03]  /*2c9a0*/  IMAD.WIDE R20, R0, 0x2, R110 ;  /* 0x0000000200147825 */ /* 0x008fc600078e026e */
[----:B------:R-:W3:Y:S04]  /*2c9b0*/  LDL.64 R110, [R1+0x1cb8] ;  /* 0x001cb800016e7983 */ /* 0x000ee80000100a00 */
[----:B------:R0:W-:Y:S04]  /*2c9c0*/  STL [R1+0xe24], R117 ;  /* 0x000e247501007387 */ /* 0x0001e80000100800 */
[----:B0-----:R0:W3:Y:S01]  /*2c9d0*/  LDG.E.U16 R117, desc[UR60][R216.64] ;  /* 0x0000003cd8757981 */ /* 0x0010e2000c1e1500 */
[----:B------:R-:W-:-:S03]  /*2c9e0*/  IMAD.WIDE R14, R0, 0x2, R104 ;  /* 0x00000002000e7825 */ /* 0x000fc600078e0268 */
[----:B----4-:R4:W-:Y:S04]  /*2c9f0*/  STL [R1+0xe20], R19 ;  /* 0x000e201301007387 */ /* 0x0109e80000100800 */
[----:B----4-:R4:W3:Y:S04]  /*2ca00*/  LDG.E.U16 R19, desc[UR60][R22.64] ;  /* 0x0000003c16137981 */ /* 0x0108e8000c1e1500 */
[----:B------:R1:W-:Y:S04]  /*2ca10*/  STL [R1+0xe1c], R17 ;  /* 0x000e1c1101007387 */ /* 0x0003e80000100800 */
[----:B-1----:R2:W3:Y:S04]  /*2ca20*/  LDG.E.U16 R17, desc[UR60][R20.64] ;  /* 0x0000003c14117981 */ /* 0x0024e8000c1e1500 */
[----:B------:R1:W-:Y:S04]  /*2ca30*/  STL [R1+0xe18], R116 ;  /* 0x000e187401007387 */ /* 0x0003e80000100800 */
[----:B-1----:R1:W3:Y:S04]  /*2ca40*/  LDG.E.U16 R116, desc[UR60][R14.64] ;  /* 0x0000003c0e747981 */ /* 0x0022e8000c1e1500 */
[----:B------:R1:W-:Y:S04]  /*2ca50*/  STL [R1+0xe14], R115 ;  /* 0x000e147301007387 */ /* 0x0003e80000100800 */
[----:B------:R-:W3:Y:S01]  /*2ca60*/  LDL.64 R104, [R1+0x1cb0] ;  /* 0x001cb00001687983 */ /* 0x000ee20000100a00 */
[----:B------:R-:W-:-:S03]  /*2ca70*/  IMAD.WIDE R218, R0, 0x2, R102 ;  /* 0x0000000200da7825 */ /* 0x000fc600078e0266 */
[----:B------:R-:W3:Y:S01]  /*2ca80*/  LDL.64 R102, [R1+0x1ca8] ;  /* 0x001ca80001667983 */ /* 0x000ee20000100a00 */
[----:B0-----:R-:W-:-:S03]  /*2ca90*/  IMAD.WIDE R216, R0, 0x2, R100 ;  /* 0x0000000200d87825 */ /* 0x001fc600078e0264 */
[----:B------:R-:W3:Y:S01]  /*2caa0*/  LDL.64 R100, [R1+0x1ca0] ;  /* 0x001ca00001647983 */ /* 0x000ee20000100a00 */
[----:B----4-:R-:W-:-:S03]  /*2cab0*/  IMAD.WIDE R22, R0, 0x2, R98 ;  /* 0x0000000200167825 */ /* 0x010fc600078e0262 */
[----:B------:R-:W4:Y:S01]  /*2cac0*/  LDL.64 R98, [R1+0x1c98] ;  /* 0x001c980001627983 */ /* 0x000f220000100a00 */
[----:B--2---:R-:W-:-:S03]  /*2cad0*/  IMAD.WIDE R20, R0, 0x2, R108 ;  /* 0x0000000200147825 */ /* 0x004fc600078e026c */
[----:B------:R-:W2:Y:S04]  /*2cae0*/  LDL.64 R108, [R1+0x1c90] ;  /* 0x001c9000016c7983 */ /* 0x000ea80000100a00 */
[----:B-1----:R0:W2:Y:S04]  /*2caf0*/  LDG.E.U16 R115, desc[UR60][R218.64] ;  /* 0x0000003cda737981 */ /* 0x0020a8000c1e1500 */
[----:B------:R1:W-:Y:S04]  /*2cb00*/  STL [R1+0xe10], R89 ;  /* 0x000e105901007387 */ /* 0x0003e80000100800 */
[----:B-1----:R1:W2:Y:S04]  /*2cb10*/  LDG.E.U16 R89, desc[UR60][R216.64] ;  /* 0x0000003cd8597981 */ /* 0x0022a8000c1e1500 */
[----:B------:R0:W-:Y:S04]  /*2cb20*/  STL [R1+0xe0c], R114 ;  /* 0x000e0c7201007387 */ /* 0x0001e80000100800 */
[----:B------:R1:W-:Y:S04]  /*2cb30*/  STL [R1+0xe08], R113 ;  /* 0x000e087101007387 */ /* 0x0003e80000100800 */
[----:B0-----:R0:W2:Y:S04]  /*2cb40*/  LDG.E.U16 R114, desc[UR60][R22.64] ;  /* 0x0000003c16727981 */ /* 0x0010a8000c1e1500 */
[----:B-1----:R1:W2:Y:S01]  /*2cb50*/  LDG.E.U16 R113, desc[UR60][R20.64] ;  /* 0x0000003c14717981 */ /* 0x0022a2000c1e1500 */
[----:B------:R-:W-:-:S03]  /*2cb60*/  IMAD.WIDE R14, R0, 0x2, R96 ;  /* 0x00000002000e7825 */ /* 0x000fc600078e0260 */
[----:B------:R0:W-:Y:S04]  /*2cb70*/  STL [R1+0xe04], R112 ;  /* 0x000e047001007387 */ /* 0x0001e80000100800 */
[----:B------:R1:W-:Y:S04]  /*2cb80*/  STL [R1+0xe00], R87 ;  /* 0x000e005701007387 */ /* 0x0003e80000100800 */
[----:B------:R-:W2:Y:S04]  /*2cb90*/  LDL.64 R96, [R1+0x1c88] ;  /* 0x001c880001607983 */ /* 0x000ea80000100a00 */
[----:B0-----:R0:W2:Y:S01]  /*2cba0*/  LDG.E.U16 R112, desc[UR60][R14.64] ;  /* 0x0000003c0e707981 */ /* 0x0010a2000c1e1500 */
[----:B------:R-:W-:-:S03]  /*2cbb0*/  IMAD.WIDE R218, R0, 0x2, R94 ;  /* 0x0000000200da7825 */ /* 0x000fc600078e025e */
[----:B------:R-:W2:Y:S01]  /*2cbc0*/  LDL.64 R94, [R1+0x1c80] ;  /* 0x001c8000015e7983 */ /* 0x000ea20000100a00 */
[----:B------:R-:W-:-:S03]  /*2cbd0*/  IMAD.WIDE R216, R0, 0x2, R106 ;  /* 0x0000000200d87825 */ /* 0x000fc600078e026a */
[----:B------:R-:W2:Y:S01]  /*2cbe0*/  LDL.64 R106, [R1+0x1c78] ;  /* 0x001c7800016a7983 */ /* 0x000ea20000100a00 */
[----:B------:R-:W-:-:S03]  /*2cbf0*/  IMAD.WIDE R22, R0, 0x2, R92 ;  /* 0x0000000200167825 */ /* 0x000fc600078e025c */
[----:B------:R-:W2:Y:S01]  /*2cc00*/  LDL.64 R92, [R1+0x1c70] ;  /* 0x001c7000015c7983 */ /* 0x000ea20000100a00 */
[----:B-1----:R-:W-:-:S03]  /*2cc10*/  IMAD.WIDE R20, R0, 0x2, R90 ;  /* 0x0000000200147825 */ /* 0x002fc600078e025a */
[----:B------:R-:W2:Y:S04]  /*2cc20*/  LDL.64 R90, [R1+0x1c68] ;  /* 0x001c6800015a7983 */ /* 0x000ea80000100a00 */
[----:B------:R1:W2:Y:S04]  /*2cc30*/  LDG.E.U16 R87, desc[UR60][R218.64] ;  /* 0x0000003cda577981 */ /* 0x0002a8000c1e1500 */
[----:B------:R0:W-:Y:S04]  /*2cc40*/  STL [R1+0xdfc], R118 ;  /* 0x000dfc7601007387 */ /* 0x0001e80000100800 */
[----:B0-----:R0:W2:Y:S04]  /*2cc50*/  LDG.E.U16 R118, desc[UR60][R216.64] ;  /* 0x0000003cd8767981 */ /* 0x0010a8000c1e1500 */
[----:B---3--:R3:W-:Y:S04]  /*2cc60*/  STL [R1+0xdf8], R117 ;  /* 0x000df87501007387 */ /* 0x0087e80000100800 */
[----:B---3--:R3:W2:Y:S01]  /*2cc70*/  LDG.E.U16 R117, desc[UR60][R22.64] ;  /* 0x0000003c16757981 */ /* 0x0086a2000c1e1500 */
[----:B------:R-:W-:-:S03]  /*2cc80*/  IMAD.WIDE R14, R0, 0x2, R110 ;  /* 0x00000002000e7825 */ /* 0x000fc600078e026e */
[----:B------:R1:W-:Y:S04]  /*2cc90*/  STL [R1+0xdf4], R19 ;  /* 0x000df41301007387 */ /* 0x0003e80000100800 */
[----:B-1----:R4:W2:Y:S04]  /*2cca0*/  LDG.E.U16 R19, desc[UR60][R20.64] ;  /* 0x0000003c14137981 */ /* 0x0028a8000c1e1500 */
[----:B------:R1:W-:Y:S04]  /*2ccb0*/  STL [R1+0xdf0], R17 ;  /* 0x000df01101007387 */ /* 0x0003e80000100800 */
[----:B-1----:R2:W2:Y:S04]  /*2ccc0*/  LDG.E.U16 R17, desc[UR60][R14.64] ;  /* 0x0000003c0e117981 */ /* 0x0024a8000c1e1500 */
[----:B------:R1:W-:Y:S04]  /*2ccd0*/  STL [R1+0xdec], R116 ;  /* 0x000dec7401007387 */ /* 0x0003e80000100800 */
[----:B------:R-:W2:Y:S01]  /*2cce0*/  LDL.64 R110, [R1+0x1c60] ;  /* 0x001c6000016e7983 */ /* 0x000ea20000100a00 */
[----:B------:R-:W-:-:S03]  /*2ccf0*/  IMAD.WIDE R218, R0, 0x2, R104 ;  /* 0x0000000200da7825 */ /* 0x000fc600078e0268 */
[----:B------:R-:W2:Y:S04]  /*2cd00*/  LDL.64 R104, [R1+0x1c58] ;  /* 0x001c580001687983 */ /* 0x000ea80000100a00 */
[----:B-1----:R1:W2:Y:S01]  /*2cd10*/  LDG.E.U16 R116, desc[UR60][R218.64] ;  /* 0x0000003cda747981 */ /* 0x0022a2000c1e1500 */
[----:B0-----:R-:W-:-:S03]  /*2cd20*/  IMAD.WIDE R216, R0, 0x2, R102 ;  /* 0x0000000200d87825 */ /* 0x001fc600078e0266 */
[----:B------:R-:W2:Y:S01]  /*2cd30*/  LDL.64 R102, [R1+0x1c50] ;  /* 0x001c500001667983 */ /* 0x000ea20000100a00 */
[----:B---3--:R-:W-:-:S03]  /*2cd40*/  IMAD.WIDE R22, R0, 0x2, R100 ;  /* 0x0000000200167825 */ /* 0x008fc600078e0264 */
[----:B------:R-:W3:Y:S01]  /*2cd50*/  LDL.64 R100, [R1+0x1c48] ;  /* 0x001c480001647983 */ /* 0x000ee20000100a00 */
[----:B----4-:R-:W-:-:S03]  /*2cd60*/  IMAD.WIDE R20, R0, 0x2, R98 ;  /* 0x0000000200147825 */ /* 0x010fc600078e0262 */
[----:B------:R-:W4:Y:S01]  /*2cd70*/  LDL.64 R98, [R1+0x1c40] ;  /* 0x001c400001627983 */ /* 0x000f220000100a00 */
[----:B--2---:R-:W-:-:S03]  /*2cd80*/  IMAD.WIDE R14, R0, 0x2, R108 ;  /* 0x00000002000e7825 */ /* 0x004fc600078e026c */
[----:B------:R0:W-:Y:S04]  /*2cd90*/  STL [R1+0xde8], R115 ;  /* 0x000de87301007387 */ /* 0x0001e80000100800 */
[----:B0-----:R0:W2:Y:S04]  /*2cda0*/  LDG.E.U16 R115, desc[UR60][R216.64] ;  /* 0x0000003cd8737981 */ /* 0x0010a8000c1e1500 */
        /* <DEDUP_REMOVED lines=8> */
[----:B------:R-:W2:Y:S04]  /*2ce30*/  LDL.64 R108, [R1+0x1c38] ;  /* 0x001c3800016c7983 */ /* 0x000ea80000100a00 */
[----:B------:R-:W2:Y:S04]  /*2ce40*/  LDL.64 R96, [R1+0x1c30] ;  /* 0x001c300001607983 */ /* 0x000ea80000100a00 */
[----:B0-----:R0:W2:Y:S01]  /*2ce50*/  LDG.E.U16 R112, desc[UR60][R218.64] ;  /* 0x0000003cda707981 */ /* 0x0010a2000c1e1500 */
[----:B------:R-:W-:-:S03]  /*2ce60*/  IMAD.WIDE R216, R0, 0x2, R94 ;  /* 0x0000000200d87825 */ /* 0x000fc600078e025e */
[----:B------:R-:W2:Y:S01]  /*2ce70*/  LDL.64 R94, [R1+0x1c28] ;  /* 0x001c2800015e7983 */ /* 0x000ea20000100a00 */
[----:B------:R-:W-:-:S03]  /*2ce80*/  IMAD.WIDE R22, R0, 0x2, R106 ;  /* 0x0000000200167825 */ /* 0x000fc600078e026a */
[----:B------:R-:W2:Y:S01]  /*2ce90*/  LDL.64 R106, [R1+0x1c20] ;  /* 0x001c2000016a7983 */ /* 0x000ea20000100a00 */
[----:B------:R-:W-:-:S03]  /*2cea0*/  IMAD.WIDE R20, R0, 0x2, R92 ;  /* 0x0000000200147825 */ /* 0x000fc600078e025c */
[----:B------:R-:W2:Y:S04]  /*2ceb0*/  LDL.64 R92, [R1+0x1c18] ;  /* 0x001c1800015c7983 */ /* 0x000ea80000100a00 */
[----:B------:R1:W-:Y:S04]  /*2cec0*/  STL [R1+0xdd4], R87 ;  /* 0x000dd45701007387 */ /* 0x0003e80000100800 */
[----:B-1----:R1:W2:Y:S04]  /*2ced0*/  LDG.E.U16 R87, desc[UR60][R216.64] ;  /* 0x0000003cd8577981 */ /* 0x0022a8000c1e1500 */
[----:B------:R0:W-:Y:S04]  /*2cee0*/  STL [R1+0xdd0], R118 ;  /* 0x000dd07601007387 */ /* 0x0001e80000100800 */
[----:B0-----:R0:W2:Y:S04]  /*2cef0*/  LDG.E.U16 R118, desc[UR60][R22.64] ;  /* 0x0000003c16767981 */ /* 0x0010a8000c1e1500 */
[----:B------:R1:W-:Y:S04]  /*2cf00*/  STL [R1+0xdcc], R117 ;  /* 0x000dcc7501007387 */ /* 0x0003e80000100800 */
[----:B-1----:R3:W2:Y:S01]  /*2cf10*/  LDG.E.U16 R117, desc[UR60][R20.64] ;  /* 0x0000003c14757981 */ /* 0x0026a2000c1e1500 */
[----:B------:R-:W-:-:S03]  /*2cf20*/  IMAD.WIDE R14, R0, 0x2, R90 ;  /* 0x00000002000e7825 */ /* 0x000fc600078e025a */
[----:B------:R1:W-:Y:S04]  /*2cf30*/  STL [R1+0xdc8], R19 ;  /* 0x000dc81301007387 */ /* 0x0003e80000100800 */
[----:B-1----:R4:W2:Y:S04]  /*2cf40*/  LDG.E.U16 R19, desc[UR60][R14.64] ;  /* 0x0000003c0e137981 */ /* 0x0028a8000c1e1500 */
[----:B------:R1:W-:Y:S04]  /*2cf50*/  STL [R1+0xdc4], R17 ;  /* 0x000dc41101007387 */ /* 0x0003e80000100800 */
[----:B------:R-:W2:Y:S01]  /*2cf60*/  LDL.64 R90, [R1+0x1c10] ;  /* 0x001c1000015a7983 */ /* 0x000ea20000100a00 */
[----:B------:R-:W-:-:S03]  /*2cf70*/  IMAD.WIDE R218, R0, 0x2, R110 ;  /* 0x0000000200da7825 */ /* 0x000fc600078e026e */
[----:B------:R-:W2:Y:S01]  /*2cf80*/  LDL.64 R110, [R1+0x1c08] ;  /* 0x001c0800016e7983 */ /* 0x000ea20000100a00 */
[----:B------:R-:W-:-:S03]  /*2cf90*/  IMAD.WIDE R216, R0, 0x2, R104 ;  /* 0x0000000200d87825 */ /* 0x000fc600078e0268 */
[----:B-1----:R1:W2:Y:S04]  /*2cfa0*/  LDG.E.U16 R17, desc[UR60][R218.64] ;  /* 0x0000003cda117981 */ /* 0x0022a8000c1e1500 */
[----:B------:R-:W2:Y:S01]  /*2cfb0*/  LDL.64 R104, [R1+0x1c00] ;  /* 0x001c000001687983 */ /* 0x000ea20000100a00 */
[----:B0-----:R-:W-:-:S03]  /*2cfc0*/  IMAD.WIDE R22, R0, 0x2, R102 ;  /* 0x0000000200167825 */ /* 0x001fc600078e0266 */
[----:B------:R-:W2:Y:S01]  /*2cfd0*/  LDL.64 R102, [R1+0x1bf8] ;  /* 0x001bf80001667983 */ /* 0x000ea20000100a00 */
[----:B---3--:R-:W-:-:S03]  /*2cfe0*/  IMAD.WIDE R20, R0, 0x2, R100 ;  /* 0x0000000200147825 */ /* 0x008fc600078e0264 */
[----:B------:R-:W3:Y:S01]  /*2cff0*/  LDL.64 R100, [R1+0x1bf0] ;  /* 0x001bf00001647983 */ /* 0x000ee20000100a00 */
[----:B----4-:R-:W-:-:S03]  /*2d000*/  IMAD.WIDE R14, R0, 0x2, R98 ;  /* 0x00000002000e7825 */ /* 0x010fc600078e0262 */
[----:B------:R0:W-:Y:S04]  /*2d010*/  STL [R1+0xdc0], R116 ;  /* 0x000dc07401007387 */ /* 0x0001e80000100800 */
[----:B0-----:R0:W4:Y:S04]  /*2d020*/  LDG.E.U16 R116, desc[UR60][R216.64] ;  /* 0x0000003cd8747981 */ /* 0x001128000c1e1500 */
[----:B--2---:R2:W-:Y:S04]  /*2d030*/  STL [R1+0xdbc], R115 ;  /* 0x000dbc7301007387 */ /* 0x0045e80000100800 */
[----:B--2---:R2:W4:Y:S04]  /*2d040*/  LDG.E.U16 R115, desc[UR60][R22.64] ;  /* 0x0000003c16737981 */ /* 0x004528000c1e1500 */
[----:B------:R1:W-:Y:S04]  /*2d050*/  STL [R1+0xdb8], R89 ;  /* 0x000db85901007387 */ /* 0x0003e80000100800 */
[----:B-1----:R1:W4:Y:S04]  /*2d060*/  LDG.E.U16 R89, desc[UR60][R20.64] ;  /* 0x0000003c14597981 */ /* 0x002328000c1e1500 */
[----:B------:R0:W-:Y:S04]  /*2d070*/  STL [R1+0xdb4], R114 ;  /* 0x000db47201007387 */ /* 0x0001e80000100800 */
[----:B------:R1:W-:Y:S04]  /*2d080*/  STL [R1+0xdb0], R113 ;  /* 0x000db07101007387 */ /* 0x0003e80000100800 */
[----:B------:R-:W4:Y:S04]  /*2d090*/  LDL.64 R98, [R1+0x1be8] ;  /* 0x001be80001627983 */ /* 0x000f280000100a00 */
[----:B0-----:R0:W4:Y:S01]  /*2d0a0*/  LDG.E.U16 R114, desc[UR60][R14.64] ;  /* 0x0000003c0e727981 */ /* 0x001122000c1e1500 */
[----:B------:R-:W-:-:S03]  /*2d0b0*/  IMAD.WIDE R218, R0, 0x2, R108 ;  /* 0x0000000200da7825 */ /* 0x000fc600078e026c */
[----:B------:R-:W4:Y:S01]  /*2d0c0*/  LDL.64 R108, [R1+0x1be0] ;  /* 0x001be000016c7983 */ /* 0x000f220000100a00 */
[----:B------:R-:W-:-:S03]  /*2d0d0*/  IMAD.WIDE R216, R0, 0x2, R96 ;  /* 0x0000000200d87825 */ /* 0x000fc600078e0260 */
[----:B------:R-:W4:Y:S04]  /*2d0e0*/  LDL.64 R96, [R1+0x1bd8] ;  /* 0x001bd80001607983 */ /* 0x000f280000100a00 */
[----:B-1----:R1:W4:Y:S01]  /*2d0f0*/  LDG.E.U16 R113, desc[UR60][R218.64] ;  /* 0x0000003cda717981 */ /* 0x002322000c1e1500 */
[----:B--2---:R-:W-:-:S03]  /*2d100*/  IMAD.WIDE R22, R0, 0x2, R94 ;  /* 0x0000000200167825 */ /* 0x004fc600078e025e */
[----:B------:R-:W2:Y:S01]  /*2d110*/  LDL.64 R94, [R1+0x1bd0] ;  /* 0x001bd000015e7983 */ /* 0x000ea20000100a00 */
[----:B------:R-:W-:-:S03]  /*2d120*/  IMAD.WIDE R20, R0, 0x2, R106 ;  /* 0x0000000200147825 */ /* 0x000fc600078e026a */
[----:B------:R-:W2:Y:S04]  /*2d130*/  LDL.64 R106, [R1+0x1bc8] ;  /* 0x001bc800016a7983 */ /* 0x000ea80000100a00 */
[----:B------:R1:W-:Y:S01]  /*2d140*/  STL [R1+0xdac], R112 ;  /* 0x000dac7001007387 */ /* 0x0003e20000100800 */
[----:B0-----:R-:W-:-:S03]  /*2d150*/  IMAD.WIDE R14, R0, 0x2, R92 ;  /* 0x00000002000e7825 */ /* 0x001fc600078e025c */
[----:B-1----:R0:W2:Y:S04]  /*2d160*/  LDG.E.U16 R112, desc[UR60][R216.64] ;  /* 0x0000003cd8707981 */ /* 0x0020a8000c1e1500 */
[----:B------:R1:W-:Y:S04]  /*2d170*/  STL [R1+0xda8], R87 ;  /* 0x000da85701007387 */ /* 0x0003e80000100800 */
[----:B-1----:R1:W2:Y:S04]  /*2d180*/  LDG.E.U16 R87, desc[UR60][R22.64] ;  /* 0x0000003c16577981 */ /* 0x0022a8000c1e1500 */
[----:B------:R0:W-:Y:S04]  /*2d190*/  STL [R1+0xda4], R118 ;  /* 0x000da47601007387 */ /* 0x0001e80000100800 */
[----:B0-----:R0:W2:Y:S04]  /*2d1a0*/  LDG.E.U16 R118, desc[UR60][R20.64] ;  /* 0x0000003c14767981 */ /* 0x0010a8000c1e1500 */
        /* <DEDUP_REMOVED lines=9> */
[----:B------:R-:W-:-:S03]  /*2d240*/  IMAD.WIDE R22, R0, 0x2, R104 ;  /* 0x0000000200167825 */ /* 0x000fc600078e0268 */
[----:B------:R-:W2:Y:S01]  /*2d250*/  LDL.64 R104, [R1+0x1ba8] ;  /* 0x001ba80001687983 */ /* 0x000ea20000100a00 */
[----:B0-----:R-:W-:-:S03]  /*2d260*/  IMAD.WIDE R20, R0, 0x2, R102 ;  /* 0x0000000200147825 */ /* 0x001fc600078e0266 */
[----:B------:R-:W2:Y:S01]  /*2d270*/  LDL.64 R102, [R1+0x1ba0] ;  /* 0x001ba00001667983 */ /* 0x000ea20000100a00 */
[----:B---3--:R-:W-:-:S03]  /*2d280*/  IMAD.WIDE R14, R0, 0x2, R100 ;  /* 0x00000002000e7825 */ /* 0x008fc600078e0264 */
[----:B------:R0:W-:Y:S04]  /*2d290*/  STL [R1+0xd98], R17 ;  /* 0x000d981101007387 */ /* 0x0001e80000100800 */
[----:B0-----:R0:W3:Y:S04]  /*2d2a0*/  LDG.E.U16 R17, desc[UR60][R216.64] ;  /* 0x0000003cd8117981 */ /* 0x0010e8000c1e1500 */
[----:B----4-:R4:W-:Y:S04]  /*2d2b0*/  STL [R1+0xd94], R116 ;  /* 0x000d947401007387 */ /* 0x0109e80000100800 */
[----:B----4-:R4:W3:Y:S04]  /*2d2c0*/  LDG.E.U16 R116, desc[UR60][R22.64] ;  /* 0x0000003c16747981 */ /* 0x0108e8000c1e1500 */
[----:B------:R1:W-:Y:S04]  /*2d2d0*/  STL [R1+0xd90], R115 ;  /* 0x000d907301007387 */ /* 0x0003e80000100800 */
[----:B-1----:R2:W3:Y:S04]  /*2d2e0*/  LDG.E.U16 R115, desc[UR60][R20.64] ;  /* 0x0000003c14737981 */ /* 0x0024e8000c1e1500 */
[----:B------:R1:W-:Y:S04]  /*2d2f0*/  STL [R1+0xd8c], R89 ;  /* 0x000d8c5901007387 */ /* 0x0003e80000100800 */
[----:B-1----:R1:W3:Y:S01]  /*2d300*/  LDG.E.U16 R89, desc[UR60][R14.64] ;  /* 0x0000003c0e597981 */ /* 0x0022e2000c1e1500 */
[----:B------:R-:W-:-:S03]  /*2d310*/  IMAD.WIDE R218, R0, 0x2, R98 ;  /* 0x0000000200da7825 */ /* 0x000fc600078e0262 */
[----:B------:R1:W-:Y:S04]  /*2d320*/  STL [R1+0xd88], R114 ;  /* 0x000d887201007387 */ /* 0x0003e80000100800 */
[----:B------:R-:W3:Y:S04]  /*2d330*/  LDL.64 R100, [R1+0x1b98] ;  /* 0x001b980001647983 */ /* 0x000ee80000100a00 */
[----:B------:R-:W3:Y:S01]  /*2d340*/  LDL.64 R98, [R1+0x1b90] ;  /* 0x001b900001627983 */ /* 0x000ee20000100a00 */
[----:B0-----:R-:W-:-:S03]  /*2d350*/  IMAD.WIDE R216, R0, 0x2, R108 ;  /* 0x0000000200d87825 */ /* 0x001fc600078e026c */
[----:B------:R-:W3:Y:S01]  /*2d360*/  LDL.64 R108, [R1+0x1b88] ;  /* 0x001b8800016c7983 */ /* 0x000ee20000100a00 */
[----:B----4-:R-:W-:-:S03]  /*2d370*/  IMAD.WIDE R22, R0, 0x2, R96 ;  /* 0x0000000200167825 */ /* 0x010fc600078e0260 */
[----:B------:R-:W4:Y:S04]  /*2d380*/  LDL.64 R96, [R1+0x1b80] ;  /* 0x001b800001607983 */ /* 0x000f280000100a00 */
[----:B-1----:R0:W4:Y:S01]  /*2d390*/  LDG.E.U16 R114, desc[UR60][R218.64] ;  /* 0x0000003cda727981 */ /* 0x002122000c1e1500 */
[----:B--2---:R-:W-:-:S03]  /*2d3a0*/  IMAD.WIDE R20, R0, 0x2, R94 ;  /* 0x0000000200147825 */ /* 0x004fc600078e025e */
[----:B------:R-:W2:Y:S04]  /*2d3b0*/  LDL.64 R94, [R1+0x1b78] ;  /* 0x001b7800015e7983 */ /* 0x000ea80000100a00 */
[----:B------:R1:W-:Y:S01]  /*2d3c0*/  STL [R1+0xd84], R113 ;  /* 0x000d847101007387 */ /* 0x0003e20000100800 */
[----:B------:R-:W-:-:S03]  /*2d3d0*/  IMAD.WIDE R14, R0, 0x2, R106 ;  /* 0x00000002000e7825 */ /* 0x000fc600078e026a */
[----:B-1----:R1:W2:Y:S04]  /*2d3e0*/  LDG.E.U16 R113, desc[UR60][R216.64] ;  /* 0x0000003cd8717981 */ /* 0x0022a8000c1e1500 */
[----:B------:R0:W-:Y:S04]  /*2d3f0*/  STL [R1+0xd80], R112 ;  /* 0x000d807001007387 */ /* 0x0001e80000100800 */
[----:B0-----:R0:W2:Y:S04]  /*2d400*/  LDG.E.U16 R112, desc[UR60][R22.64] ;  /* 0x0000003c16707981 */ /* 0x0010a8000c1e1500 */
[----:B------:R1:W-:Y:S04]  /*2d410*/  STL [R1+0xd7c], R87 ;  /* 0x000d7c5701007387 */ /* 0x0003e80000100800 */
[----:B-1----:R1:W2:Y:S04]  /*2d420*/  LDG.E.U16 R87, desc[UR60][R20.64] ;  /* 0x0000003c14577981 */ /* 0x0022a8000c1e1500 */
[----:B------:R0:W-:Y:S04]  /*2d430*/  STL [R1+0xd78], R118 ;  /* 0x000d787601007387 */ /* 0x0001e80000100800 */
[----:B0-----:R0:W2:Y:S04]  /*2d440*/  LDG.E.U16 R118, desc[UR60][R14.64] ;  /* 0x0000003c0e767981 */ /* 0x0010a8000c1e1500 */
        /* <DEDUP_REMOVED lines=9> */
[----:B------:R-:W-:-:S03]  /*2d4e0*/  IMAD.WIDE R20, R0, 0x2, R104 ;  /* 0x0000000200147825 */ /* 0x000fc600078e0268 */
[----:B------:R-:W2:Y:S04]  /*2d4f0*/  LDL.64 R104, [R1+0x1b50] ;  /* 0x001b500001687983 */ /* 0x000ea80000100a00 */
[----:B------:R1:W-:Y:S01]  /*2d500*/  STL [R1+0xd70], R19 ;  /* 0x000d701301007387 */ /* 0x0003e20000100800 */
[----:B0-----:R-:W-:-:S03]  /*2d510*/  IMAD.WIDE R14, R0, 0x2, R102 ;  /* 0x00000002000e7825 */ /* 0x001fc600078e0266 */
[----:B-1----:R0:W2:Y:S04]  /*2d520*/  LDG.E.U16 R19, desc[UR60][R216.64] ;  /* 0x0000003cd8137981 */ /* 0x0020a8000c1e1500 */
[----:B---3--:R1:W-:Y:S04]  /*2d530*/  STL [R1+0xd6c], R17 ;  /* 0x000d6c1101007387 */ /* 0x0083e80000100800 */
[----:B-1----:R1:W3:Y:S04]  /*2d540*/  LDG.E.U16 R17, desc[UR60][R22.64] ;  /* 0x0000003c16117981 */ /* 0x0022e8000c1e1500 */
[----:B------:R0:W-:Y:S04]  /*2d550*/  STL [R1+0xd68], R116 ;  /* 0x000d687401007387 */ /* 0x0001e80000100800 */
[----:B0-----:R4:W3:Y:S04]  /*2d560*/  LDG.E.U16 R116, desc[UR60][R20.64] ;  /* 0x0000003c14747981 */ /* 0x0018e8000c1e1500 */
[----:B------:R0:W-:Y:S04]  /*2d570*/  STL [R1+0xd64], R115 ;  /* 0x000d647301007387 */ /* 0x0001e80000100800 */
[----:B0-----:R2:W3:Y:S04]  /*2d580*/  LDG.E.U16 R115, desc[UR60][R14.64] ;  /* 0x0000003c0e737981 */ /* 0x0014e8000c1e1500 */
[----:B------:R0:W-:Y:S04]  /*2d590*/  STL [R1+0xd60], R89 ;  /* 0x000d605901007387 */ /* 0x0001e80000100800 */
[----:B------:R-:W3:Y:S01]  /*2d5a0*/  LDL.64 R102, [R1+0x1b48] ;  /* 0x001b480001667983 */ /* 0x000ee20000100a00 */
[----:B------:R-:W-:-:S03]  /*2d5b0*/  IMAD.WIDE R218, R0, 0x2, R100 ;  /* 0x0000000200da7825 */ /* 0x000fc600078e0264 */
[----:B------:R-:W3:Y:S01]  /*2d5c0*/  LDL.64 R100, [R1+0x1b40] ;  /* 0x001b400001647983 */ /* 0x000ee20000100a00 */
[----:B------:R-:W-:-:S03]  /*2d5d0*/  IMAD.WIDE R216, R0, 0x2, R98 ;  /* 0x0000000200d87825 */ /* 0x000fc600078e0262 */
[----:B------:R-:W3:Y:S01]  /*2d5e0*/  LDL.64 R98, [R1+0x1b38] ;  /* 0x001b380001627983 */ /* 0x000ee20000100a00 */
[----:B-1----:R-:W-:-:S03]  /*2d5f0*/  IMAD.WIDE R22, R0, 0x2, R108 ;  /* 0x0000000200167825 */ /* 0x002fc600078e026c */
[----:B------:R-:W3:Y:S01]  /*2d600*/  LDL.64 R108, [R1+0x1b30] ;  /* 0x001b3000016c7983 */ /* 0x000ee20000100a00 */
[----:B----4-:R-:W-:-:S03]  /*2d610*/  IMAD.WIDE R20, R0, 0x2, R96 ;  /* 0x0000000200147825 */ /* 0x010fc600078e0260 */
[----:B------:R-:W4:Y:S04]  /*2d620*/  LDL.64 R96, [R1+0x1b28] ;  /* 0x001b280001607983 */ /* 0x000f280000100a00 */
[----:B0-----:R0:W4:Y:S04]  /*2d630*/  LDG.E.U16 R89, desc[UR60][R218.64] ;  /* 0x0000003cda597981 */ /* 0x001128000c1e1500 */
[----:B------:R1:W-:Y:S01]  /*2d640*/  STL [R1+0xd5c], R114 ;  /* 0x000d5c7201007387 */ /* 0x0003e20000100800 */
[----:B--2---:R-:W-:-:S03]  /*2d650*/  IMAD.WIDE R14, R0, 0x2, R94 ;  /* 0x00000002000e7825 */ /* 0x004fc600078e025e */
        /* <DEDUP_REMOVED lines=10> */
[----:B------:R-:W2:Y:S04]  /*2d700*/  LDL.64 R106, [R1+0x1b18] ;  /* 0x001b1800016a7983 */ /* 0x000ea80000100a00 */
[----:B-1----:R1:W2:Y:S01]  /*2d710*/  LDG.E.U16 R118, desc[UR60][R218.64] ;  /* 0x0000003cda767981 */ /* 0x0022a2000c1e1500 */
[----:B------:R-:W-:-:S03]  /*2d720*/  IMAD.WIDE R216, R0, 0x2, R92 ;  /* 0x0000000200d87825 */ /* 0x000fc600078e025c */
        /* <DEDUP_REMOVED lines=10> */
[----:B---3--:R3:W-:Y:S04]  /*2d7d0*/  STL [R1+0xd40], R17 ;  /* 0x000d401101007387 */ /* 0x0087e80000100800 */
[----:B---3--:R3:W2:Y:S04]  /*2d7e0*/  LDG.E.U16 R17, desc[UR60][R20.64] ;  /* 0x0000003c14117981 */ /* 0x0086a8000c1e1500 */
[----:B------:R0:W-:Y:S04]  /*2d7f0*/  STL [R1+0xd3c], R116 ;  /* 0x000d3c7401007387 */ /* 0x0001e80000100800 */
[----:B0-----:R4:W2:Y:S04]  /*2d800*/  LDG.E.U16 R116, desc[UR60][R14.64] ;  /* 0x0000003c0e747981 */ /* 0x0018a8000c1e1500 */
[----:B------:R0:W-:Y:S04]  /*2d810*/  STL [R1+0xd38], R115 ;  /* 0x000d387301007387 */ /* 0x0001e80000100800 */
[----:B------:R-:W2:Y:S01]  /*2d820*/  LDL.64 R104, [R1+0x1af8] ;  /* 0x001af80001687983 */ /* 0x000ea20000100a00 */
[----:B------:R-:W-:-:S03]  /*2d830*/  IMAD.WIDE R218, R0, 0x2, R102 ;  /* 0x0000000200da7825 */ /* 0x000fc600078e0266 */
[----:B------:R-:W2:Y:S01]  /*2d840*/  LDL.64 R102, [R1+0x1af0] ;  /* 0x001af00001667983 */ /* 0x000ea20000100a00 */
[----:B------:R-:W-:-:S03]  /*2d850*/  IMAD.WIDE R216, R0, 0x2, R100 ;  /* 0x0000000200d87825 */ /* 0x000fc600078e0264 */
[----:B0-----:R0:W2:Y:S01]  /*2d860*/  LDG.E.U16 R115, desc[UR60][R218.64] ;  /* 0x0000003cda737981 */ /* 0x0010a2000c1e1500 */
[----:B-1----:R-:W-:-:S03]  /*2d870*/  IMAD.WIDE R22, R0, 0x2, R98 ;  /* 0x0000000200167825 */ /* 0x002fc600078e0262 */
[----:B------:R-:W2:Y:S04]  /*2d880*/  LDL.64 R100, [R1+0x1ae8] ;  /* 0x001ae80001647983 */ /* 0x000ea80000100a00 */
[----:B------:R-:W2:Y:S01]  /*2d890*/  LDL.64 R98, [R1+0x1ae0] ;  /* 0x001ae00001627983 */ /* 0x000ea20000100a00 */
[----:B---3--:R-:W-:-:S03]  /*2d8a0*/  IMAD.WIDE R20, R0, 0x2, R108 ;  /* 0x0000000200147825 */ /* 0x008fc600078e026c */
[----:B------:R-:W3:Y:S01]  /*2d8b0*/  LDL.64 R108, [R1+0x1ad8] ;  /* 0x001ad800016c7983 */ /* 0x000ee20000100a00 */
[----:B----4-:R-:W-:-:S03]  /*2d8c0*/  IMAD.WIDE R14, R0, 0x2, R96 ;  /* 0x00000002000e7825 */ /* 0x010fc600078e0260 */
[----:B------:R1:W-:Y:S04]  /*2d8d0*/  STL [R1+0xd34], R89 ;  /* 0x000d345901007387 */ /* 0x0003e80000100800 */
[----:B-1----:R1:W4:Y:S04]  /*2d8e0*/  LDG.E.U16 R89, desc[UR60][R216.64] ;  /* 0x0000003cd8597981 */ /* 0x002328000c1e1500 */
[----:B--2---:R2:W-:Y:S04]  /*2d8f0*/  STL [R1+0xd30], R114 ;  /* 0x000d307201007387 */ /* 0x0045e80000100800 */
[----:B--2---:R2:W4:Y:S04]  /*2d900*/  LDG.E.U16 R114, desc[UR60][R22.64] ;  /* 0x0000003c16727981 */ /* 0x004528000c1e1500 */
[----:B------:R0:W-:Y:S04]  /*2d910*/  STL [R1+0xd2c], R113 ;  /* 0x000d2c7101007387 */ /* 0x0001e80000100800 */
[----:B0-----:R0:W4:Y:S04]  /*2d920*/  LDG.E.U16 R113, desc[UR60][R20.64] ;  /* 0x0000003c14717981 */ /* 0x001128000c1e1500 */
[----:B------:R1:W-:Y:S04]  /*2d930*/  STL [R1+0xd28], R112 ;  /* 0x000d287001007387 */ /* 0x0003e80000100800 */
[----:B-1----:R1:W4:Y:S04]  /*2d940*/  LDG.E.U16 R112, desc[UR60][R14.64] ;  /* 0x0000003c0e707981 */ /* 0x002328000c1e1500 */
[----:B------:R0:W-:Y:S04]  /*2d950*/  STL [R1+0xd24], R87 ;  /* 0x000d245701007387 */ /* 0x0001e80000100800 */
[----:B------:R-:W4:Y:S01]  /*2d960*/  LDL.64 R96, [R1+0x1ad0] ;  /* 0x001ad00001607983 */ /* 0x000f220000100a00 */
[----:B------:R-:W-:-:S03]  /*2d970*/  IMAD.WIDE R218, R0, 0x2, R94 ;  /* 0x0000000200da7825 */ /* 0x000fc600078e025e */
[----:B------:R-:W4:Y:S04]  /*2d980*/  LDL.64 R94, [R1+0x1ac8] ;  /* 0x001ac800015e7983 */ /* 0x000f280000100a00 */
[----:B0-----:R0:W4:Y:S01]  /*2d990*/  LDG.E.U16 R87, desc[UR60][R218.64] ;  /* 0x0000003cda577981 */ /* 0x001122000c1e1500 */
[----:B------:R-:W-:-:S03]  /*2d9a0*/  IMAD.WIDE R216, R0, 0x2, R106 ;  /* 0x0000000200d87825 */ /* 0x000fc600078e026a */
[----:B------:R-:W4:Y:S01]  /*2d9b0*/  LDL.64 R106, [R1+0x1ac0] ;  /* 0x001ac000016a7983 */ /* 0x000f220000100a00 */
[----:B--2---:R-:W-:-:S03]  /*2d9c0*/  IMAD.WIDE R22, R0, 0x2, R92 ;  /* 0x0000000200167825 */ /* 0x004fc600078e025c */
[----:B------:R-:W2:Y:S01]  /*2d9d0*/  LDL.64 R92, [R1+0x1ab8] ;  /* 0x001ab800015c7983 */ /* 0x000ea20000100a00 */
[----:B------:R-:W-:-:S03]  /*2d9e0*/  IMAD.WIDE R20, R0, 0x2, R90 ;  /* 0x0000000200147825 */ /* 0x000fc600078e025a */
[----:B------:R-:W2:Y:S04]  /*2d9f0*/  LDL.64 R90, [R1+0x1ab0] ;  /* 0x001ab000015a7983 */ /* 0x000ea80000100a00 */
[----:B------:R0:W-:Y:S01]  /*2da00*/  STL [R1+0xd20], R118 ;  /* 0x000d207601007387 */ /* 0x0001e20000100800 */
[----:B-1----:R-:W-:-:S03]  /*2da10*/  IMAD.WIDE R14, R0, 0x2, R110 ;  /* 0x00000002000e7825 */ /* 0x002fc600078e026e */
[----:B0-----:R0:W2:Y:S04]  /*2da20*/  LDG.E.U16 R118, desc[UR60][R216.64] ;  /* 0x0000003cd8767981 */ /* 0x0010a8000c1e1500 */
        /* <DEDUP_REMOVED lines=16> */
[----:B------:R-:W2:Y:S04]  /*2db30*/  LDL.64 R98, [R1+0x1a88] ;  /* 0x001a880001627983 */ /* 0x000ea80000100a00 */
[----:B------:R0:W-:Y:S04]  /*2db40*/  STL [R1+0xd0c], R115 ;  /* 0x000d0c7301007387 */ /* 0x0001e80000100800 */
[----:B0-----:R0:W2:Y:S01]  /*2db50*/  LDG.E.U16 R115, desc[UR60][R216.64] ;  /* 0x0000003cd8737981 */ /* 0x0010a2000c1e1500 */
[----:B---3--:R-:W-:-:S03]  /*2db60*/  IMAD.WIDE R14, R0, 0x2, R108 ;  /* 0x00000002000e7825 */ /* 0x008fc600078e026c */
[----:B----4-:R3:W-:Y:S04]  /*2db70*/  STL [R1+0xd08], R89 ;  /* 0x000d085901007387 */ /* 0x0107e80000100800 */
[----:B---3--:R3:W4:Y:S04]  /*2db80*/  LDG.E.U16 R89, desc[UR60][R22.64] ;  /* 0x0000003c16597981 */ /* 0x008728000c1e1500 */
[----:B------:R1:W-:Y:S04]  /*2db90*/  STL [R1+0xd04], R114 ;  /* 0x000d047201007387 */ /* 0x0003e80000100800 */
[----:B-1----:R2:W4:Y:S04]  /*2dba0*/  LDG.E.U16 R114, desc[UR60][R20.64] ;  /* 0x0000003c14727981 */ /* 0x002528000c1e1500 */
[----:B------:R1:W-:Y:S04]  /*2dbb0*/  STL [R1+0xd00], R113 ;  /* 0x000d007101007387 */ /* 0x0003e80000100800 */
[----:B-1----:R1:W4:Y:S04]  /*2dbc0*/  LDG.E.U16 R113, desc[UR60][R14.64] ;  /* 0x0000003c0e717981 */ /* 0x002328000c1e1500 */
[----:B------:R3:W-:Y:S04]  /*2dbd0*/  STL [R1+0xcfc], R112 ;  /* 0x000cfc7001007387 */ /* 0x0007e80000100800 */
[----:B------:R-:W4:Y:S01]  /*2dbe0*/  LDL.64 R108, [R1+0x1a80] ;  /* 0x001a8000016c7983 */ /* 0x000f220000100a00 */
[----:B------:R-:W-:-:S03]  /*2dbf0*/  IMAD.WIDE R218, R0, 0x2, R96 ;  /* 0x0000000200da7825 */ /* 0x000fc600078e0260 */
[----:B------:R-:W4:Y:S01]  /*2dc00*/  LDL.64 R96, [R1+0x1a78] ;  /* 0x001a780001607983 */ /* 0x000f220000100a00 */
[----:B0-----:R-:W-:-:S03]  /*2dc10*/  IMAD.WIDE R216, R0, 0x2, R94 ;  /* 0x0000000200d87825 */ /* 0x001fc600078e025e */
[----:B---3--:R0:W3:Y:S04]  /*2dc20*/  LDG.E.U16 R112, desc[UR60][R218.64] ;  /* 0x0000003cda707981 */ /* 0x0080e8000c1e1500 */
[----:B------:R-:W3:Y:S01]  /*2dc30*/  LDL.64 R94, [R1+0x1a70] ;  /* 0x001a7000015e7983 */ /* 0x000ee20000100a00 */
[----:B------:R-:W-:-:S03]  /*2dc40*/  IMAD.WIDE R22, R0, 0x2, R106 ;  /* 0x0000000200167825 */ /* 0x000fc600078e026a */
[----:B------:R-:W3:Y:S01]  /*2dc50*/  LDL.64 R106, [R1+0x1a68] ;  /* 0x001a6800016a7983 */ /* 0x000ee20000100a00 */
[----:B--2---:R-:W-:-:S03]  /*2dc60*/  IMAD.WIDE R20, R0, 0x2, R92 ;  /* 0x0000000200147825 */ /* 0x004fc600078e025c */
        /* <DEDUP_REMOVED lines=15> */
[----:B0-----:R0:W2:Y:S04]  /*2dd60*/  LDG.E.U16 R17, desc[UR60][R218.64] ;  /* 0x0000003cda117981 */ /* 0x0010a8000c1e1500 */
        /* <DEDUP_REMOVED lines=8> */
[----:B0-----:R3:W2:Y:S01]  /*2ddf0*/  LDG.E.U16 R115, desc[UR60][R22.64] ;  /* 0x0000003c16737981 */ /* 0x0016a2000c1e1500 */
[----:B------:R-:W-:-:S03]  /*2de00*/  IMAD.WIDE R14, R0, 0x2, R98 ;  /* 0x00000002000e7825 */ /* 0x000fc600078e0262 */
[----:B----4-:R0:W-:Y:S04]  /*2de10*/  STL [R1+0xcdc], R89 ;  /* 0x000cdc5901007387 */ /* 0x0101e80000100800 */
[----:B0-----:R0:W4:Y:S04]  /*2de20*/  LDG.E.U16 R89, desc[UR60][R20.64] ;  /* 0x0000003c14597981 */ /* 0x001128000c1e1500 */
[----:B------:R1:W-:Y:S04]  /*2de30*/  STL [R1+0xcd8], R114 ;  /* 0x000cd87201007387 */ /* 0x0003e80000100800 */
[----:B-1----:R2:W4:Y:S04]  /*2de40*/  LDG.E.U16 R114, desc[UR60][R14.64] ;  /* 0x0000003c0e727981 */ /* 0x002528000c1e1500 */
[----:B------:R1:W-:Y:S04]  /*2de50*/  STL [R1+0xcd4], R113 ;  /* 0x000cd47101007387 */ /* 0x0003e80000100800 */
[----:B------:R-:W4:Y:S01]  /*2de60*/  LDL.64 R98, [R1+0x1a30] ;  /* 0x001a300001627983 */ /* 0x000f220000100a00 */
[----:B------:R-:W-:-:S03]  /*2de70*/  IMAD.WIDE R218, R0, 0x2, R108 ;  /* 0x0000000200da7825 */ /* 0x000fc600078e026c */
[----:B------:R-:W4:Y:S01]  /*2de80*/  LDL.64 R108, [R1+0x1a28] ;  /* 0x001a2800016c7983 */ /* 0x000f220000100a00 */
[----:B------:R-:W-:-:S03]  /*2de90*/  IMAD.WIDE R216, R0, 0x2, R96 ;  /* 0x0000000200d87825 */ /* 0x000fc600078e0260 */
[----:B------:R-:W4:Y:S04]  /*2dea0*/  LDL.64 R96, [R1+0x1a20] ;  /* 0x001a200001607983 */ /* 0x000f280000100a00 */
[----:B-1----:R1:W4:Y:S01]  /*2deb0*/  LDG.E.U16 R113, desc[UR60][R218.64] ;  /* 0x0000003cda717981 */ /* 0x002322000c1e1500 */
[----:B---3--:R-:W-:-:S03]  /*2dec0*/  IMAD.WIDE R22, R0, 0x2, R94 ;  /* 0x0000000200167825 */ /* 0x008fc600078e025e */
[----:B------:R-:W3:Y:S01]  /*2ded0*/  LDL.64 R94, [R1+0x1a18] ;  /* 0x001a1800015e7983 */ /* 0x000ee20000100a00 */
[----:B0-----:R-:W-:-:S03]  /*2dee0*/  IMAD.WIDE R20, R0, 0x2, R106 ;  /* 0x0000000200147825 */ /* 0x001fc600078e026a */
[----:B------:R-:W3:Y:S04]  /*2def0*/  LDL.64 R106, [R1+0x1a10] ;  /* 0x001a1000016a7983 */ /* 0x000ee80000100a00 */
[----:B------:R0:W-:Y:S04]  /*2df00*/  STL [R1+0xcd0], R112 ;  /* 0x000cd07001007387 */ /* 0x0001e80000100800 */
[----:B0-----:R0:W3:Y:S01]  /*2df10*/  LDG.E.U16 R112, desc[UR60][R216.64] ;  /* 0x0000003cd8707981 */ /* 0x0010e2000c1e1500 */
[----:B--2---:R-:W-:-:S03]  /*2df20*/  IMAD.WIDE R14, R0, 0x2, R92 ;  /* 0x00000002000e7825 */ /* 0x004fc600078e025c */
[----:B------:R2:W-:Y:S04]  /*2df30*/  STL [R1+0xccc], R87 ;  /* 0x000ccc5701007387 */ /* 0x0005e80000100800 */
[----:B--2---:R2:W3:Y:S04]  /*2df40*/  LDG.E.U16 R87, desc[UR60][R22.64] ;  /* 0x0000003c16577981 */ /* 0x0044e8000c1e1500 */
[----:B------:R1:W-:Y:S04]  /*2df50*/  STL [R1+0xcc8], R118 ;  /* 0x000cc87601007387 */ /* 0x0003e80000100800 */
[----:B-1----:R1:W3:Y:S04]  /*2df60*/  LDG.E.U16 R118, desc[UR60][R20.64] ;  /* 0x0000003c14767981 */ /* 0x0022e8000c1e1500 */
[----:B------:R0:W-:Y:S04]  /*2df70*/  STL [R1+0xcc4], R117 ;  /* 0x000cc47501007387 */ /* 0x0001e80000100800 */
[----:B0-----:R0:W3:Y:S04]  /*2df80*/  LDG.E.U16 R117, desc[UR60][R14.64] ;  /* 0x0000003c0e757981 */ /* 0x0010e8000c1e1500 */
[----:B------:R1:W-:Y:S04]  /*2df90*/  STL [R1+0xcc0], R19 ;  /* 0x000cc01301007387 */ /* 0x0003e80000100800 */
[----:B------:R-:W3:Y:S01]  /*2dfa0*/  LDL.64 R92, [R1+0x1a08] ;  /* 0x001a0800015c7983 */ /* 0x000ee20000100a00 */
[----:B------:R-:W-:-:S03]  /*2dfb0*/  IMAD.WIDE R218, R0, 0x2, R90 ;  /* 0x0000000200da7825 */ /* 0x000fc600078e025a */
[----:B------:R-:W3:Y:S01]  /*2dfc0*/  LDL.64 R90, [R1+0x1a00] ;  /* 0x001a0000015a7983 */ /* 0x000ee20000100a00 */
[----:B------:R-:W-:-:S03]  /*2dfd0*/  IMAD.WIDE R216, R0, 0x2, R110 ;  /* 0x0000000200d87825 */ /* 0x000fc600078e026e */
[----:B-1----:R1:W3:Y:S04]  /*2dfe0*/  LDG.E.U16 R19, desc[UR60][R218.64] ;  /* 0x0000003cda137981 */ /* 0x0022e8000c1e1500 */
[----:B------:R-:W3:Y:S01]  /*2dff0*/  LDL.64 R110, [R1+0x19f8] ;  /* 0x0019f800016e7983 */ /* 0x000ee20000100a00 */
[----:B--2---:R-:W-:-:S03]  /*2e000*/  IMAD.WIDE R22, R0, 0x2, R104 ;  /* 0x0000000200167825 */ /* 0x004fc600078e0268 */
[----:B------:R-:W2:Y:S01]  /*2e010*/  LDL.64 R104, [R1+0x19f0] ;  /* 0x0019f00001687983 */ /* 0x000ea20000100a00 */
[----:B------:R-:W-:-:S03]  /*2e020*/  IMAD.WIDE R20, R0, 0x2, R102 ;  /* 0x0000000200147825 */ /* 0x000fc600078e0266 */
[----:B------:R-:W2:Y:S04]  /*2e030*/  LDL.64 R102, [R1+0x19e8] ;  /* 0x0019e80001667983 */ /* 0x000ea80000100a00 */
[----:B------:R0:W-:Y:S04]  /*2e040*/  STL [R1+0xcbc], R17 ;  /* 0x000cbc1101007387 */ /* 0x0001e80000100800 */
[----:B0-----:R0:W2:Y:S04]  /*2e050*/  LDG.E.U16 R17, desc[UR60][R216.64] ;  /* 0x0000003cd8117981 */ /* 0x0010a8000c1e1500 */
        /* <DEDUP_REMOVED lines=8> */
[----:B------:R-:W4:Y:S01]  /*2e0e0*/  LDL.64 R100, [R1+0x19e0] ;  /* 0x0019e00001647983 */ /* 0x000f220000100a00 */
[----:B------:R-:W-:-:S03]  /*2e0f0*/  IMAD.WIDE R218, R0, 0x2, R98 ;  /* 0x0000000200da7825 */ /* 0x000fc600078e0262 */
[----:B------:R-:W4:Y:S01]  /*2e100*/  LDL.64 R98, [R1+0x19d8] ;  /* 0x0019d80001627983 */ /* 0x000f220000100a00 */
[----:B------:R-:W-:-:S03]  /*2e110*/  IMAD.WIDE R216, R0, 0x2, R108 ;  /* 0x0000000200d87825 */ /* 0x000fc600078e026c */
[----:B------:R-:W4:Y:S01]  /*2e120*/  LDL.64 R108, [R1+0x19d0] ;  /* 0x0019d000016c7983 */ /* 0x000f220000100a00 */
[----:B-1----:R-:W-:-:S03]  /*2e130*/  IMAD.WIDE R22, R0, 0x2, R96 ;  /* 0x0000000200167825 */ /* 0x002fc600078e0260 */
[----:B------:R-:W4:Y:S04]  /*2e140*/  LDL.64 R96, [R1+0x19c8] ;  /* 0x0019c80001607983 */ /* 0x000f280000100a00 */
[----:B0-----:R0:W4:Y:S01]  /*2e150*/  LDG.E.U16 R114, desc[UR60][R218.64] ;  /* 0x0000003cda727981 */ /* 0x001122000c1e1500 */
[----:B---3--:R-:W-:-:S03]  /*2e160*/  IMAD.WIDE R20, R0, 0x2, R94 ;  /* 0x0000000200147825 */ /* 0x008fc600078e025e */
[----:B------:R-:W3:Y:S04]  /*2e170*/  LDL.64 R94, [R1+0x19c0] ;  /* 0x0019c000015e7983 */ /* 0x000ee80000100a00 */
[----:B------:R1:W-:Y:S04]  /*2e180*/  STL [R1+0xca8], R113 ;  /* 0x000ca87101007387 */ /* 0x0003e80000100800 */
[----:B-1----:R1:W3:Y:S04]  /*2e190*/  LDG.E.U16 R113, desc[UR60][R216.64] ;  /* 0x0000003cd8717981 */ /* 0x0022e8000c1e1500 */
[----:B------:R0:W-:Y:S04]  /*2e1a0*/  STL [R1+0xca4], R112 ;  /* 0x000ca47001007387 */ /* 0x0001e80000100800 */
[----:B0-----:R0:W3:Y:S01]  /*2e1b0*/  LDG.E.U16 R112, desc[UR60][R22.64] ;  /* 0x0000003c16707981 */ /* 0x0010e2000c1e1500 */
[----:B------:R-:W-:-:S03]  /*2e1c0*/  IMAD.WIDE R14, R0, 0x2, R106 ;  /* 0x00000002000e7825 */ /* 0x000fc600078e026a */
        /* <DEDUP_REMOVED lines=8> */
[----:B------:R-:W-:-:S03]  /*2e250*/  IMAD.WIDE R216, R0, 0x2, R90 ;  /* 0x0000000200d87825 */ /* 0x000fc600078e025a */
[----:B0-----:R0:W3:Y:S04]  /*2e260*/  LDG.E.U16 R117, desc[UR60][R218.64] ;  /* 0x0000003cda757981 */ /* 0x0010e8000c1e1500 */
[----:B------:R-:W3:Y:S01]  /*2e270*/  LDL.64 R90, [R1+0x19a8] ;  /* 0x0019a800015a7983 */ /* 0x000ee20000100a00 */
[----:B------:R-:W-:-:S03]  /*2e280*/  IMAD.WIDE R22, R0, 0x2, R110 ;  /* 0x0000000200167825 */ /* 0x000fc600078e026e */
[----:B------:R-:W3:Y:S01]  /*2e290*/  LDL.64 R110, [R1+0x19a0] ;  /* 0x0019a000016e7983 */ /* 0x000ee20000100a00 */
[----:B--2---:R-:W-:-:S03]  /*2e2a0*/  IMAD.WIDE R20, R0, 0x2, R104 ;  /* 0x0000000200147825 */ /* 0x004fc600078e0268 */
[----:B------:R-:W2:Y:S01]  /*2e2b0*/  LDL.64 R104, [R1+0x1998] ;  /* 0x0019980001687983 */ /* 0x000ea20000100a00 */
[----:B-1----:R-:W-:-:S03]  /*2e2c0*/  IMAD.WIDE R14, R0, 0x2, R102 ;  /* 0x00000002000e7825 */ /* 0x002fc600078e0266 */
[----:B------:R1:W-:Y:S04]  /*2e2d0*/  STL [R1+0xc94], R19 ;  /* 0x000c941301007387 */ /* 0x0003e80000100800 */
[----:B-1----:R1:W2:Y:S04]  /*2e2e0*/  LDG.E.U16 R19, desc[UR60][R216.64] ;  /* 0x0000003cd8137981 */ /* 0x0022a8000c1e1500 */
[----:B------:R0:W-:Y:S04]  /*2e2f0*/  STL [R1+0xc90], R17 ;  /* 0x000c901101007387 */ /* 0x0001e80000100800 */
[----:B0-----:R0:W2:Y:S04]  /*2e300*/  LDG.E.U16 R17, desc[UR60][R22.64] ;  /* 0x0000003c16117981 */ /* 0x0010a8000c1e1500 */
[----:B------:R1:W-:Y:S04]  /*2e310*/  STL [R1+0xc8c], R116 ;  /* 0x000c8c7401007387 */ /* 0x0003e80000100800 */
[----:B-1----:R1:W2:Y:S04]  /*2e320*/  LDG.E.U16 R116, desc[UR60][R20.64] ;  /* 0x0000003c14747981 */ /* 0x0022a8000c1e1500 */
[----:B------:R0:W-:Y:S04]  /*2e330*/  STL [R1+0xc88], R115 ;  /* 0x000c887301007387 */ /* 0x0001e80000100800 */
[----:B0-----:R0:W2:Y:S04]  /*2e340*/  LDG.E.U16 R115, desc[UR60][R14.64] ;  /* 0x0000003c0e737981 */ /* 0x0010a8000c1e1500 */
[----:B----4-:R4:W-:Y:S04]  /*2e350*/  STL [R1+0xc84], R89 ;  /* 0x000c845901007387 */ /* 0x0109e80000100800 */
[----:B------:R-:W2:Y:S01]  /*2e360*/  LDL.64 R102, [R1+0x1990] ;  /* 0x0019900001667983 */ /* 0x000ea20000100a00 */
[----:B------:R-:W-:-:S03]  /*2e370*/  IMAD.WIDE R218, R0, 0x2, R100 ;  /* 0x0000000200da7825 */ /* 0x000fc600078e0264 */
[----:B------:R-:W2:Y:S01]  /*2e380*/  LDL.64 R100, [R1+0x1988] ;  /* 0x0019880001647983 */ /* 0x000ea20000100a00 */
[----:B------:R-:W-:-:S03]  /*2e390*/  IMAD.WIDE R216, R0, 0x2, R98 ;  /* 0x0000000200d87825 */ /* 0x000fc600078e0262 */
[----:B----4-:R4:W2:Y:S04]  /*2e3a0*/  LDG.E.U16 R89, desc[UR60][R218.64] ;  /* 0x0000003cda597981 */ /* 0x0108a8000c1e1500 */
[----:B------:R-:W2:Y:S01]  /*2e3b0*/  LDL.64 R98, [R1+0x1980] ;  /* 0x0019800001627983 */ /* 0x000ea20000100a00 */
[----:B------:R-:W-:-:S03]  /*2e3c0*/  IMAD.WIDE R22, R0, 0x2, R108 ;  /* 0x0000000200167825 */ /* 0x000fc600078e026c */
[----:B------:R-:W2:Y:S01]  /*2e3d0*/  LDL.64 R108, [R1+0x1978] ;  /* 0x00197800016c7983 */ /* 0x000ea20000100a00 */
[----:B-1----:R-:W-:-:S03]  /*2e3e0*/  IMAD.WIDE R20, R0, 0x2, R96 ;  /* 0x0000000200147825 */ /* 0x002fc600078e0260 */
[----:B------:R-:W2:Y:S04]  /*2e3f0*/  LDL.64 R96, [R1+0x1970] ;  /* 0x0019700001607983 */ /* 0x000ea80000100a00 */
[----:B------:R1:W-:Y:S04]  /*2e400*/  STL [R1+0xc80], R114 ;  /* 0x000c807201007387 */ /* 0x0003e80000100800 */
[----:B-1----:R1:W2:Y:S04]  /*2e410*/  LDG.E.U16 R114, desc[UR60][R216.64] ;  /* 0x0000003cd8727981 */ /* 0x0022a8000c1e1500 */
[----:B---3--:R3:W-:Y:S04]  /*2e420*/  STL [R1+0xc7c], R113 ;  /* 0x000c7c7101007387 */ /* 0x0087e80000100800 */
[----:B---3--:R3:W2:Y:S04]  /*2e430*/  LDG.E.U16 R113, desc[UR60][R22.64] ;  /* 0x0000003c16717981 */ /* 0x0086a8000c1e1500 */
[----:B------:R0:W-:Y:S04]  /*2e440*/  STL [R1+0xc78], R112 ;  /* 0x000c787001007387 */ /* 0x0001e80000100800 */
[----:B0-----:R0:W2:Y:S01]  /*2e450*/  LDG.E.U16 R112, desc[UR60][R20.64] ;  /* 0x0000003c14707981 */ /* 0x0010a2000c1e1500 */
[----:B------:R-:W-:-:S03]  /*2e460*/  IMAD.WIDE R14, R0, 0x2, R94 ;  /* 0x00000002000e7825 */ /* 0x000fc600078e025e */
[----:B------:R4:W-:Y:S04]  /*2e470*/  STL [R1+0xc74], R87 ;  /* 0x000c745701007387 */ /* 0x0009e80000100800 */
[----:B----4-:R2:W4:Y:S04]  /*2e480*/  LDG.E.U16 R87, desc[UR60][R14.64] ;  /* 0x0000003c0e577981 */ /* 0x010528000c1e1500 */
[----:B------:R0:W-:Y:S04]  /*2e490*/  STL [R1+0xc70], R118 ;  /* 0x000c707601007387 */ /* 0x0001e80000100800 */
[----:B------:R-:W4:Y:S01]  /*2e4a0*/  LDL.64 R94, [R1+0x1968] ;  /* 0x00196800015e7983 */ /* 0x000f220000100a00 */
[----:B------:R-:W-:-:S03]  /*2e4b0*/  IMAD.WIDE R218, R0, 0x2, R106 ;  /* 0x0000000200da7825 */ /* 0x000fc600078e026a */
[----:B------:R-:W4:Y:S01]  /*2e4c0*/  LDL.64 R106, [R1+0x1960] ;  /* 0x00196000016a7983 */ /* 0x000f220000100a00 */
[----:B-1----:R-:W-:-:S03]  /*2e4d0*/  IMAD.WIDE R216, R0, 0x2, R92 ;  /* 0x0000000200d87825 */ /* 0x002fc600078e025c */
[----:B0-----:R0:W4:Y:S04]  /*2e4e0*/  LDG.E.U16 R118, desc[UR60][R218.64] ;  /* 0x0000003cda767981 */ /* 0x001128000c1e1500 */
[----:B------:R-:W4:Y:S01]  /*2e4f0*/  LDL.64 R92, [R1+0x1958] ;  /* 0x00195800015c7983 */ /* 0x000f220000100a00 */
[----:B---3--:R-:W-:-:S03]  /*2e500*/  IMAD.WIDE R22, R0, 0x2, R90 ;  /* 0x0000000200167825 */ /* 0x008fc600078e025a */
[----:B------:R-:W3:Y:S01]  /*2e510*/  LDL.64 R90, [R1+0x1950] ;  /* 0x00195000015a7983 */ /* 0x000ee20000100a00 */
[----:B------:R-:W-:-:S03]  /*2e520*/  IMAD.WIDE R20, R0, 0x2, R110 ;  /* 0x0000000200147825 */ /* 0x000fc600078e026e */
[----:B------:R-:W3:Y:S01]  /*2e530*/  LDL.64 R110, [R1+0x1948] ;  /* 0x00194800016e7983 */ /* 0x000ee20000100a00 */
[----:B--2---:R-:W-:-:S03]  /*2e540*/  IMAD.WIDE R14, R0, 0x2, R104 ;  /* 0x00000002000e7825 */ /* 0x004fc600078e0268 */
        /* <DEDUP_REMOVED lines=27> */
[----:B0-----:R0:W2:Y:S04]  /*2e700*/  LDG.E.U16 R112, desc[UR60][R14.64] ;  /* 0x0000003c0e707981 */ /* 0x0010a8000c1e1500 */
[----:B----4-:R4:W-:Y:S04]  /*2e710*/  STL [R1+0xc48], R87 ;  /* 0x000c485701007387 */ /* 0x0109e80000100800 */
[----:B------:R-:W2:Y:S01]  /*2e720*/  LDL.64 R96, [R1+0x1918] ;  /* 0x0019180001607983 */ /* 0x000ea20000100a00 */
[----:B------:R-:W-:-:S03]  /*2e730*/  IMAD.WIDE R218, R0, 0x2, R94 ;  /* 0x0000000200da7825 */ /* 0x000fc600078e025e */
[----:B------:R-:W2:Y:S01]  /*2e740*/  LDL.64 R94, [R1+0x1910] ;  /* 0x00191000015e7983 */ /* 0x000ea20000100a00 */
[----:B------:R-:W-:-:S03]  /*2e750*/  IMAD.WIDE R216, R0, 0x2, R106 ;  /* 0x0000000200d87825 */ /* 0x000fc600078e026a */
[----:B----4-:R4:W4:Y:S04]  /*2e760*/  LDG.E.U16 R87, desc[UR60][R218.64] ;  /* 0x0000003cda577981 */ /* 0x010928000c1e1500 */
[----:B------:R-:W4:Y:S01]  /*2e770*/  LDL.64 R106, [R1+0x1908] ;  /* 0x00190800016a7983 */ /* 0x000f220000100a00 */
[----:B-1----:R-:W-:-:S03]  /*2e780*/  IMAD.WIDE R22, R0, 0x2, R92 ;  /* 0x0000000200167825 */ /* 0x002fc600078e025c */
[----:B------:R-:W4:Y:S01]  /*2e790*/  LDL.64 R92, [R1+0x1900] ;  /* 0x00190000015c7983 */ /* 0x000f220000100a00 */
[----:B---3--:R-:W-:-:S03]  /*2e7a0*/  IMAD.WIDE R20, R0, 0x2, R90 ;  /* 0x0000000200147825 */ /* 0x008fc600078e025a */
[----:B------:R-:W3:Y:S01]  /*2e7b0*/  LDL.64 R90, [R1+0x18f8] ;  /* 0x0018f800015a7983 */ /* 0x000ee20000100a00 */
[----:B0-----:R-:W-:-:S03]  /*2e7c0*/  IMAD.WIDE R14, R0, 0x2, R110 ;  /* 0x00000002000e7825 */ /* 0x001fc600078e026e */
[----:B------:R0:W-:Y:S04]  /*2e7d0*/  STL [R1+0xc44], R118 ;  /* 0x000c447601007387 */ /* 0x0001e80000100800 */
[----:B0-----:R0:W3:Y:S04]  /*2e7e0*/  LDG.E.U16 R118, desc[UR60][R216.64] ;  /* 0x0000003cd8767981 */ /* 0x0010e8000c1e1500 */
[----:B--2---:R1:W-:Y:S04]  /*2e7f0*/  STL [R1+0xc40], R117 ;  /* 0x000c407501007387 */ /* 0x0043e80000100800 */
[----:B-1----:R1:W2:Y:S04]  /*2e800*/  LDG.E.U16 R117, desc[UR60][R22.64] ;  /* 0x0000003c16757981 */ /* 0x0022a8000c1e1500 */
[----:B------:R0:W-:Y:S04]  /*2e810*/  STL [R1+0xc3c], R19 ;  /* 0x000c3c1301007387 */ /* 0x0001e80000100800 */
[----:B0-----:R0:W2:Y:S04]  /*2e820*/  LDG.E.U16 R19, desc[UR60][R20.64] ;  /* 0x0000003c14137981 */ /* 0x0010a8000c1e1500 */
[----:B------:R1:W-:Y:S04]  /*2e830*/  STL [R1+0xc38], R17 ;  /* 0x000c381101007387 */ /* 0x0003e80000100800 */
[----:B-1----:R1:W2:Y:S04]  /*2e840*/  LDG.E.U16 R17, desc[UR60][R14.64] ;  /* 0x0000003c0e117981 */ /* 0x0022a8000c1e1500 */
[----:B------:R0:W-:Y:S04]  /*2e850*/  STL [R1+0xc34], R116 ;  /* 0x000c347401007387 */ /* 0x0001e80000100800 */
[----:B------:R-:W2:Y:S01]  /*2e860*/  LDL.64 R110, [R1+0x18f0] ;  /* 0x0018f000016e7983 */ /* 0x000ea20000100a00 */
[----:B----4-:R-:W-:-:S03]  /*2e870*/  IMAD.WIDE R218, R0, 0x2, R104 ;  /* 0x0000000200da7825 */ /* 0x010fc600078e0268 */
[----:B------:R-:W4:Y:S01]  /*2e880*/  LDL.64 R104, [R1+0x18e8] ;  /* 0x0018e80001687983 */ /* 0x000f220000100a00 */
[----:B------:R-:W-:-:S03]  /*2e890*/  IMAD.WIDE R216, R0, 0x2, R102 ;  /* 0x0000000200d87825 */ /* 0x000fc600078e0266 */
[----:B0-----:R0:W4:Y:S04]  /*2e8a0*/  LDG.E.U16 R116, desc[UR60][R218.64] ;  /* 0x0000003cda747981 */ /* 0x001128000c1e1500 */
[----:B------:R-:W4:Y:S01]  /*2e8b0*/  LDL.64 R102, [R1+0x18e0] ;  /* 0x0018e00001667983 */ /* 0x000f220000100a00 */
[----:B------:R-:W-:-:S03]  /*2e8c0*/  IMAD.WIDE R22, R0, 0x2, R100 ;  /* 0x0000000200167825 */ /* 0x000fc600078e0264 */
[----:B------:R-:W4:Y:S01]  /*2e8d0*/  LDL.64 R100, [R1+0x18d8] ;  /* 0x0018d80001647983 */ /* 0x000f220000100a00 */
[----:B------:R-:W-:-:S03]  /*2e8e0*/  IMAD.WIDE R20, R0, 0x2, R98 ;  /* 0x0000000200147825 */ /* 0x000fc600078e0262 */
[----:B------:R-:W4:Y:S04]  /*2e8f0*/  LDL.64 R98, [R1+0x18d0] ;  /* 0x0018d00001627983 */ /* 0x000f280000100a00 */
[----:B------:R0:W-:Y:S01]  /*2e900*/  STL [R1+0xc30], R115 ;  /* 0x000c307301007387 */ /* 0x0001e20000100800 */
[----:B-1----:R-:W-:-:S03]  /*2e910*/  IMAD.WIDE R14, R0, 0x2, R108 ;  /* 0x00000002000e7825 */ /* 0x002fc600078e026c */
[----:B0-----:R0:W4:Y:S04]  /*2e920*/  LDG.E.U16 R115, desc[UR60][R216.64] ;  /* 0x0000003cd8737981 */ /* 0x001128000c1e1500 */
[----:B------:R1:W-:Y:S04]  /*2e930*/  STL [R1+0xc2c], R89 ;  /* 0x000c2c5901007387 */ /* 0x0003e80000100800 */
[----:B-1----:R1:W4:Y:S04]  /*2e940*/  LDG.E.U16 R89, desc[UR60][R22.64] ;  /* 0x0000003c16597981 */ /* 0x002328000c1e1500 */
        /* <DEDUP_REMOVED lines=8> */
[----:B-1----:R1:W4:Y:S01]  /*2e9d0*/  LDG.E.U16 R112, desc[UR60][R218.64] ;  /* 0x0000003cda707981 */ /* 0x002322000c1e1500 */
[----:B------:R-:W-:-:S03]  /*2e9e0*/  IMAD.WIDE R216, R0, 0x2, R94 ;  /* 0x0000000200d87825 */ /* 0x000fc600078e025e */
[----:B------:R-:W4:Y:S01]  /*2e9f0*/  LDL.64 R94, [R1+0x18b8] ;  /* 0x0018b800015e7983 */ /* 0x000f220000100a00 */
[----:B------:R-:W-:-:S03]  /*2ea00*/  IMAD.WIDE R22, R0, 0x2, R106 ;  /* 0x0000000200167825 */ /* 0x000fc600078e026a */
[----:B------:R-:W4:Y:S01]  /*2ea10*/  LDL.64 R106, [R1+0x18b0] ;  /* 0x0018b000016a7983 */ /* 0x000f220000100a00 */
[----:B0-----:R-:W-:-:S03]  /*2ea20*/  IMAD.WIDE R20, R0, 0x2, R92 ;  /* 0x0000000200147825 */ /* 0x001fc600078e025c */
[----:B------:R-:W4:Y:S04]  /*2ea30*/  LDL.64 R92, [R1+0x18a8] ;  /* 0x0018a800015c7983 */ /* 0x000f280000100a00 */
[----:B------:R0:W-:Y:S01]  /*2ea40*/  STL [R1+0xc1c], R87 ;  /* 0x000c1c5701007387 */ /* 0x0001e20000100800 */
[----:B---3--:R-:W-:-:S03]  /*2ea50*/  IMAD.WIDE R14, R0, 0x2, R90 ;  /* 0x00000002000e7825 */ /* 0x008fc600078e025a */
[----:B0-----:R4:W3:Y:S04]  /*2ea60*/  LDG.E.U16 R87, desc[UR60][R216.64] ;  /* 0x0000003cd8577981 */ /* 0x0018e8000c1e1500 */
[----:B------:R0:W-:Y:S04]  /*2ea70*/  STL [R1+0xc18], R118 ;  /* 0x000c187601007387 */ /* 0x0001e80000100800 */
[----:B0-----:R0:W3:Y:S04]  /*2ea80*/  LDG.E.U16 R118, desc[UR60][R22.64] ;  /* 0x0000003c16767981 */ /* 0x0010e8000c1e1500 */
[----:B--2---:R2:W-:Y:S04]  /*2ea90*/  STL [R1+0xc14], R117 ;  /* 0x000c147501007387 */ /* 0x0045e80000100800 */
[----:B--2---:R2:W3:Y:S04]  /*2eaa0*/  LDG.E.U16 R117, desc[UR60][R20.64] ;  /* 0x0000003c14757981 */ /* 0x0044e8000c1e1500 */
[----:B------:R1:W-:Y:S04]  /*2eab0*/  STL [R1+0xc10], R19 ;  /* 0x000c101301007387 */ /* 0x0003e80000100800 */
[----:B-1----:R1:W3:Y:S04]  /*2eac0*/  LDG.E.U16 R19, desc[UR60][R14.64] ;  /* 0x0000003c0e137981 */ /* 0x0022e8000c1e1500 */
[----:B------:R0:W-:Y:S04]  /*2ead0*/  STL [R1+0xc0c], R17 ;  /* 0x000c0c1101007387 */ /* 0x0001e80000100800 */
[----:B------:R-:W3:Y:S01]  /*2eae0*/  LDL.64 R90, [R1+0x18a0] ;  /* 0x0018a000015a7983 */ /* 0x000ee20000100a00 */
[----:B------:R-:W-:-:S03]  /*2eaf0*/  IMAD.WIDE R218, R0, 0x2, R110 ;  /* 0x0000000200da7825 */ /* 0x000fc600078e026e */
[----:B------:R-:W3:Y:S01]  /*2eb00*/  LDL.64 R110, [R1+0x1898] ;  /* 0x00189800016e7983 */ /* 0x000ee20000100a00 */
[----:B----4-:R-:W-:-:S03]  /*2eb10*/  IMAD.WIDE R216, R0, 0x2, R104 ;  /* 0x0000000200d87825 */ /* 0x010fc600078e0268 */
[----:B0-----:R0:W4:Y:S04]  /*2eb20*/  LDG.E.U16 R17, desc[UR60][R218.64] ;  /* 0x0000003cda117981 */ /* 0x001128000c1e1500 */
[----:B------:R-:W4:Y:S01]  /*2eb30*/  LDL.64 R104, [R1+0x1890] ;  /* 0x0018900001687983 */ /* 0x000f220000100a00 */
[----:B------:R-:W-:-:S03]  /*2eb40*/  IMAD.WIDE R22, R0, 0x2, R102 ;  /* 0x0000000200167825 */ /* 0x000fc600078e0266 */
[----:B------:R-:W4:Y:S01]  /*2eb50*/  LDL.64 R102, [R1+0x1888] ;  /* 0x0018880001667983 */ /* 0x000f220000100a00 */
        /* <DEDUP_REMOVED lines=22> */
[----:B------:R0:W-:Y:S01]  /*2ecc0*/  STL [R1+0xbf4], R112 ;  /* 0x000bf47001007387 */ /* 0x0001e20000100800 */
[----:B-1----:R-:W-:-:S03]  /*2ecd0*/  IMAD.WIDE R14, R0, 0x2, R92 ;  /* 0x00000002000e7825 */ /* 0x002fc600078e025c */
[----:B0-----:R0:W2:Y:S04]  /*2ece0*/  LDG.E.U16 R112, desc[UR60][R216.64] ;  /* 0x0000003cd8707981 */ /* 0x0010a8000c1e1500 */
[----:B---3--:R1:W-:Y:S04]  /*2ecf0*/  STL [R1+0xbf0], R87 ;  /* 0x000bf05701007387 */ /* 0x0083e80000100800 */
[----:B-1----:R4:W3:Y:S04]  /*2ed00*/  LDG.E.U16 R87, desc[UR60][R22.64] ;  /* 0x0000003c16577981 */ /* 0x0028e8000c1e1500 */
        /* <DEDUP_REMOVED lines=9> */
[----:B0-----:R0:W3:Y:S04]  /*2eda0*/  LDG.E.U16 R19, desc[UR60][R218.64] ;  /* 0x0000003cda137981 */ /* 0x0010e8000c1e1500 */
[----:B------:R-:W3:Y:S01]  /*2edb0*/  LDL.64 R110, [R1+0x1840] ;  /* 0x00184000016e7983 */ /* 0x000ee20000100a00 */
[----:B----4-:R-:W-:-:S03]  /*2edc0*/  IMAD.WIDE R22, R0, 0x2, R104 ;  /* 0x0000000200167825 */ /* 0x010fc600078e0268 */
[----:B------:R-:W4:Y:S01]  /*2edd0*/  LDL.64 R104, [R1+0x1838] ;  /* 0x0018380001687983 */ /* 0x000f220000100a00 */
[----:B-1----:R-:W-:-:S03]  /*2ede0*/  IMAD.WIDE R20, R0, 0x2, R102 ;  /* 0x0000000200147825 */ /* 0x002fc600078e0266 */
[----:B------:R-:W4:Y:S04]  /*2edf0*/  LDL.64 R102, [R1+0x1830] ;  /* 0x0018300001667983 */ /* 0x000f280000100a00 */
        /* <DEDUP_REMOVED lines=26> */
[----:B---3--:R4:W3:Y:S04]  /*2efa0*/  LDG.E.U16 R87, desc[UR60][R20.64] ;  /* 0x0000003c14577981 */ /* 0x0088e8000c1e1500 */
        /* <DEDUP_REMOVED lines=9> */
[----:B------:R-:W-:-:S03]  /*2f040*/  IMAD.WIDE R22, R0, 0x2, R110 ;  /* 0x0000000200167825 */ /* 0x000fc600078e026e */
[----:B------:R-:W3:Y:S01]  /*2f050*/  LDL.64 R110, [R1+0x17e8] ;  /* 0x0017e800016e7983 */ /* 0x000ee20000100a00 */
[----:B----4-:R-:W-:-:S03]  /*2f060*/  IMAD.WIDE R20, R0, 0x2, R104 ;  /* 0x0000000200147825 */ /* 0x010fc600078e0268 */
[----:B------:R-:W4:Y:S04]  /*2f070*/  LDL.64 R104, [R1+0x17e0] ;  /* 0x0017e00001687983 */ /* 0x000f280000100a00 */
[----:B------:R0:W-:Y:S04]  /*2f080*/  STL [R1+0xbb8], R19 ;  /* 0x000bb81301007387 */ /* 0x0001e80000100800 */
[----:B0-----:R0:W4:Y:S01]  /*2f090*/  LDG.E.U16 R19, desc[UR60][R216.64] ;  /* 0x0000003cd8137981 */ /* 0x001122000c1e1500 */
[----:B------:R-:W-:-:S03]  /*2f0a0*/  IMAD.WIDE R14, R0, 0x2, R102 ;  /* 0x00000002000e7825 */ /* 0x000fc600078e0266 */
[----:B--2---:R2:W-:Y:S04]  /*2f0b0*/  STL [R1+0xbb4], R17 ;  /* 0x000bb41101007387 */ /* 0x0045e80000100800 */
[----:B--2---:R2:W4:Y:S04]  /*2f0c0*/  LDG.E.U16 R17, desc[UR60][R22.64] ;  /* 0x0000003c16117981 */ /* 0x004528000c1e1500 */
[----:B------:R1:W-:Y:S04]  /*2f0d0*/  STL [R1+0xbb0], R116 ;  /* 0x000bb07401007387 */ /* 0x0003e80000100800 */
[----:B-1----:R1:W4:Y:S04]  /*2f0e0*/  LDG.E.U16 R116, desc[UR60][R20.64] ;  /* 0x0000003c14747981 */ /* 0x002328000c1e1500 */
[----:B------:R0:W-:Y:S04]  /*2f0f0*/  STL [R1+0xbac], R115 ;  /* 0x000bac7301007387 */ /* 0x0001e80000100800 */
[----:B0-----:R0:W4:Y:S04]  /*2f100*/  LDG.E.U16 R115, desc[UR60][R14.64] ;  /* 0x0000003c0e737981 */ /* 0x001128000c1e1500 */
[----:B------:R1:W-:Y:S04]  /*2f110*/  STL [R1+0xba8], R89 ;  /* 0x000ba85901007387 */ /* 0x0003e80000100800 */
[----:B------:R-:W4:Y:S01]  /*2f120*/  LDL.64 R102, [R1+0x17d8] ;  /* 0x0017d80001667983 */ /* 0x000f220000100a00 */
[----:B------:R-:W-:-:S03]  /*2f130*/  IMAD.WIDE R218, R0, 0x2, R100 ;  /* 0x0000000200da7825 */ /* 0x000fc600078e0264 */
[----:B------:R-:W4:Y:S01]  /*2f140*/  LDL.64 R100, [R1+0x17d0] ;  /* 0x0017d00001647983 */ /* 0x000f220000100a00 */
[----:B------:R-:W-:-:S03]  /*2f150*/  IMAD.WIDE R216, R0, 0x2, R98 ;  /* 0x0000000200d87825 */ /* 0x000fc600078e0262 */
[----:B-1----:R1:W4:Y:S04]  /*2f160*/  LDG.E.U16 R89, desc[UR60][R218.64] ;  /* 0x0000003cda597981 */ /* 0x002328000c1e1500 */
[----:B------:R-:W4:Y:S01]  /*2f170*/  LDL.64 R98, [R1+0x17c8] ;  /* 0x0017c80001627983 */ /* 0x000f220000100a00 */
        /* <DEDUP_REMOVED lines=11> */
[----:B---3--:R3:W-:Y:S04]  /*2f230*/  STL [R1+0xb98], R87 ;  /* 0x000b985701007387 */ /* 0x0087e80000100800 */
[----:B---3--:R3:W2:Y:S04]  /*2f240*/  LDG.E.U16 R87, desc[UR60][R14.64] ;  /* 0x0000003c0e577981 */ /* 0x0086a8000c1e1500 */
        /* <DEDUP_REMOVED lines=12> */
[----:B0-----:R0:W2:Y:S04]  /*2f310*/  LDG.E.U16 R117, desc[UR60][R216.64] ;  /* 0x0000003cd8757981 */ /* 0x0010a8000c1e1500 */
[----:B----4-:R4:W-:Y:S04]  /*2f320*/  STL [R1+0xb8c], R19 ;  /* 0x000b8c1301007387 */ /* 0x0109e80000100800 */
[----:B----4-:R4:W2:Y:S01]  /*2f330*/  LDG.E.U16 R19, desc[UR60][R22.64] ;  /* 0x0000003c16137981 */ /* 0x0108a2000c1e1500 */
[----:B---3--:R-:W-:-:S03]  /*2f340*/  IMAD.WIDE R14, R0, 0x2, R104 ;  /* 0x00000002000e7825 */ /* 0x008fc600078e0268 */
[----:B------:R3:W-:Y:S04]  /*2f350*/  STL [R1+0xb88], R17 ;  /* 0x000b881101007387 */ /* 0x0007e80000100800 */
[----:B---3--:R2:W3:Y:S04]  /*2f360*/  LDG.E.U16 R17, desc[UR60][R20.64] ;  /* 0x0000003c14117981 */ /* 0x0084e8000c1e1500 */
[----:B------:R1:W-:Y:S04]  /*2f370*/  STL [R1+0xb84], R116 ;  /* 0x000b847401007387 */ /* 0x0003e80000100800 */
[----:B-1----:R1:W3:Y:S04]  /*2f380*/  LDG.E.U16 R116, desc[UR60][R14.64] ;  /* 0x0000003c0e747981 */ /* 0x0022e8000c1e1500 */
[----:B------:R1:W-:Y:S04]  /*2f390*/  STL [R1+0xb80], R115 ;  /* 0x000b807301007387 */ /* 0x0003e80000100800 */
[----:B------:R-:W3:Y:S01]  /*2f3a0*/  LDL.64 R104, [R1+0x1788] ;  /* 0x0017880001687983 */ /* 0x000ee20000100a00 */
[----:B------:R-:W-:-:S03]  /*2f3b0*/  IMAD.WIDE R218, R0, 0x2, R102 ;  /* 0x0000000200da7825 */ /* 0x000fc600078e0266 */
[----:B------:R-:W3:Y:S01]  /*2f3c0*/  LDL.64 R102, [R1+0x1780] ;  /* 0x0017800001667983 */ /* 0x000ee20000100a00 */
[----:B0-----:R-:W-:-:S03]  /*2f3d0*/  IMAD.WIDE R216, R0, 0x2, R100 ;  /* 0x0000000200d87825 */ /* 0x001fc600078e0264 */
[----:B-1----:R0:W3:Y:S04]  /*2f3e0*/  LDG.E.U16 R115, desc[UR60][R218.64] ;  /* 0x0000003cda737981 */ /* 0x0020e8000c1e1500 */
[----:B------:R-:W3:Y:S01]  /*2f3f0*/  LDL.64 R100, [R1+0x1778] ;  /* 0x0017780001647983 */ /* 0x000ee20000100a00 */
[----:B----4-:R-:W-:-:S03]  /*2f400*/  IMAD.WIDE R22, R0, 0x2, R98 ;  /* 0x0000000200167825 */ /* 0x010fc600078e0262 */
[----:B------:R-:W4:Y:S01]  /*2f410*/  LDL.64 R98, [R1+0x1770] ;  /* 0x0017700001627983 */ /* 0x000f220000100a00 */
[----:B--2---:R-:W-:-:S03]  /*2f420*/  IMAD.WIDE R20, R0, 0x2, R108 ;  /* 0x0000000200147825 */ /* 0x004fc600078e026c */
[----:B------:R-:W2:Y:S04]  /*2f430*/  LDL.64 R108, [R1+0x1768] ;  /* 0x00176800016c7983 */ /* 0x000ea80000100a00 */
[----:B------:R1:W-:Y:S04]  /*2f440*/  STL [R1+0xb7c], R89 ;  /* 0x000b7c5901007387 */ /* 0x0003e80000100800 */
[----:B-1----:R1:W2:Y:S01]  /*2f450*/  LDG.E.U16 R89, desc[UR60][R216.64] ;  /* 0x0000003cd8597981 */ /* 0x0022a2000c1e1500 */
[----:B------:R-:W-:-:S03]  /*2f460*/  IMAD.WIDE R14, R0, 0x2, R96 ;  /* 0x00000002000e7825 */ /* 0x000fc600078e0260 */
        /* <DEDUP_REMOVED lines=24> */
[----:B---3--:R0:W-:Y:S04]  /*2f5f0*/  STL [R1+0xb5c], R17 ;  /* 0x000b5c1101007387 */ /* 0x0081e80000100800 */
        /* <DEDUP_REMOVED lines=13> */
[----:B0-----:R0:W4:Y:S04]  /*2f6d0*/  LDG.E.U16 R115, desc[UR60][R216.64] ;  /* 0x0000003cd8737981 */ /* 0x001128000c1e1500 */
[----:B--2---:R2:W-:Y:S04]  /*2f6e0*/  STL [R1+0xb50], R89 ;  /* 0x000b505901007387 */ /* 0x0045e80000100800 */
[----:B--2---:R2:W4:Y:S01]  /*2f6f0*/  LDG.E.U16 R89, desc[UR60][R22.64] ;  /* 0x0000003c16597981 */ /* 0x004522000c1e1500 */
[----:B------:R-:W-:-:S03]  /*2f700*/  IMAD.WIDE R14, R0, 0x2, R108 ;  /* 0x00000002000e7825 */ /* 0x000fc600078e026c */
[----:B------:R1:W-:Y:S04]  /*2f710*/  STL [R1+0xb4c], R114 ;  /* 0x000b4c7201007387 */ /* 0x0003e80000100800 */
[----:B-1----:R1:W4:Y:S04]  /*2f720*/  LDG.E.U16 R114, desc[UR60][R20.64] ;  /* 0x0000003c14727981 */ /* 0x002328000c1e1500 */
[----:B------:R0:W-:Y:S04]  /*2f730*/  STL [R1+0xb48], R113 ;  /* 0x000b487101007387 */ /* 0x0001e80000100800 */
[----:B0-----:R0:W4:Y:S04]  /*2f740*/  LDG.E.U16 R113, desc[UR60][R14.64] ;  /* 0x0000003c0e717981 */ /* 0x001128000c1e1500 */
[----:B------:R1:W-:Y:S04]  /*2f750*/  STL [R1+0xb44], R112 ;  /* 0x000b447001007387 */ /* 0x0003e80000100800 */
[----:B------:R-:W4:Y:S01]  /*2f760*/  LDL.64 R108, [R1+0x1710] ;  /* 0x00171000016c7983 */ /* 0x000f220000100a00 */
[----:B------:R-:W-:-:S03]  /*2f770*/  IMAD.WIDE R218, R0, 0x2, R96 ;  /* 0x0000000200da7825 */ /* 0x000fc600078e0260 */
[----:B------:R-:W4:Y:S04]  /*2f780*/  LDL.64 R96, [R1+0x1708] ;  /* 0x0017080001607983 */ /* 0x000f280000100a00 */
[----:B-1----:R1:W4:Y:S01]  /*2f790*/  LDG.E.U16 R112, desc[UR60][R218.64] ;  /* 0x0000003cda707981 */ /* 0x002322000c1e1500 */
[----:B------:R-:W-:-:S03]  /*2f7a0*/  IMAD.WIDE R216, R0, 0x2, R94 ;  /* 0x0000000200d87825 */ /* 0x000fc600078e025e */
[----:B------:R-:W4:Y:S01]  /*2f7b0*/  LDL.64 R94, [R1+0x1700] ;  /* 0x00170000015e7983 */ /* 0x000f220000100a00 */
[----:B--2---:R-:W-:-:S03]  /*2f7c0*/  IMAD.WIDE R22, R0, 0x2, R106 ;  /* 0x0000000200167825 */ /* 0x004fc600078e026a */
[----:B------:R-:W2:Y:S01]  /*2f7d0*/  LDL.64 R106, [R1+0x16f8] ;  /* 0x0016f800016a7983 */ /* 0x000ea20000100a00 */
[----:B------:R-:W-:-:S03]  /*2f7e0*/  IMAD.WIDE R20, R0, 0x2, R92 ;  /* 0x0000000200147825 */ /* 0x000fc600078e025c */
[----:B------:R-:W2:Y:S01]  /*2f7f0*/  LDL.64 R92, [R1+0x16f0] ;  /* 0x0016f000015c7983 */ /* 0x000ea20000100a00 */
[----:B0-----:R-:W-:-:S03]  /*2f800*/  IMAD.WIDE R14, R0, 0x2, R90 ;  /* 0x00000002000e7825 */ /* 0x001fc600078e025a */
[----:B------:R0:W-:Y:S04]  /*2f810*/  STL [R1+0xb40], R87 ;  /* 0x000b405701007387 */ /* 0x0001e80000100800 */
[----:B0-----:R0:W2:Y:S04]  /*2f820*/  LDG.E.U16 R87, desc[UR60][R216.64] ;  /* 0x0000003cd8577981 */ /* 0x0010a8000c1e1500 */
[----:B------:R1:W-:Y:S04]  /*2f830*/  STL [R1+0xb3c], R118 ;  /* 0x000b3c7601007387 */ /* 0x0003e80000100800 */
[----:B-1----:R1:W2:Y:S04]  /*2f840*/  LDG.E.U16 R118, desc[UR60][R22.64] ;  /* 0x0000003c16767981 */ /* 0x0022a8000c1e1500 */
[----:B------:R0:W-:Y:S04]  /*2f850*/  STL [R1+0xb38], R117 ;  /* 0x000b387501007387 */ /* 0x0001e80000100800 */
[----:B0-----:R0:W2:Y:S04]  /*2f860*/  LDG.E.U16 R117, desc[UR60][R20.64] ;  /* 0x0000003c14757981 */ /* 0x0010a8000c1e1500 */
[----:B------:R1:W-:Y:S04]  /*2f870*/  STL [R1+0xb34], R19 ;  /* 0x000b341301007387 */ /* 0x0003e80000100800 */
[----:B-1----:R1:W2:Y:S04]  /*2f880*/  LDG.E.U16 R19, desc[UR60][R14.64] ;  /* 0x0000003c0e137981 */ /* 0x0022a8000c1e1500 */
[----:B---3--:R3:W-:Y:S04]  /*2f890*/  STL [R1+0xb30], R17 ;  /* 0x000b301101007387 */ /* 0x0087e80000100800 */
[----:B------:R-:W2:Y:S01]  /*2f8a0*/  LDL.64 R90, [R1+0x16e8] ;  /* 0x0016e800015a7983 */ /* 0x000ea20000100a00 */
[----:B------:R-:W-:-:S03]  /*2f8b0*/  IMAD.WIDE R218, R0, 0x2, R110 ;  /* 0x0000000200da7825 */ /* 0x000fc600078e026e */
[----:B------:R-:W2:Y:S01]  /*2f8c0*/  LDL.64 R110, [R1+0x16e0] ;  /* 0x0016e000016e7983 */ /* 0x000ea20000100a00 */
[----:B------:R-:W-:-:S03]  /*2f8d0*/  IMAD.WIDE R216, R0, 0x2, R104 ;  /* 0x0000000200d87825 */ /* 0x000fc600078e0268 */
[----:B---3--:R3:W2:Y:S04]  /*2f8e0*/  LDG.E.U16 R17, desc[UR60][R218.64] ;  /* 0x0000003cda117981 */ /* 0x0086a8000c1e1500 */
        /* <DEDUP_REMOVED lines=8> */
[----:B----4-:R4:W2:Y:S04]  /*2f970*/  LDG.E.U16 R115, desc[UR60][R22.64] ;  /* 0x0000003c16737981 */ /* 0x0108a8000c1e1500 */
[----:B------:R1:W-:Y:S04]  /*2f980*/  STL [R1+0xb24], R89 ;  /* 0x000b245901007387 */ /* 0x0003e80000100800 */
[----:B-1----:R2:W2:Y:S01]  /*2f990*/  LDG.E.U16 R89, desc[UR60][R20.64] ;  /* 0x0000003c14597981 */ /* 0x0024a2000c1e1500 */
[----:B------:R-:W-:-:S03]  /*2f9a0*/  IMAD.WIDE R14, R0, 0x2, R98 ;  /* 0x00000002000e7825 */ /* 0x000fc600078e0262 */
[----:B------:R1:W-:Y:S04]  /*2f9b0*/  STL [R1+0xb20], R114 ;  /* 0x000b207201007387 */ /* 0x0003e80000100800 */
[----:B-1----:R1:W2:Y:S04]  /*2f9c0*/  LDG.E.U16 R114, desc[UR60][R14.64] ;  /* 0x0000003c0e727981 */ /* 0x0022a8000c1e1500 */
[----:B------:R1:W-:Y:S04]  /*2f9d0*/  STL [R1+0xb1c], R113 ;  /* 0x000b1c7101007387 */ /* 0x0003e80000100800 */
[----:B------:R-:W2:Y:S01]  /*2f9e0*/  LDL.64 R98, [R1+0x16c0] ;  /* 0x0016c00001627983 */ /* 0x000ea20000100a00 */
[----:B---3--:R-:W-:-:S03]  /*2f9f0*/  IMAD.WIDE R218, R0, 0x2, R108 ;  /* 0x0000000200da7825 */ /* 0x008fc600078e026c */
[----:B------:R-:W3:Y:S01]  /*2fa00*/  LDL.64 R108, [R1+0x16b8] ;  /* 0x0016b800016c7983 */ /* 0x000ee20000100a00 */
[----:B0-----:R-:W-:-:S03]  /*2fa10*/  IMAD.WIDE R216, R0, 0x2, R96 ;  /* 0x0000000200d87825 */ /* 0x001fc600078e0260 */
[----:B-1----:R0:W3:Y:S04]  /*2fa20*/  LDG.E.U16 R113, desc[UR60][R218.64] ;  /* 0x0000003cda717981 */ /* 0x0020e8000c1e1500 */
[----:B------:R-:W3:Y:S01]  /*2fa30*/  LDL.64 R96, [R1+0x16b0] ;  /* 0x0016b00001607983 */ /* 0x000ee20000100a00 */
[----:B----4-:R-:W-:-:S03]  /*2fa40*/  IMAD.WIDE R22, R0, 0x2, R94 ;  /* 0x0000000200167825 */ /* 0x010fc600078e025e */
[----:B------:R-:W4:Y:S01]  /*2fa50*/  LDL.64 R94, [R1+0x16a8] ;  /* 0x0016a800015e7983 */ /* 0x000f220000100a00 */
[----:B--2---:R-:W-:-:S03]  /*2fa60*/  IMAD.WIDE R20, R0, 0x2, R106 ;  /* 0x0000000200147825 */ /* 0x004fc600078e026a */
[----:B------:R-:W2:Y:S01]  /*2fa70*/  LDL.64 R106, [R1+0x16a0] ;  /* 0x0016a000016a7983 */ /* 0x000ea20000100a00 */
[----:B------:R-:W-:-:S03]  /*2fa80*/  IMAD.WIDE R14, R0, 0x2, R92 ;  /* 0x00000002000e7825 */ /* 0x000fc600078e025c */
        /* <DEDUP_REMOVED lines=23> */
[----:B0-----:R0:W2:Y:S04]  /*2fc00*/  LDG.E.U16 R116, desc[UR60][R22.64] ;  /* 0x0000003c16747981 */ /* 0x0010a8000c1e1500 */
        /* <DEDUP_REMOVED lines=9> */
[----:B---3--:R-:W-:-:S03]  /*2fca0*/  IMAD.WIDE R216, R0, 0x2, R108 ;  /* 0x0000000200d87825 */ /* 0x008fc600078e026c */
[----:B------:R-:W3:Y:S01]  /*2fcb0*/  LDL.64 R108, [R1+0x1660] ;  /* 0x00166000016c7983 */ /* 0x000ee20000100a00 */
[----:B0-----:R-:W-:-:S03]  /*2fcc0*/  IMAD.WIDE R22, R0, 0x2, R96 ;  /* 0x0000000200167825 */ /* 0x001fc600078e0260 */
[----:B------:R-:W3:Y:S01]  /*2fcd0*/  LDL.64 R96, [R1+0x1658] ;  /* 0x0016580001607983 */ /* 0x000ee20000100a00 */
[----:B----4-:R-:W-:-:S03]  /*2fce0*/  IMAD.WIDE R20, R0, 0x2, R94 ;  /* 0x0000000200147825 */ /* 0x010fc600078e025e */
[----:B------:R-:W4:Y:S04]  /*2fcf0*/  LDL.64 R94, [R1+0x1650] ;  /* 0x00165000015e7983 */ /* 0x000f280000100a00 */
[----:B------:R0:W-:Y:S01]  /*2fd00*/  STL [R1+0xaf0], R113 ;  /* 0x000af07101007387 */ /* 0x0001e20000100800 */
[----:B--2---:R-:W-:-:S03]  /*2fd10*/  IMAD.WIDE R14, R0, 0x2, R106 ;  /* 0x00000002000e7825 */ /* 0x004fc600078e026a */
        /* <DEDUP_REMOVED lines=31> */
[----:B0-----:R0:W2:Y:S01]  /*2ff10*/  LDG.E.U16 R89, desc[UR60][R218.64] ;  /* 0x0000003cda597981 */ /* 0x0010a2000c1e1500 */
[----:B------:R-:W-:-:S03]  /*2ff20*/  IMAD.WIDE R216, R0, 0x2, R98 ;  /* 0x0000000200d87825 */ /* 0x000fc600078e0262 */
[----:B------:R-:W2:Y:S01]  /*2ff30*/  LDL.64 R98, [R1+0x1610] ;  /* 0x0016100001627983 */ /* 0x000ea20000100a00 */
[----:B---3--:R-:W-:-:S03]  /*2ff40*/  IMAD.WIDE R22, R0, 0x2, R108 ;  /* 0x0000000200167825 */ /* 0x008fc600078e026c */
[----:B------:R-:W3:Y:S01]  /*2ff50*/  LDL.64 R108, [R1+0x1608] ;  /* 0x00160800016c7983 */ /* 0x000ee20000100a00 */
[----:B-1----:R-:W-:-:S03]  /*2ff60*/  IMAD.WIDE R20, R0, 0x2, R96 ;  /* 0x0000000200147825 */ /* 0x002fc600078e0260 */
[----:B------:R-:W3:Y:S04]  /*2ff70*/  LDL.64 R96, [R1+0x1600] ;  /* 0x0016000001607983 */ /* 0x000ee80000100a00 */
[----:B------:R1:W-:Y:S01]  /*2ff80*/  STL [R1+0xabc], R114 ;  /* 0x000abc7201007387 */ /* 0x0003e20000100800 */
[----:B----4-:R-:W-:-:S03]  /*2ff90*/  IMAD.WIDE R14, R0, 0x2, R94 ;  /* 0x00000002000e7825 */ /* 0x010fc600078e025e */
        /* <DEDUP_REMOVED lines=12> */
[----:B0-----:R0:W4:Y:S04]  /*30060*/  LDG.E.U16 R118, desc[UR60][R218.64] ;  /* 0x0000003cda767981 */ /* 0x001128000c1e1500 */
        /* <DEDUP_REMOVED lines=13> */
[----:B------:R-:W2:Y:S04]  /*30140*/  LDL.64 R104, [R1+0x15d0] ;  /* 0x0015d00001687983 */ /* 0x000ea80000100a00 */
[----:B0-----:R0:W2:Y:S04]  /*30150*/  LDG.E.U16 R116, desc[UR60][R14.64] ;  /* 0x0000003c0e747981 */ /* 0x0010a8000c1e1500 */
[----:B------:R1:W-:Y:S01]  /*30160*/  STL [R1+0xa94], R115 ;  /* 0x000a947301007387 */ /* 0x0003e20000100800 */
[----:B------:R-:W-:-:S03]  /*30170*/  IMAD.WIDE R218, R0, 0x2, R102 ;  /* 0x0000000200da7825 */ /* 0x000fc600078e0266 */
[----:B------:R-:W2:Y:S04]  /*30180*/  LDL.64 R102, [R1+0x15c8] ;  /* 0x0015c80001667983 */ /* 0x000ea80000100a00 */
[----:B-1----:R1:W2:Y:S01]  /*30190*/  LDG.E.U16 R115, desc[UR60][R218.64] ;  /* 0x0000003cda737981 */ /* 0x0022a2000c1e1500 */
[----:B------:R-:W-:-:S03]  /*301a0*/  IMAD.WIDE R216, R0, 0x2, R100 ;  /* 0x0000000200d87825 */ /* 0x000fc600078e0264 */
[----:B------:R-:W2:Y:S01]  /*301b0*/  LDL.64 R100, [R1+0x15c0] ;  /* 0x0015c00001647983 */ /* 0x000ea20000100a00 */
[----:B------:R-:W-:-:S03]  /*301c0*/  IMAD.WIDE R22, R0, 0x2, R98 ;  /* 0x0000000200167825 */ /* 0x000fc600078e0262 */
[----:B------:R-:W2:Y:S01]  /*301d0*/  LDL.64 R98, [R1+0x15b8] ;  /* 0x0015b80001627983 */ /* 0x000ea20000100a00 */
[----:B---3--:R-:W-:-:S03]  /*301e0*/  IMAD.WIDE R20, R0, 0x2, R108 ;  /* 0x0000000200147825 */ /* 0x008fc600078e026c */
[----:B------:R-:W3:Y:S04]  /*301f0*/  LDL.64 R108, [R1+0x15b0] ;  /* 0x0015b000016c7983 */ /* 0x000ee80000100a00 */
[----:B------:R1:W-:Y:S01]  /*30200*/  STL [R1+0xa90], R89 ;  /* 0x000a905901007387 */ /* 0x0003e20000100800 */
[----:B0-----:R-:W-:-:S03]  /*30210*/  IMAD.WIDE R14, R0, 0x2, R96 ;  /* 0x00000002000e7825 */ /* 0x001fc600078e0260 */
[----:B-1----:R0:W3:Y:S04]  /*30220*/  LDG.E.U16 R89, desc[UR60][R216.64] ;  /* 0x0000003cd8597981 */ /* 0x0020e8000c1e1500 */
[----:B----4-:R1:W-:Y:S04]  /*30230*/  STL [R1+0xa8c], R114 ;  /* 0x000a8c7201007387 */ /* 0x0103e80000100800 */
[----:B-1----:R1:W4:Y:S04]  /*30240*/  LDG.E.U16 R114, desc[UR60][R22.64] ;  /* 0x0000003c16727981 */ /* 0x002328000c1e1500 */
[----:B------:R0:W-:Y:S04]  /*30250*/  STL [R1+0xa88], R113 ;  /* 0x000a887101007387 */ /* 0x0001e80000100800 */
[----:B0-----:R2:W4:Y:S04]  /*30260*/  LDG.E.U16 R113, desc[UR60][R20.64] ;  /* 0x0000003c14717981 */ /* 0x001528000c1e1500 */
[----:B------:R0:W-:Y:S04]  /*30270*/  STL [R1+0xa84], R112 ;  /* 0x000a847001007387 */ /* 0x0001e80000100800 */
[----:B------:R-:W4:Y:S04]  /*30280*/  LDL.64 R96, [R1+0x15a8] ;  /* 0x0015a80001607983 */ /* 0x000f280000100a00 */
[----:B0-----:R0:W4:Y:S04]  /*30290*/  LDG.E.U16 R112, desc[UR60][R14.64] ;  /* 0x0000003c0e707981 */ /* 0x001128000c1e1500 */
[----:B------:R1:W-:Y:S01]  /*302a0*/  STL [R1+0xa80], R87 ;  /* 0x000a805701007387 */ /* 0x0003e20000100800 */
[----:B------:R-:W-:-:S03]  /*302b0*/  IMAD.WIDE R218, R0, 0x2, R94 ;  /* 0x0000000200da7825 */ /* 0x000fc600078e025e */
[----:B------:R-:W4:Y:S01]  /*302c0*/  LDL.64 R94, [R1+0x15a0] ;  /* 0x0015a000015e7983 */ /* 0x000f220000100a00 */
[----:B------:R-:W-:-:S03]  /*302d0*/  IMAD.WIDE R216, R0, 0x2, R106 ;  /* 0x0000000200d87825 */ /* 0x000fc600078e026a */
[----:B-1----:R1:W4:Y:S04]  /*302e0*/  LDG.E.U16 R87, desc[UR60][R218.64] ;  /* 0x0000003cda577981 */ /* 0x002328000c1e1500 */
[----:B------:R-:W4:Y:S01]  /*302f0*/  LDL.64 R106, [R1+0x1598] ;  /* 0x00159800016a7983 */ /* 0x000f220000100a00 */
[----:B------:R-:W-:-:S03]  /*30300*/  IMAD.WIDE R22, R0, 0x2, R92 ;  /* 0x0000000200167825 */ /* 0x000fc600078e025c */
[----:B------:R-:W4:Y:S01]  /*30310*/  LDL.64 R92, [R1+0x1590] ;  /* 0x00159000015c7983 */ /* 0x000f220000100a00 */
[----:B------:R-:W-:Y:S01]  /*30320*/  R2UR UR56, R119 ;  /* 0x00000000773872ca */ /* 0x000fe200000e0000 */
[C---:B--2---:R-:W-:Y:S02]  /*30330*/  IMAD.WIDE R20, R0.reuse, 0x2, R90 ;  /* 0x0000000200147825 */ /* 0x044fe400078e025a */
[----:B------:R2:W4:Y:S04]  /*30340*/  LDG.E.U16 R119, desc[UR60][R216.64] ;  /* 0x0000003cd8777981 */ /* 0x000528000c1e1500 */
[----:B------:R-:W4:Y:S01]  /*30350*/  LDL.64 R90, [R1+0x1588] ;  /* 0x00158800015a7983 */ /* 0x000f220000100a00 */
[----:B0-----:R-:W-:-:S03]  /*30360*/  IMAD.WIDE R14, R0, 0x2, R110 ;  /* 0x00000002000e7825 */ /* 0x001fc600078e026e */
[----:B------:R-:W-:Y:S04]  /*30370*/  STL [R1+0xa78], R118 ;  /* 0x000a787601007387 */ /* 0x000fe80000100800 */
[----:B------:R0:W-:Y:S04]  /*30380*/  STL [R1+0xa74], R117 ;  /* 0x000a747501007387 */ /* 0x0001e80000100800 */
[----:B0-----:R0:W4:Y:S04]  /*30390*/  LDG.E.U16 R117, desc[UR60][R22.64] ;  /* 0x0000003c16757981 */ /* 0x001128000c1e1500 */
[----:B------:R1:W-:Y:S04]  /*303a0*/  STL [R1+0xa70], R19 ;  /* 0x000a701301007387 */ /* 0x0003e80000100800 */
[----:B-1----:R1:W4:Y:S04]  /*303b0*/  LDG.E.U16 R19, desc[UR60][R20.64] ;  /* 0x0000003c14137981 */ /* 0x002328000c1e1500 */
[----:B------:R0:W-:Y:S04]  /*303c0*/  STL [R1+0xa6c], R17 ;  /* 0x000a6c1101007387 */ /* 0x0001e80000100800 */
[----:B0-----:R3:W4:Y:S01]  /*303d0*/  LDG.E.U16 R17, desc[UR60][R14.64] ;  /* 0x0000003c0e117981 */ /* 0x001722000c1e1500 */
[----:B------:R-:W-:-:S03]  /*303e0*/  IMAD.WIDE R218, R0, 0x2, R104 ;  /* 0x0000000200da7825 */ /* 0x000fc600078e0268 */
[----:B------:R0:W-:Y:S04]  /*303f0*/  STL [R1+0xa68], R116 ;  /* 0x000a687401007387 */ /* 0x0001e80000100800 */
[----:B------:R-:W4:Y:S04]  /*30400*/  LDL.64 R110, [R1+0x1580] ;  /* 0x00158000016e7983 */ /* 0x000f280000100a00 */
[----:B------:R-:W4:Y:S04]  /*30410*/  LDL.64 R104, [R1+0x1578] ;  /* 0x0015780001687983 */ /* 0x000f280000100a00 */
[----:B0-----:R0:W4:Y:S01]  /*30420*/  LDG.E.U16 R116, desc[UR60][R218.64] ;  /* 0x0000003cda747981 */ /* 0x001122000c1e1500 */
[----:B--2---:R-:W-:-:S03]  /*30430*/  IMAD.WIDE R216, R0, 0x2, R102 ;  /* 0x0000000200d87825 */ /* 0x004fc600078e0266 */
[----:B------:R-:W2:Y:S01]  /*30440*/  LDL.64 R102, [R1+0x1570] ;  /* 0x0015700001667983 */ /* 0x000ea20000100a00 */
[----:B------:R-:W-:-:S03]  /*30450*/  IMAD.WIDE R22, R0, 0x2, R100 ;  /* 0x0000000200167825 */ /* 0x000fc600078e0264 */
[----:B------:R-:W2:Y:S01]  /*30460*/  LDL.64 R100, [R1+0x1568] ;  /* 0x0015680001647983 */ /* 0x000ea20000100a00 */
[----:B-1----:R-:W-:-:S03]  /*30470*/  IMAD.WIDE R20, R0, 0x2, R98 ;  /* 0x0000000200147825 */ /* 0x002fc600078e0262 */
[----:B------:R-:W2:Y:S04]  /*30480*/  LDL.64 R98, [R1+0x1560] ;  /* 0x0015600001627983 */ /* 0x000ea80000100a00 */
[----:B------:R1:W-:Y:S01]  /*30490*/  STL [R1+0xa64], R115 ;  /* 0x000a647301007387 */ /* 0x0003e20000100800 */
[----:B---3--:R-:W-:-:S03]  /*304a0*/  IMAD.WIDE R14, R0, 0x2, R108 ;  /* 0x00000002000e7825 */ /* 0x008fc600078e026c */
[----:B------:R-:W3:Y:S04]  /*304b0*/  LDG.E.U16 R118, desc[UR60][R20.64] ;  /* 0x0000003c14767981 */ /* 0x000ee8000c1e1500 */
[----:B-1----:R1:W3:Y:S04]  /*304c0*/  LDG.E.U16 R115, desc[UR60][R216.64] ;  /* 0x0000003cd8737981 */ /* 0x0022e8000c1e1500 */
[----:B------:R0:W-:Y:S04]  /*304d0*/  STL [R1+0xa60], R89 ;  /* 0x000a605901007387 */ /* 0x0001e80000100800 */
[----:B0-----:R0:W3:Y:S04]  /*304e0*/  LDG.E.U16 R89, desc[UR60][R22.64] ;  /* 0x0000003c16597981 */ /* 0x0010e8000c1e1500 */
[----:B----4-:R4:W-:Y:S04]  /*304f0*/  STL [R1+0xa5c], R114 ;  /* 0x000a5c7201007387 */ /* 0x0109e80000100800 */
[----:B----4-:R4:W3:Y:S04]  /*30500*/  LDG.E.U16 R114, desc[UR60][R14.64] ;  /* 0x0000003c0e727981 */ /* 0x0108e8000c1e1500 */
[----:B------:R-:W-:Y:S01]  /*30510*/  STL [R1+0xa50], R113 ;  /* 0x000a507101007387 */ /* 0x000fe20000100800 */
[----:B------:R-:W-:Y:S01]  /*30520*/  R2UR UR37, R220 ;  /* 0x00000000dc2572ca */ /* 0x000fe200000e0000 */
[----:B------:R-:W-:-:S05]  /*30530*/  IMAD.WIDE R218, R0, 0x2, R96 ;  /* 0x0000000200da7825 */ /* 0x000fca00078e0260 */
[----:B------:R4:W3:Y:S04]  /*30540*/  LDG.E.U16 R220, desc[UR60][R218.64] ;  /* 0x0000003cdadc7981 */ /* 0x0008e8000c1e1500 */
[----:B------:R1:W-:Y:S04]  /*30550*/  STL [R1+0xa4c], R112 ;  /* 0x000a4c7001007387 */ /* 0x0003e80000100800 */
[----:B------:R-:W3:Y:S04]  /*30560*/  LDL.64 R96, [R1+0x1550] ;  /* 0x0015500001607983 */ /* 0x000ee80000100a00 */
[----:B-1----:R-:W3:Y:S01]  /*30570*/  LDL.64 R112, [R1+0x1558] ;  /* 0x0015580001707983 */ /* 0x002ee20000100a00 */
[----:B------:R-:W-:-:S03]  /*30580*/  IMAD.WIDE R216, R0, 0x2, R94 ;  /* 0x0000000200d87825 */ /* 0x000fc600078e025e */
[----:B------:R-:W3:Y:S01]  /*30590*/  LDL.64 R94, [R1+0x1548] ;  /* 0x00154800015e7983 */ /* 0x000ee20000100a00 */
[----:B0-----:R-:W-:-:S03]  /*305a0*/  IMAD.WIDE R22, R0, 0x2, R106 ;  /* 0x0000000200167825 */ /* 0x001fc600078e026a */
[----:B------:R-:W3:Y:S01]  /*305b0*/  LDL.64 R106, [R1+0x1540] ;  /* 0x00154000016a7983 */ /* 0x000ee20000100a00 */
[----:B------:R-:W-:-:S03]  /*305c0*/  IMAD.WIDE R20, R0, 0x2, R92 ;  /* 0x0000000200147825 */ /* 0x000fc600078e025c */
[----:B------:R-:W3:Y:S04]  /*305d0*/  LDL.64 R92, [R1+0x1538] ;  /* 0x00153800015c7983 */ /* 0x000ee80000100a00 */
[----:B------:R0:W-:Y:S04]  /*305e0*/  STL [R1+0xa48], R87 ;  /* 0x000a485701007387 */ /* 0x0001e80000100800 */
[----:B0-----:R0:W3:Y:S01]  /*305f0*/  LDG.E.U16 R87, desc[UR60][R216.64] ;  /* 0x0000003cd8577981 */ /* 0x0010e2000c1e1500 */
[----:B----4-:R-:W-:-:S03]  /*30600*/  IMAD.WIDE R14, R0, 0x2, R90 ;  /* 0x00000002000e7825 */ /* 0x010fc600078e025a */
[----:B------:R1:W-:Y:S04]  /*30610*/  STL [R1+0xa44], R119 ;  /* 0x000a447701007387 */ /* 0x0003e80000100800 */
[----:B-1----:R2:W4:Y:S04]  /*30620*/  LDG.E.U16 R119, desc[UR60][R22.64] ;  /* 0x0000003c16777981 */ /* 0x002528000c1e1500 */
        /* <DEDUP_REMOVED lines=9> */
[----:B-1----:R-:W4:Y:S04]  /*306c0*/  LDG.E.U16 R17, desc[UR60][R218.64] ;  /* 0x0000003cda117981 */ /* 0x002f28000c1e1500 */
[----:B------:R-:W4:Y:S04]  /*306d0*/  LDL.64 R104, [R1+0x1520] ;  /* 0x0015200001687983 */ /* 0x000f280000100a00 */
[----:B------:R-:W4:Y:S01]  /*306e0*/  LDL.64 R110, [R1+0x1510] ;  /* 0x00151000016e7983 */ /* 0x000f220000100a00 */
[----:B--2---:R-:W-:-:S03]  /*306f0*/  IMAD.WIDE R22, R0, 0x2, R102 ;  /* 0x0000000200167825 */ /* 0x004fc600078e0266 */
[----:B------:R-:W2:Y:S04]  /*30700*/  LDL.64 R102, [R1+0x1518] ;  /* 0x0015180001667983 */ /* 0x000ea80000100a00 */
[----:B------:R1:W-:Y:S01]  /*30710*/  STL [R1+0xa34], R116 ;  /* 0x000a347401007387 */ /* 0x0003e20000100800 */
[----:B------:R-:W-:-:S03]  /*30720*/  IMAD.WIDE R20, R0, 0x2, R100 ;  /* 0x0000000200147825 */ /* 0x000fc600078e0264 */
[----:B-1----:R1:W2:Y:S01]  /*30730*/  LDG.E.U16 R116, desc[UR60][R216.64] ;  /* 0x0000003cd8747981 */ /* 0x0022a2000c1e1500 */
[----:B0-----:R-:W-:-:S03]  /*30740*/  IMAD.WIDE R14, R0, 0x2, R98 ;  /* 0x00000002000e7825 */ /* 0x001fc600078e0262 */
[----:B---3--:R0:W-:Y:S04]  /*30750*/  STL [R1+0xa2c], R115 ;  /* 0x000a2c7301007387 */ /* 0x0081e80000100800 */
[----:B0-----:R0:W3:Y:S04]  /*30760*/  LDG.E.U16 R115, desc[UR60][R22.64] ;  /* 0x0000003c16737981 */ /* 0x0010e8000c1e1500 */
[----:B------:R1:W-:Y:S04]  /*30770*/  STL [R1+0xa28], R89 ;  /* 0x000a285901007387 */ /* 0x0003e80000100800 */
[----:B------:R-:W-:Y:S04]  /*30780*/  STL [R1+0xa24], R118 ;  /* 0x000a247601007387 */ /* 0x000fe80000100800 */
[----:B------:R-:W3:Y:S04]  /*30790*/  LDL.64 R100, [R1+0x1508] ;  /* 0x0015080001647983 */ /* 0x000ee80000100a00 */
[----:B-1----:R1:W3:Y:S04]  /*307a0*/  LDG.E.U16 R89, desc[UR60][R20.64] ;  /* 0x0000003c14597981 */ /* 0x0022e8000c1e1500 */
[----:B------:R0:W-:Y:S04]  /*307b0*/  STL [R1+0xa20], R114 ;  /* 0x000a207201007387 */ /* 0x0001e80000100800 */
[----:B------:R-:W3:Y:S04]  /*307c0*/  LDL.64 R98, [R1+0x1500] ;  /* 0x0015000001627983 */ /* 0x000ee80000100a00 */
[----:B0-----:R0:W3:Y:S01]  /*307d0*/  LDG.E.U16 R114, desc[UR60][R14.64] ;  /* 0x0000003c0e727981 */ /* 0x0010e2000c1e1500 */
[----:B------:R-:W-:-:S03]  /*307e0*/  IMAD.WIDE R216, R0, 0x2, R96 ;  /* 0x0000000200d87825 */ /* 0x000fc600078e0260 */
[----:B------:R-:W3:Y:S01]  /*307f0*/  LDL.64 R96, [R1+0x14f8] ;  /* 0x0014f80001607983 */ /* 0x000ee20000100a00 */
[----:B------:R-:W-:-:S03]  /*30800*/  IMAD.WIDE R218, R0, 0x2, R112 ;  /* 0x0000000200da7825 */ /* 0x000fc600078e0270 */
[----:B------:R4:W3:Y:S01]  /*30810*/  LDG.E.U16 R113, desc[UR60][R216.64] ;  /* 0x0000003cd8717981 */ /* 0x0008e2000c1e1500 */
[----:B------:R-:W-:-:S03]  /*30820*/  IMAD.WIDE R22, R0, 0x2, R94 ;  /* 0x0000000200167825 */ /* 0x000fc600078e025e */
[----:B------:R-:W3:Y:S04]  /*30830*/  LDL.64 R94, [R1+0x14f0] ;  /* 0x0014f000015e7983 */ /* 0x000ee80000100a00 */
[----:B------:R4:W3:Y:S01]  /*30840*/  LDG.E.U16 R118, desc[UR60][R218.64] ;  /* 0x0000003cda767981 */ /* 0x0008e2000c1e1500 */
[----:B-1----:R-:W-:-:S03]  /*30850*/  IMAD.WIDE R20, R0, 0x2, R106 ;  /* 0x0000000200147825 */ /* 0x002fc600078e026a */
[----:B------:R-:W3:Y:S04]  /*30860*/  LDL.64 R106, [R1+0x14e8] ;  /* 0x0014e800016a7983 */ /* 0x000ee80000100a00 */
[----:B------:R-:W-:Y:S01]  /*30870*/  STL [R1+0xa1c], R220 ;  /* 0x000a1cdc01007387 */ /* 0x000fe20000100800 */
[----:B0-----:R-:W-:-:S03]  /*30880*/  IMAD.WIDE R14, R0, 0x2, R92 ;  /* 0x00000002000e7825 */ /* 0x001fc600078e025c */
[----:B------:R-:W3:Y:S04]  /*30890*/  LDG.E.U16 R112, desc[UR60][R20.64] ;  /* 0x0000003c14707981 */ /* 0x000ee8000c1e1500 */
[----:B------:R0:W-:Y:S04]  /*308a0*/  STL [R1+0xa18], R87 ;  /* 0x000a185701007387 */ /* 0x0001e80000100800 */
[----:B0-----:R0:W3:Y:S04]  /*308b0*/  LDG.E.U16 R87, desc[UR60][R22.64] ;  /* 0x0000003c16577981 */ /* 0x0010e8000c1e1500 */
[----:B----4-:R-:W-:Y:S04]  /*308c0*/  STL [R1+0xa14], R119 ;  /* 0x000a147701007387 */ /* 0x010fe80000100800 */
[----:B------:R-:W-:Y:S04]  /*308d0*/  STL [R1+0xa10], R117 ;  /* 0x000a107501007387 */ /* 0x000fe80000100800 */
[----:B------:R-:W4:Y:S04]  /*308e0*/  LDL.64 R92, [R1+0x14e0] ;  /* 0x0014e000015c7983 */ /* 0x000f280000100a00 */
[----:B------:R1:W-:Y:S01]  /*308f0*/  STL [R1+0xa08], R19 ;  /* 0x000a081301007387 */ /* 0x0003e20000100800 */
[----:B------:R-:W-:-:S03]  /*30900*/  IMAD.WIDE R216, R0, 0x2, R90 ;  /* 0x0000000200d87825 */ /* 0x000fc600078e025a */
[----:B-1----:R1:W4:Y:S04]  /*30910*/  LDG.E.U16 R19, desc[UR60][R14.64] ;  /* 0x0000003c0e137981 */ /* 0x002328000c1e1500 */
[----:B------:R-:W4:Y:S01]  /*30920*/  LDL.64 R90, [R1+0x14d0] ;  /* 0x0014d000015a7983 */ /* 0x000f220000100a00 */
[----:B------:R-:W-:-:S03]  /*30930*/  IMAD.WIDE R218, R0, 0x2, R108 ;  /* 0x0000000200da7825 */ /* 0x000fc600078e026c */
[----:B------:R-:W4:Y:S01]  /*30940*/  LDL.64 R108, [R1+0x14d8] ;  /* 0x0014d800016c7983 */ /* 0x000f220000100a00 */
[----:B0-----:R-:W-:-:S03]  /*30950*/  IMAD.WIDE R22, R0, 0x2, R104 ;  /* 0x0000000200167825 */ /* 0x001fc600078e0268 */
[----:B------:R-:W4:Y:S04]  /*30960*/  LDL.64 R104, [R1+0x14c8] ;  /* 0x0014c80001687983 */ /* 0x000f280000100a00 */
[----:B------:R0:W4:Y:S01]  /*30970*/  LDG.E.U16 R117, desc[UR60][R218.64] ;  /* 0x0000003cda757981 */ /* 0x000122000c1e1500 */
[----:B--2---:R-:W-:-:S03]  /*30980*/  IMAD.WIDE R20, R0, 0x2, R102 ;  /* 0x0000000200147825 */ /* 0x004fc600078e0266 */
[----:B------:R-:W2:Y:S04]  /*30990*/  LDL.64 R102, [R1+0x14c0] ;  /* 0x0014c00001667983 */ /* 0x000ea80000100a00 */
[----:B------:R0:W-:Y:S01]  /*309a0*/  STL [R1+0xa04], R17 ;  /* 0x000a041101007387 */ /* 0x0001e20000100800 */
[----:B-1----:R-:W-:-:S03]  /*309b0*/  IMAD.WIDE R14, R0, 0x2, R110 ;  /* 0x00000002000e7825 */ /* 0x002fc600078e026e */
[----:B------:R-:W2:Y:S04]  /*309c0*/  LDG.E.U16 R221, desc[UR60][R20.64] ;  /* 0x0000003c14dd7981 */ /* 0x000ea8000c1e1500 */
[----:B0-----:R0:W2:Y:S04]  /*309d0*/  LDG.E.U16 R17, desc[UR60][R216.64] ;  /* 0x0000003cd8117981 */ /* 0x0010a8000c1e1500 */
[----:B------:R1:W-:Y:S04]  /*309e0*/  STL [R1+0xa00], R116 ;  /* 0x000a007401007387 */ /* 0x0003e80000100800 */
[----:B-1----:R1:W2:Y:S04]  /*309f0*/  LDG.E.U16 R116, desc[UR60][R22.64] ;  /* 0x0000003c16747981 */ /* 0x0022a8000c1e1500 */
[----:B---3--:R-:W-:Y:S04]  /*30a00*/  STL [R1+0x9fc], R115 ;  /* 0x0009fc7301007387 */ /* 0x008fe80000100800 */
[----:B------:R3:W-:Y:S01]  /*30a10*/  STL [R1+0x9f8], R89 ;  /* 0x0009f85901007387 */ /* 0x0007e20000100800 */
[----:B------:R-:W-:-:S05]  /*30a20*/  IMAD.WIDE R218, R0, 0x2, R100 ;  /* 0x0000000200da7825 */ /* 0x000fca00078e0264 */
[----:B------:R-:W2:Y:S04]  /*30a30*/  LDG.E.U16 R220, desc[UR60][R218.64] ;  /* 0x0000003cdadc7981 */ /* 0x000ea8000c1e1500 */
[----:B---3--:R3:W2:Y:S01]  /*30a40*/  LDG.E.U16 R89, desc[UR60][R14.64] ;  /* 0x0000003c0e597981 */ /* 0x0086a2000c1e1500 */
[----:B0-----:R-:W-:-:S03]  /*30a50*/  IMAD.WIDE R216, R0, 0x2, R98 ;  /* 0x0000000200d87825 */ /* 0x001fc600078e0262 */
[----:B------:R0:W-:Y:S04]  /*30a60*/  STL [R1+0x9f4], R114 ;  /* 0x0009f47201007387 */ /* 0x0001e80000100800 */
[----:B------:R-:W2:Y:S04]  /*30a70*/  LDL.64 R100, [R1+0x14b0] ;  /* 0x0014b00001647983 */ /* 0x000ea80000100a00 */
[----:B------:R-:W2:Y:S04]  /*30a80*/  LDL.64 R98, [R1+0x14a8] ;  /* 0x0014a80001627983 */ /* 0x000ea80000100a00 */
[----:B0-----:R-:W2:Y:S04]  /*30a90*/  LDL.64 R114, [R1+0x14b8] ;  /* 0x0014b80001727983 */ /* 0x001ea80000100a00 */
[----:B------:R-:W2:Y:S01]  /*30aa0*/  LDG.E.U16 R119, desc[UR60][R216.64] ;  /* 0x0000003cd8777981 */ /* 0x000ea2000c1e1500 */
[----:B-1----:R-:W-:-:S03]  /*30ab0*/  IMAD.WIDE R22, R0, 0x2, R96 ;  /* 0x0000000200167825 */ /* 0x002fc600078e0260 */
[----:B------:R-:W2:Y:S04]  /*30ac0*/  LDL.64 R96, [R1+0x14a0] ;  /* 0x0014a00001607983 */ /* 0x000ea80000100a00 */
[----:B------:R0:W2:Y:S01]  /*30ad0*/  LDG.E.U16 R222, desc[UR60][R22.64] ;  /* 0x0000003c16de7981 */ /* 0x0000a2000c1e1500 */
[----:B------:R-:W-:-:S03]  /*30ae0*/  IMAD.WIDE R20, R0, 0x2, R94 ;  /* 0x0000000200147825 */ /* 0x000fc600078e025e */
[----:B------:R-:W2:Y:S04]  /*30af0*/  LDL.64 R94, [R1+0x1498] ;  /* 0x00149800015e7983 */ /* 0x000ea80000100a00 */
[----:B------:R-:W-:Y:S04]  /*30b00*/  STL [R1+0x9f0], R118 ;  /* 0x0009f07601007387 */ /* 0x000fe80000100800 */
[----:B------:R-:W-:Y:S04]  /*30b10*/  STL [R1+0x9ec], R113 ;  /* 0x0009ec7101007387 */ /* 0x000fe80000100800 */
[----:B------:R1:W-:Y:S04]  /*30b20*/  STL [R1+0x9e4], R87 ;  /* 0x0009e45701007387 */ /* 0x0003e80000100800 */
[----:B-1----:R1:W2:Y:S01]  /*30b30*/  LDG.E.U16 R87, desc[UR60][R20.64] ;  /* 0x0000003c14577981 */ /* 0x0022a2000c1e1500 */
[----:B---3--:R-:W-:-:S03]  /*30b40*/  IMAD.WIDE R14, R0, 0x2, R106 ;  /* 0x00000002000e7825 */ /* 0x008fc600078e026a */
[----:B------:R3:W-:Y:S04]  /*30b50*/  STL [R1+0x9e0], R112 ;  /* 0x0009e07001007387 */ /* 0x0007e80000100800 */
[----:B------:R1:W2:Y:S01]  /*30b60*/  LDG.E.U16 R118, desc[UR60][R14.64] ;  /* 0x0000003c0e767981 */ /* 0x0002a2000c1e1500 */
[----:B----4-:R-:W-:-:S03]  /*30b70*/  IMAD.WIDE R218, R0, 0x2, R92 ;  /* 0x0000000200da7825 */ /* 0x010fc600078e025c */
[----:B------:R4:W-:Y:S04]  /*30b80*/  STL [R1+0x9dc], R19 ;  /* 0x0009dc1301007387 */ /* 0x0009e80000100800 */
[----:B---3--:R-:W3:Y:S01]  /*30b90*/  LDL.64 R112, [R1+0x1490] ;  /* 0x0014900001707983 */ /* 0x008ee20000100a00 */
[----:B0-----:R-:W-:-:S03]  /*30ba0*/  IMAD.WIDE R22, R0, 0x2, R90 ;  /* 0x0000000200167825 */ /* 0x001fc600078e025a */
[----:B------:R-:W3:Y:S04]  /*30bb0*/  LDL.64 R106, [R1+0x1488] ;  /* 0x00148800016a7983 */ /* 0x000ee80000100a00 */
[----:B------:R-:W3:Y:S04]  /*30bc0*/  LDL.64 R92, [R1+0x1480] ;  /* 0x00148000015c7983 */ /* 0x000ee80000100a00 */
[----:B------:R-:W3:Y:S01]  /*30bd0*/  LDL.64 R90, [R1+0x1478] ;  /* 0x00147800015a7983 */ /* 0x000ee20000100a00 */
[----:B------:R-:W-:-:S03]  /*30be0*/  IMAD.WIDE R216, R0, 0x2, R108 ;  /* 0x0000000200d87825 */ /* 0x000fc600078e026c */
[----:B----4-:R-:W4:Y:S04]  /*30bf0*/  LDG.E.U16 R19, desc[UR60][R218.64] ;  /* 0x0000003cda137981 */ /* 0x010f28000c1e1500 */
[----:B------:R-:W4:Y:S04]  /*30c00*/  LDL.64 R110, [R1+0x1470] ;  /* 0x00147000016e7983 */ /* 0x000f280000100a00 */
[----:B------:R0:W-:Y:S04]  /*30c10*/  STL [R1+0x9d8], R117 ;  /* 0x0009d87501007387 */ /* 0x0001e80000100800 */
[----:B0-----:R0:W4:Y:S04]  /*30c20*/  LDG.E.U16 R117, desc[UR60][R216.64] ;  /* 0x0000003cd8757981 */ /* 0x001128000c1e1500 */
[----:B--2---:R2:W-:Y:S04]  /*30c30*/  STL [R1+0x9d4], R17 ;  /* 0x0009d41101007387 */ /* 0x0045e80000100800 */
[----:B--2---:R2:W4:Y:S01]  /*30c40*/  LDG.E.U16 R17, desc[UR60][R22.64] ;  /* 0x0000003c16117981 */ /* 0x004522000c1e1500 */
[----:B-1----:R-:W-:-:S03]  /*30c50*/  IMAD.WIDE R20, R0, 0x2, R104 ;  /* 0x0000000200147825 */ /* 0x002fc600078e0268 */
[----:B------:R1:W-:Y:S01]  /*30c60*/  STL [R1+0x9d0], R116 ;  /* 0x0009d07401007387 */ /* 0x0003e20000100800 */
[----:B------:R-:W-:-:S03]  /*30c70*/  IMAD.WIDE R14, R0, 0x2, R102 ;  /* 0x00000002000e7825 */ /* 0x000fc600078e0266 */
[----:B------:R-:W-:Y:S04]  /*30c80*/  STL [R1+0x9cc], R221 ;  /* 0x0009ccdd01007387 */ /* 0x000fe80000100800 */
[----:B------:R-:W4:Y:S04]  /*30c90*/  LDL.64 R108, [R1+0x1468] ;  /* 0x00146800016c7983 */ /* 0x000f280000100a00 */
[----:B-1----:R1:W4:Y:S04]  /*30ca0*/  LDG.E.U16 R116, desc[UR60][R20.64] ;  /* 0x0000003c14747981 */ /* 0x002328000c1e1500 */
[----:B------:R0:W-:Y:S04]  /*30cb0*/  STL [R1+0x9c8], R89 ;  /* 0x0009c85901007387 */ /* 0x0001e80000100800 */
[----:B------:R-:W4:Y:S04]  /*30cc0*/  LDL.64 R104, [R1+0x1460] ;  /* 0x0014600001687983 */ /* 0x000f280000100a00 */
[----:B------:R-:W4:Y:S04]  /*30cd0*/  LDL.64 R102, [R1+0x1458] ;  /* 0x0014580001667983 */ /* 0x000f280000100a00 */
[----:B0-----:R0:W4:Y:S01]  /*30ce0*/  LDG.E.U16 R89, desc[UR60][R14.64] ;  /* 0x0000003c0e597981 */ /* 0x001122000c1e1500 */
[----:B------:R-:W-:-:S03]  /*30cf0*/  IMAD.WIDE R216, R0, 0x2, R100 ;  /* 0x0000000200d87825 */ /* 0x000fc600078e0264 */
[----:B------:R-:W4:Y:S01]  /*30d00*/  LDL.64 R100, [R1+0x1450] ;  /* 0x0014500001647983 */ /* 0x000f220000100a00 */
[----:B------:R-:W-:-:S04]  /*30d10*/  IMAD.WIDE R218, R0, 0x2, R114 ;  /* 0x0000000200da7825 */ /* 0x000fc800078e0272 */
[C---:B--2---:R-:W-:Y:S01]  /*30d20*/  IMAD.WIDE R22, R0.reuse, 0x2, R98 ;  /* 0x0000000200167825 */ /* 0x044fe200078e0262 */
[----:B------:R3:W2:Y:S04]  /*30d30*/  LDG.E.U16 R221, desc[UR60][R218.64] ;  /* 0x0000003cdadd7981 */ /* 0x0006a8000c1e1500 */
[----:B------:R-:W2:Y:S01]  /*30d40*/  LDL.64 R98, [R1+0x1448] ;  /* 0x0014480001627983 */ /* 0x000ea20000100a00 */
[----:B-1----:R-:W-:-:S03]  /*30d50*/  IMAD.WIDE R20, R0, 0x2, R96 ;  /* 0x0000000200147825 */ /* 0x002fc600078e0260 */
[----:B------:R1:W-:Y:S04]  /*30d60*/  STL [R1+0x9c0], R220 ;  /* 0x0009c0dc01007387 */ /* 0x0003e80000100800 */
[----:B------:R1:W-:Y:S01]  /*30d70*/  STL [R1+0x9bc], R119 ;  /* 0x0009bc7701007387 */ /* 0x0003e20000100800 */
[----:B0-----:R-:W-:-:S03]  /*30d80*/  IMAD.WIDE R14, R0, 0x2, R94 ;  /* 0x00000002000e7825 */ /* 0x001fc600078e025e */
[----:B-1----:R0:W2:Y:S04]  /*30d90*/  LDG.E.U16 R220, desc[UR60][R216.64] ;  /* 0x0000003cd8dc7981 */ /* 0x0020a8000c1e1500 */
[----:B------:R1:W2:Y:S04]  /*30da0*/  LDG.E.U16 R119, desc[UR60][R22.64] ;  /* 0x0000003c16777981 */ /* 0x0002a8000c1e1500 */
[----:B------:R0:W-:Y:S04]  /*30db0*/  STL [R1+0x9b8], R222 ;  /* 0x0009b8de01007387 */ /* 0x0001e80000100800 */
[----:B0-----:R0:W2:Y:S04]  /*30dc0*/  LDG.E.U16 R222, desc[UR60][R20.64] ;  /* 0x0000003c14de7981 */ /* 0x0010a8000c1e1500 */
[----:B------:R1:W-:Y:S04]  /*30dd0*/  STL [R1+0x9b4], R87 ;  /* 0x0009b45701007387 */ /* 0x0003e80000100800 */
[----:B-1----:R1:W2:Y:S04]  /*30de0*/  LDG.E.U16 R87, desc[UR60][R14.64] ;  /* 0x0000003c0e577981 */ /* 0x0022a8000c1e1500 */
[----:B------:R0:W-:Y:S04]  /*30df0*/  STL [R1+0x9b0], R118 ;  /* 0x0009b07601007387 */ /* 0x0001e80000100800 */
[----:B------:R-:W2:Y:S04]  /*30e00*/  LDL.64 R96, [R1+0x1440] ;  /* 0x0014400001607983 */ /* 0x000ea80000100a00 */
[----:B------:R-:W2:Y:S01]  /*30e10*/  LDL.64 R94, [R1+0x1438] ;  /* 0x00143800015e7983 */ /* 0x000ea20000100a00 */
[----:B---3--:R-:W-:-:S04]  /*30e20*/  IMAD.WIDE R218, R0, 0x2, R112 ;  /* 0x0000000200da7825 */ /* 0x008fc800078e0270 */
[C---:B------:R-:W-:Y:S01]  /*30e30*/  IMAD.WIDE R216, R0.reuse, 0x2, R106 ;  /* 0x0000000200d87825 */ /* 0x040fe200078e026a */
[----:B0-----:R0:W3:Y:S03]  /*30e40*/  LDG.E.U16 R118, desc[UR60][R218.64] ;  /* 0x0000003cda767981 */ /* 0x0010e6000c1e1500 */
[C---:B------:R-:W-:Y:S01]  /*30e50*/  IMAD.WIDE R22, R0.reuse, 0x2, R92 ;  /* 0x0000000200167825 */ /* 0x040fe200078e025c */
[----:B------:R-:W3:Y:S03]  /*30e60*/  LDL.64 R106, [R1+0x1430] ;  /* 0x00143000016a7983 */ /* 0x000ee60000100a00 */
[C---:B------:R-:W-:Y:S01]  /*30e70*/  IMAD.WIDE R20, R0.reuse, 0x2, R90 ;  /* 0x0000000200147825 */ /* 0x040fe200078e025a */
[----:B------:R-:W3:Y:S04]  /*30e80*/  LDL.64 R92, [R1+0x1428] ;  /* 0x00142800015c7983 */ /* 0x000ee80000100a00 */
[----:B------:R-:W3:Y:S04]  /*30e90*/  LDL.64 R90, [R1+0x1420] ;  /* 0x00142000015a7983 */ /* 0x000ee80000100a00 */
[----:B----4-:R4:W-:Y:S01]  /*30ea0*/  STL [R1+0x9ac], R19 ;  /* 0x0009ac1301007387 */ /* 0x0109e20000100800 */
[----:B-1----:R-:W-:-:S03]  /*30eb0*/  IMAD.WIDE R14, R0, 0x2, R110 ;  /* 0x00000002000e7825 */ /* 0x002fc600078e026e */
[----:B------:R-:W3:Y:S04]  /*30ec0*/  LDG.E.U16 R111, desc[UR60][R22.64] ;  /* 0x0000003c166f7981 */ /* 0x000ee8000c1e1500 */
[----:B------:R-:W3:Y:S04]  /*30ed0*/  LDG.E.U16 R110, desc[UR60][R14.64] ;  /* 0x0000003c0e6e7981 */ /* 0x000ee8000c1e1500 */
[----:B----4-:R1:W4:Y:S04]  /*30ee0*/  LDG.E.U16 R19, desc[UR60][R216.64] ;  /* 0x0000003cd8137981 */ /* 0x010328000c1e1500 */
[----:B------:R-:W-:Y:S04]  /*30ef0*/  STL [R1+0x9a8], R117 ;  /* 0x0009a87501007387 */ /* 0x000fe80000100800 */
[----:B------:R0:W-:Y:S04]  /*30f00*/  STL [R1+0x9a4], R17 ;  /* 0x0009a41101007387 */ /* 0x0001e80000100800 */
[----:B0-----:R0:W4:Y:S01]  /*30f10*/  LDG.E.U16 R17, desc[UR60][R20.64] ;  /* 0x0000003c14117981 */ /* 0x001122000c1e1500 */
[----:B------:R-:W-:-:S03]  /*30f20*/  IMAD.WIDE R218, R0, 0x2, R108 ;  /* 0x0000000200da7825 */ /* 0x000fc600078e026c */
[----:B------:R0:W-:Y:S01]  /*30f30*/  STL [R1+0x9a0], R116 ;  /* 0x0009a07401007387 */ /* 0x0001e20000100800 */
[----:B-1----:R-:W-:-:S03]  /*30f40*/  IMAD.WIDE R216, R0, 0x2, R104 ;  /* 0x0000000200d87825 */ /* 0x002fc600078e0268 */
[----:B------:R1:W-:Y:S04]  /*30f50*/  STL [R1+0x99c], R89 ;  /* 0x00099c5901007387 */ /* 0x0003e80000100800 */
[----:B0-----:R-:W4:Y:S04]  /*30f60*/  LDL.64 R116, [R1+0x1418] ;  /* 0x0014180001747983 */ /* 0x001f280000100a00 */
[----:B------:R-:W4:Y:S01]  /*30f70*/  LDL.64 R114, [R1+0x1410] ;  /* 0x0014100001727983 */ /* 0x000f220000100a00 */
[----:B------:R-:W-:-:S03]  /*30f80*/  IMAD.WIDE R22, R0, 0x2, R102 ;  /* 0x0000000200167825 */ /* 0x000fc600078e0266 */
[----:B------:R-:W4:Y:S01]  /*30f90*/  LDL.64 R104, [R1+0x1408] ;  /* 0x0014080001687983 */ /* 0x000f220000100a00 */
[----:B------:R-:W-:-:S03]  /*30fa0*/  IMAD.WIDE R20, R0, 0x2, R100 ;  /* 0x0000000200147825 */ /* 0x000fc600078e0264 */
[----:B-1----:R0:W4:Y:S04]  /*30fb0*/  LDG.E.U16 R89, desc[UR60][R218.64] ;  /* 0x0000003cda597981 */ /* 0x002128000c1e1500 */
[----:B------:R-:W4:Y:S04]  /*30fc0*/  LDL.64 R102, [R1+0x1400] ;  /* 0x0014000001667983 */ /* 0x000f280000100a00 */
[----:B------:R-:W4:Y:S04]  /*30fd0*/  LDL.64 R100, [R1+0x13f8] ;  /* 0x0013f80001647983 */ /* 0x000f280000100a00 */
[----:B--2---:R1:W-:Y:S01]  /*30fe0*/  STL [R1+0x998], R221 ;  /* 0x000998dd01007387 */ /* 0x0043e20000100800 */
[----:B------:R-:W-:-:S03]  /*30ff0*/  IMAD.WIDE R14, R0, 0x2, R98 ;  /* 0x00000002000e7825 */ /* 0x000fc600078e0262 */
[----:B------:R2:W-:Y:S04]  /*31000*/  STL [R1+0x994], R220 ;  /* 0x000994dc01007387 */ /* 0x0005e80000100800 */
[----:B-1----:R1:W4:Y:S04]  /*31010*/  LDG.E.U16 R221, desc[UR60][R216.64] ;  /* 0x0000003cd8dd7981 */ /* 0x002328000c1e1500 */
[----:B--2---:R3:W2:Y:S04]  /*31020*/  LDG.E.U16 R220, desc[UR60][R22.64] ;  /* 0x0000003c16dc7981 */ /* 0x0046a8000c1e1500 */
[----:B------:R0:W-:Y:S04]  /*31030*/  STL [R1+0x990], R119 ;  /* 0x0009907701007387 */ /* 0x0001e80000100800 */
[----:B------:R-:W-:Y:S04]  /*31040*/  STL [R1+0x98c], R222 ;  /* 0x00098cde01007387 */ /* 0x000fe80000100800 */
[----:B------:R-:W2:Y:S04]  /*31050*/  LDL.64 R98, [R1+0x13f0] ;  /* 0x0013f00001627983 */ /* 0x000ea80000100a00 */
[----:B0-----:R0:W2:Y:S04]  /*31060*/  LDG.E.U16 R119, desc[UR60][R20.64] ;  /* 0x0000003c14777981 */ /* 0x0010a8000c1e1500 */
[----:B------:R1:W-:Y:S01]  /*31070*/  STL [R1+0x988], R87 ;  /* 0x0009885701007387 */ /* 0x0003e20000100800 */
[----:B------:R-:W0:Y:S01]  /*31080*/  S2R R223, SR_TID.X ;  /* 0x0000000000df7919 */ /* 0x000e220000002100 */
[----:B------:R-:W3:Y:S02]  /*31090*/  S2R R229, SR_TID.X ;  /* 0x0000000000e57919 */ /* 0x000ee40000002100 */
[----:B-1----:R1:W2:Y:S01]  /*310a0*/  LDG.E.U16 R87, desc[UR60][R14.64] ;  /* 0x0000003c0e577981 */ /* 0x0022a2000c1e1500 */
[----:B------:R-:W-:-:S03]  /*310b0*/  IMAD.WIDE R218, R0, 0x2, R96 ;  /* 0x0000000200da7825 */ /* 0x000fc600078e0260 */
[----:B------:R-:W2:Y:S01]  /*310c0*/  LDL.64 R112, [R1+0x13e8] ;  /* 0x0013e80001707983 */ /* 0x000ea20000100a00 */
[----:B------:R-:W-:-:S03]  /*310d0*/  IMAD.WIDE R216, R0, 0x2, R94 ;  /* 0x0000000200d87825 */ /* 0x000fc600078e025e */
[----:B------:R-:W2:Y:S01]  /*310e0*/  LDL.64 R96, [R1+0x13e0] ;  /* 0x0013e00001607983 */ /* 0x000ea20000100a00 */
[----:B------:R-:W-:-:S03]  /*310f0*/  R2UR UR10, R16 ;  /* 0x00000000100a72ca */ /* 0x000fc600000e0000 */
[----:B------:R-:W2:Y:S04]  /*31100*/  LDL.64 R94, [R1+0x13d8] ;  /* 0x0013d800015e7983 */ /* 0x000ea80000100a00 */
[----:B------:R4:W2:Y:S01]  /*31110*/  LDG.E.U16 R224, desc[UR60][R218.64] ;  /* 0x0000003cdae07981 */ /* 0x0008a2000c1e1500 */
[----:B0-----:R-:W-:Y:S01]  /*31120*/  SHF.L.U32 R223, R223, 0x1, RZ ;  /* 0x00000001dfdf7819 */ /* 0x001fe200000006ff */
[----:B---3--:R-:W-:-:S03]  /*31130*/  IMAD.WIDE R22, R0, 0x2, R106 ;  /* 0x0000000200167825 */ /* 0x008fc600078e026a */
[----:B------:R-:W-:Y:S02]  /*31140*/  LOP3.LUT R223, R223, 0x7e, RZ, 0xc0, !PT ;  /* 0x0000007edfdf7812 */ /* 0x000fe400078ec0ff */
[----:B------:R-:W-:Y:S01]  /*31150*/  LOP3.LUT R229, R229, 0x40, RZ, 0xc0, !PT ;  /* 0x00000040e5e57812 */ /* 0x000fe200078ec0ff */
[----:B------:R-:W-:Y:S02]  /*31160*/  IMAD.WIDE R20, R0, 0x2, R92 ;  /* 0x0000000200147825 */ /* 0x000fe400078e025c */
[----:B------:R-:W3:Y:S01]  /*31170*/  LDL.64 R92, [R1+0x13d0] ;  /* 0x0013d000015c7983 */ /* 0x000ee20000100a00 */
[----:B------:R-:W-:-:S03]  /*31180*/  LEA R16, R229, R223, 0x9 ;  /* 0x000000dfe5107211 */ /* 0x000fc600078e48ff */
[----:B------:R0:W-:Y:S04]  /*31190*/  STL [R1+0x984], R118 ;  /* 0x0009847601007387 */ /* 0x0001e80000100800 */
[----:B------:R0:W3:Y:S01]  /*311a0*/  LDG.E.U16 R223, desc[UR60][R216.64] ;  /* 0x0000003cd8df7981 */ /* 0x0000e2000c1e1500 */
[----:B-1----:R-:W-:-:S03]  /*311b0*/  IMAD.WIDE R14, R0, 0x2, R90 ;  /* 0x00000002000e7825 */ /* 0x002fc600078e025a */
[----:B----4-:R1:W-:Y:S04]  /*311c0*/  STL [R1+0x980], R19 ;  /* 0x0009801301007387 */ /* 0x0103e80000100800 */
[----:B------:R-:W-:Y:S04]  /*311d0*/  STL [R1+0x97c], R111 ;  /* 0x00097c6f01007387 */ /* 0x000fe80000100800 */
[----:B0-----:R-:W4:Y:S04]  /*311e0*/  LDG.E.U16 R118, desc[UR60][R20.64] ;  /* 0x0000003c14767981 */ /* 0x001f28000c1e1500 */
[----:B-1----:R0:W4:Y:S04]  /*311f0*/  LDG.E.U16 R19, desc[UR60][R22.64] ;  /* 0x0000003c16137981 */ /* 0x002128000c1e1500 */
[----:B------:R1:W-:Y:S04]  /*31200*/  STL [R1+0x978], R17 ;  /* 0x0009781101007387 */ /* 0x0003e80000100800 */
[----:B-1----:R1:W4:Y:S04]  /*31210*/  LDG.E.U16 R17, desc[UR60][R14.64] ;  /* 0x0000003c0e117981 */ /* 0x002328000c1e1500 */
[----:B------:R0:W-:Y:S04]  /*31220*/  STL [R1+0x974], R110 ;  /* 0x0009746e01007387 */ /* 0x0001e80000100800 */
[----:B------:R-:W4:Y:S04]  /*31230*/  LDL.64 R108, [R1+0x13c0] ;  /* 0x0013c000016c7983 */ /* 0x000f280000100a00 */
[----:B------:R-:W4:Y:S04]  /*31240*/  LDL.64 R106, [R1+0x13b8] ;  /* 0x0013b800016a7983 */ /* 0x000f280000100a00 */
[----:B0-----:R-:W4:Y:S04]  /*31250*/  LDL.64 R110, [R1+0x13c8] ;  /* 0x0013c800016e7983 */ /* 0x001f280000100a00 */
[----:B------:R-:W4:Y:S01]  /*31260*/  LDL.64 R90, [R1+0x13b0] ;  /* 0x0013b000015a7983 */ /* 0x000f220000100a00 */
[----:B------:R-:W-:-:S04]  /*31270*/  IMAD.WIDE R218, R0, 0x2, R116 ;  /* 0x0000000200da7825 */ /* 0x000fc800078e0274 */
[C---:B------:R-:W-:Y:S01]  /*31280*/  IMAD.WIDE R216, R0.reuse, 0x2, R114 ;  /* 0x0000000200d87825 */ /* 0x040fe200078e0272 */
[----:B------:R0:W4:Y:S03]  /*31290*/  LDG.E.U16 R222, desc[UR60][R218.64] ;  /* 0x0000003cdade7981 */ /* 0x000126000c1e1500 */
[C---:B------:R-:W-:Y:S02]  /*312a0*/  IMAD.WIDE R22, R0.reuse, 0x2, R104 ;  /* 0x0000000200167825 */ /* 0x040fe400078e0268 */
[----:B------:R-:W4:Y:S04]  /*312b0*/  LDL.64 R104, [R1+0x13a8] ;  /* 0x0013a80001687983 */ /* 0x000f280000100a00 */
[----:B------:R1:W-:Y:S01]  /*312c0*/  STL [R1+0x970], R89 ;  /* 0x0009705901007387 */ /* 0x0003e20000100800 */
[----:B------:R-:W-:-:S03]  /*312d0*/  IMAD.WIDE R20, R0, 0x2, R102 ;  /* 0x0000000200147825 */ /* 0x000fc600078e0266 */
[----:B-1----:R1:W4:Y:S01]  /*312e0*/  LDG.E.U16 R89, desc[UR60][R216.64] ;  /* 0x0000003cd8597981 */ /* 0x002322000c1e1500 */
[----:B------:R-:W-:-:S03]  /*312f0*/  IMAD.WIDE R14, R0, 0x2, R100 ;  /* 0x00000002000e7825 */ /* 0x000fc600078e0264 */
[----:B------:R0:W-:Y:S04]  /*31300*/  STL [R1+0x96c], R221 ;  /* 0x00096cdd01007387 */ /* 0x0001e80000100800 */
[----:B--2---:R2:W-:Y:S04]  /*31310*/  STL [R1+0x968], R220 ;  /* 0x000968dc01007387 */ /* 0x0045e80000100800 */
[----:B0-----:R0:W4:Y:S04]  /*31320*/  LDG.E.U16 R221, desc[UR60][R22.64] ;  /* 0x0000003c16dd7981 */ /* 0x001128000c1e1500 */
[----:B--2---:R2:W4:Y:S04]  /*31330*/  LDG.E.U16 R220, desc[UR60][R20.64] ;  /* 0x0000003c14dc7981 */ /* 0x004528000c1e1500 */
[----:B------:R1:W-:Y:S01]  /*31340*/  STL [R1+0x964], R119 ;  /* 0x0009647701007387 */ /* 0x0003e20000100800 */
[----:B------:R-:W-:-:S03]  /*31350*/  IMAD.WIDE R218, R0, 0x2, R98 ;  /* 0x0000000200da7825 */ /* 0x000fc600078e0262 */
[----:B-1----:R1:W4:Y:S04]  /*31360*/  LDG.E.U16 R119, desc[UR60][R14.64] ;  /* 0x0000003c0e777981 */ /* 0x002328000c1e1500 */
[----:B------:R0:W-:Y:S04]  /*31370*/  STL [R1+0x960], R87 ;  /* 0x0009605701007387 */ /* 0x0001e80000100800 */
[----:B------:R-:W4:Y:S04]  /*31380*/  LDL.64 R102, [R1+0x13a0] ;  /* 0x0013a00001667983 */ /* 0x000f280000100a00 */
[----:B------:R-:W4:Y:S04]  /*31390*/  LDL.64 R100, [R1+0x1398] ;  /* 0x0013980001647983 */ /* 0x000f280000100a00 */
[----:B------:R-:W4:Y:S04]  /*313a0*/  LDL.64 R98, [R1+0x1390] ;  /* 0x0013900001627983 */ /* 0x000f280000100a00 */
[----:B0-----:R-:W4:Y:S01]  /*313b0*/  LDG.E.U16 R87, desc[UR60][R218.64] ;  /* 0x0000003cda577981 */ /* 0x001f22000c1e1500 */
[----:B------:R-:W-:-:S04]  /*313c0*/  IMAD.WIDE R216, R0, 0x2, R112 ;  /* 0x0000000200d87825 */ /* 0x000fc800078e0270 */
[C---:B------:R-:W-:Y:S01]  /*313d0*/  IMAD.WIDE R22, R0.reuse, 0x2, R96 ;  /* 0x0000000200167825 */ /* 0x040fe200078e0260 */
[----:B------:R0:W4:Y:S03]  /*313e0*/  LDG.E.U16 R113, desc[UR60][R216.64] ;  /* 0x0000003cd8717981 */ /* 0x000126000c1e1500 */
[C---:B--2---:R-:W-:Y:S01]  /*313f0*/  IMAD.WIDE R20, R0.reuse, 0x2, R94 ;  /* 0x0000000200147825 */ /* 0x044fe200078e025e */
[----:B------:R-:W2:Y:S04]  /*31400*/  LDL.64 R96, [R1+0x1388] ;  /* 0x0013880001607983 */ /* 0x000ea80000100a00 */
[----:B------:R-:W2:Y:S04]  /*31410*/  LDL.64 R94, [R1+0x1380] ;  /* 0x00138000015e7983 */ /* 0x000ea80000100a00 */
[----:B------:R-:W-:Y:S04]  /*31420*/  STL [R1+0x95c], R224 ;  /* 0x00095ce001007387 */ /* 0x000fe80000100800 */
[----:B------:R0:W2:Y:S04]  /*31430*/  LDG.E.U16 R112, desc[UR60][R22.64] ;  /* 0x0000003c16707981 */ /* 0x0000a8000c1e1500 */
[----:B---3--:R-:W-:Y:S01]  /*31440*/  STL [R1+0x958], R223 ;  /* 0x000958df01007387 */ /* 0x008fe20000100800 */
[----:B-1----:R-:W-:-:S03]  /*31450*/  IMAD.WIDE R14, R0, 0x2, R92 ;  /* 0x00000002000e7825 */ /* 0x002fc600078e025c */
[----:B----4-:R1:W-:Y:S04]  /*31460*/  STL [R1+0x954], R19 ;  /* 0x0009541301007387 */ /* 0x0103e80000100800 */
[----:B------:R-:W-:Y:S04]  /*31470*/  STL [R1+0x950], R118 ;  /* 0x0009507601007387 */ /* 0x000fe80000100800 */
[----:B------:R-:W3:Y:S04]  /*31480*/  LDL.64 R92, [R1+0x1378] ;  /* 0x00137800015c7983 */ /* 0x000ee80000100a00 */
[----:B-1----:R1:W4:Y:S04]  /*31490*/  LDG.E.U16 R19, desc[UR60][R20.64] ;  /* 0x0000003c14137981 */ /* 0x002328000c1e1500 */
[----:B------:R1:W-:Y:S04]  /*314a0*/  STL [R1+0x94c], R17 ;  /* 0x00094c1101007387 */ /* 0x0003e80000100800 */
[----:B------:R-:W3:Y:S01]  /*314b0*/  LDL.64 R116, [R1+0x1370] ;  /* 0x0013700001747983 */ /* 0x000ee20000100a00 */
[----:B0-----:R-:W-:-:S03]  /*314c0*/  IMAD.WIDE R216, R0, 0x2, R108 ;  /* 0x0000000200d87825 */ /* 0x001fc600078e026c */
[----:B------:R-:W3:Y:S04]  /*314d0*/  LDL.64 R114, [R1+0x1368] ;  /* 0x0013680001727983 */ /* 0x000ee80000100a00 */
[----:B-1----:R0:W3:Y:S01]  /*314e0*/  LDG.E.U16 R17, desc[UR60][R14.64] ;  /* 0x0000003c0e117981 */ /* 0x0020e2000c1e1500 */
[----:B------:R-:W-:-:S03]  /*314f0*/  IMAD.WIDE R22, R0, 0x2, R106 ;  /* 0x0000000200167825 */ /* 0x000fc600078e026a */
[----:B------:R-:W3:Y:S01]  /*31500*/  LDL.64 R108, [R1+0x1360] ;  /* 0x00136000016c7983 */ /* 0x000ee20000100a00 */
[----:B------:R-:W-:-:S03]  /*31510*/  IMAD.WIDE R218, R0, 0x2, R110 ;  /* 0x0000000200da7825 */ /* 0x000fc600078e026e */
[----:B------:R-:W3:Y:S01]  /*31520*/  LDG.E.U16 R224, desc[UR60][R216.64] ;  /* 0x0000003cd8e07981 */ /* 0x000ee2000c1e1500 */
[----:B------:R-:W-:-:S03]  /*31530*/  IMAD.WIDE R20, R0, 0x2, R90 ;  /* 0x0000000200147825 */ /* 0x000fc600078e025a */
[----:B------:R-:W3:Y:S04]  /*31540*/  LDL.64 R90, [R1+0x1358] ;  /* 0x00135800015a7983 */ /* 0x000ee80000100a00 */
[----:B------:R1:W3:Y:S04]  /*31550*/  LDG.E.U16 R118, desc[UR60][R218.64] ;  /* 0x0000003cda767981 */ /* 0x0002e8000c1e1500 */
[----:B------:R-:W3:Y:S04]  /*31560*/  LDG.E.U16 R223, desc[UR60][R20.64] ;  /* 0x0000003c14df7981 */ /* 0x000ee8000c1e1500 */
[----:B------:R-:W-:Y:S01]  /*31570*/  STL [R1+0x948], R222 ;  /* 0x000948de01007387 */ /* 0x000fe20000100800 */
[----:B0-----:R-:W-:-:S03]  /*31580*/  IMAD.WIDE R14, R0, 0x2, R104 ;  /* 0x00000002000e7825 */ /* 0x001fc600078e0268 */
[----:B------:R0:W-:Y:S04]  /*31590*/  STL [R1+0x944], R89 ;  /* 0x0009445901007387 */ /* 0x0001e80000100800 */
[----:B0-----:R0:W3:Y:S04]  /*315a0*/  LDG.E.U16 R89, desc[UR60][R22.64] ;  /* 0x0000003c16597981 */ /* 0x0010e8000c1e1500 */
[----:B------:R-:W-:Y:S04]  /*315b0*/  STL [R1+0x940], R221 ;  /* 0x000940dd01007387 */ /* 0x000fe80000100800 */
[----:B------:R1:W-:Y:S04]  /*315c0*/  STL [R1+0x93c], R220 ;  /* 0x00093cdc01007387 */ /* 0x0003e80000100800 */
[----:B-1----:R1:W3:Y:S04]  /*315d0*/  LDG.E.U16 R220, desc[UR60][R14.64] ;  /* 0x0000003c0edc7981 */ /* 0x0022e8000c1e1500 */
[----:B------:R-:W-:Y:S04]  /*315e0*/  STL [R1+0x938], R119 ;  /* 0x0009387701007387 */ /* 0x000fe80000100800 */
[----:B------:R-:W3:Y:S04]  /*315f0*/  LDL.64 R106, [R1+0x1350] ;  /* 0x00135000016a7983 */ /* 0x000ee80000100a00 */
[----:B------:R-:W3:Y:S01]  /*31600*/  LDL.64 R104, [R1+0x1348] ;  /* 0x0013480001687983 */ /* 0x000ee20000100a00 */
[----:B------:R-:W-:-:S03]  /*31610*/  IMAD.WIDE R218, R0, 0x2, R102 ;  /* 0x0000000200da7825 */ /* 0x000fc600078e0266 */
[----:B------:R-:W3:Y:S01]  /*31620*/  LDL.64 R102, [R1+0x1340] ;  /* 0x0013400001667983 */ /* 0x000ee20000100a00 */
[----:B------:R-:W-:-:S03]  /*31630*/  IMAD.WIDE R216, R0, 0x2, R100 ;  /* 0x0000000200d87825 */ /* 0x000fc600078e0264 */
[----:B------:R-:W3:Y:S01]  /*31640*/  LDL.64 R100, [R1+0x1338] ;  /* 0x0013380001647983 */ /* 0x000ee20000100a00 */
[----:B0-----:R-:W-:-:S03]  /*31650*/  IMAD.WIDE R22, R0, 0x2, R98 ;  /* 0x0000000200167825 */ /* 0x001fc600078e0262 */
[----:B------:R-:W3:Y:S04]  /*31660*/  LDL.64 R98, [R1+0x1330] ;  /* 0x0013300001627983 */ /* 0x000ee80000100a00 */
[----:B------:R3:W3:Y:S04]  /*31670*/  LDG.E.U16 R222, desc[UR60][R218.64] ;  /* 0x0000003cdade7981 */ /* 0x0006e8000c1e1500 */
[----:B------:R0:W-:Y:S01]  /*31680*/  STL [R1+0x934], R87 ;  /* 0x0009345701007387 */ /* 0x0001e20000100800 */
[----:B--2---:R-:W-:-:S03]  /*31690*/  IMAD.WIDE R20, R0, 0x2, R96 ;  /* 0x0000000200147825 */ /* 0x004fc600078e0260 */
[----:B------:R-:W2:Y:S04]  /*316a0*/  LDG.E.U16 R221, desc[UR60][R22.64] ;  /* 0x0000003c16dd7981 */ /* 0x000ea8000c1e1500 */
[----:B0-----:R0:W2:Y:S01]  /*316b0*/  LDG.E.U16 R87, desc[UR60][R216.64] ;  /* 0x0000003cd8577981 */ /* 0x0010a2000c1e1500 */
[----:B-1----:R-:W-:-:S03]  /*316c0*/  IMAD.WIDE R14, R0, 0x2, R94 ;  /* 0x00000002000e7825 */ /* 0x002fc600078e025e */
[----:B------:R-:W-:Y:S04]  /*316d0*/  STL [R1+0x930], R113 ;  /* 0x0009307101007387 */ /* 0x000fe80000100800 */
[----:B------:R-:W-:Y:S04]  /*316e0*/  STL [R1+0x92c], R112 ;  /* 0x00092c7001007387 */ /* 0x000fe80000100800 */
[----:B------:R1:W2:Y:S04]  /*316f0*/  LDG.E.U16 R119, desc[UR60][R20.64] ;  /* 0x0000003c14777981 */ /* 0x0002a8000c1e1500 */
[----:B----4-:R4:W-:Y:S01]  /*31700*/  STL [R1+0x928], R19 ;  /* 0x0009281301007387 */ /* 0x0109e20000100800 */
[----:B---3--:R-:W-:-:S03]  /*31710*/  IMAD.WIDE R218, R0, 0x2, R92 ;  /* 0x0000000200da7825 */ /* 0x008fc600078e025c */
[----:B----4-:R3:W4:Y:S04]  /*31720*/  LDG.E.U16 R19, desc[UR60][R14.64] ;  /* 0x0000003c0e137981 */ /* 0x010728000c1e1500 */
[----:B------:R0:W-:Y:S04]  /*31730*/  STL [R1+0x924], R17 ;  /* 0x0009241101007387 */ /* 0x0001e80000100800 */
[----:B------:R-:W4:Y:S04]  /*31740*/  LDL.64 R112, [R1+0x1328] ;  /* 0x0013280001707983 */ /* 0x000f280000100a00 */
[----:B------:R-:W4:Y:S04]  /*31750*/  LDL.64 R110, [R1+0x1320] ;  /* 0x00132000016e7983 */ /* 0x000f280000100a00 */
[----:B------:R-:W4:Y:S04]  /*31760*/  LDL.64 R96, [R1+0x1318] ;  /* 0x0013180001607983 */ /* 0x000f280000100a00 */
[----:B------:R-:W4:Y:S04]  /*31770*/  LDL.64 R94, [R1+0x1310] ;  /* 0x00131000015e7983 */ /* 0x000f280000100a00 */
[----:B0-----:R0:W4:Y:S01]  /*31780*/  LDG.E.U16 R17, desc[UR60][R218.64] ;  /* 0x0000003cda117981 */ /* 0x001122000c1e1500 */
[----:B------:R-:W-:-:S03]  /*31790*/  IMAD.WIDE R216, R0, 0x2, R116 ;  /* 0x0000000200d87825 */ /* 0x000fc600078e0274 */
[----:B------:R-:W4:Y:S01]  /*317a0*/  LDL.64 R92, [R1+0x1308] ;  /* 0x00130800015c7983 */ /* 0x000f220000100a00 */
[----:B------:R-:W-:-:S04]  /*317b0*/  IMAD.WIDE R22, R0, 0x2, R114 ;  /* 0x0000000200167825 */ /* 0x000fc800078e0272 */
[C---:B-1----:R-:W-:Y:S01]  /*317c0*/  IMAD.WIDE R20, R0.reuse, 0x2, R108 ;  /* 0x0000000200147825 */ /* 0x042fe200078e026c */
[----:B------:R1:W-:Y:S03]  /*317d0*/  STL [R1+0x920], R118 ;  /* 0x0009207601007387 */ /* 0x0003e60000100800 */
[C---:B---3--:R-:W-:Y:S01]  /*317e0*/  IMAD.WIDE R14, R0.reuse, 0x2, R90 ;  /* 0x00000002000e7825 */ /* 0x048fe200078e025a */
[----:B------:R-:W-:Y:S04]  /*317f0*/  STL [R1+0x91c], R224 ;  /* 0x00091ce001007387 */ /* 0x000fe80000100800 */
[----:B------:R-:W3:Y:S04]  /*31800*/  LDG.E.U16 R117, desc[UR60][R22.64] ;  /* 0x0000003c16757981 */ /* 0x000ee8000c1e1500 */
[----:B-1----:R1:W3:Y:S04]  /*31810*/  LDG.E.U16 R118, desc[UR60][R216.64] ;  /* 0x0000003cd8767981 */ /* 0x0022e8000c1e1500 */
[----:B------:R-:W3:Y:S04]  /*31820*/  LDG.E.U16 R116, desc[UR60][R14.64] ;  /* 0x0000003c0e747981 */ /* 0x000ee8000c1e1500 */
[----:B------:R0:W-:Y:S04]  /*31830*/  STL [R1+0x918], R89 ;  /* 0x0009185901007387 */ /* 0x0001e80000100800 */
[----:B------:R-:W-:Y:S04]  /*31840*/  STL [R1+0x914], R223 ;  /* 0x000914df01007387 */ /* 0x000fe80000100800 */
[----:B------:R-:W3:Y:S04]  /*31850*/  LDL.64 R90, [R1+0x1300] ;  /* 0x00130000015a7983 */ /* 0x000ee80000100a00 */
[----:B0-----:R0:W3:Y:S04]  /*31860*/  LDG.E.U16 R89, desc[UR60][R20.64] ;  /* 0x0000003c14597981 */ /* 0x0010e8000c1e1500 */
[----:B------:R0:W-:Y:S04]  /*31870*/  STL [R1+0x910], R220 ;  /* 0x000910dc01007387 */ /* 0x0001e80000100800 */
[----:B------:R-:W3:Y:S01]  /*31880*/  LDL.64 R108, [R1+0x12f8] ;  /* 0x0012f800016c7983 */ /* 0x000ee20000100a00 */
[----:B------:R-:W-:-:S03]  /*31890*/  IMAD.WIDE R218, R0, 0x2, R106 ;  /* 0x0000000200da7825 */ /* 0x000fc600078e026a */
[----:B------:R-:W3:Y:S01]  /*318a0*/  LDL.64 R106, [R1+0x12f0] ;  /* 0x0012f000016a7983 */ /* 0x000ee20000100a00 */
[----:B-1----:R-:W-:-:S03]  /*318b0*/  IMAD.WIDE R216, R0, 0x2, R104 ;  /* 0x0000000200d87825 */ /* 0x002fc600078e0268 */
[----:B------:R1:W3:Y:S04]  /*318c0*/  LDG.E.U16 R115, desc[UR60][R218.64] ;  /* 0x0000003cda737981 */ /* 0x0002e8000c1e1500 */
[----:B------:R-:W3:Y:S04]  /*318d0*/  LDL.64 R104, [R1+0x12e8] ;  /* 0x0012e80001687983 */ /* 0x000ee80000100a00 */
[----:B0-----:R0:W3:Y:S01]  /*318e0*/  LDG.E.U16 R220, desc[UR60][R216.64] ;  /* 0x0000003cd8dc7981 */ /* 0x0010e2000c1e1500 */
[----:B------:R-:W-:-:S04]  /*318f0*/  IMAD.WIDE R22, R0, 0x2, R102 ;  /* 0x0000000200167825 */ /* 0x000fc800078e0266 */
[C---:B------:R-:W-:Y:S01]  /*31900*/  IMAD.WIDE R20, R0.reuse, 0x2, R100 ;  /* 0x0000000200147825 */ /* 0x040fe200078e0264 */
[----:B------:R0:W3:Y:S04]  /*31910*/  LDG.E.U16 R114, desc[UR60][R22.64] ;  /* 0x0000003c16727981 */ /* 0x0000e8000c1e1500 */
[----:B------:R-:W-:Y:S04]  /*31920*/  STL [R1+0x90c], R222 ;  /* 0x00090cde01007387 */ /* 0x000fe80000100800 */
[----:B--2---:R2:W-:Y:S04]  /*31930*/  STL [R1+0x908], R87 ;  /* 0x0009085701007387 */ /* 0x0045e80000100800 */
[----:B--2---:R2:W3:Y:S01]  /*31940*/  LDG.E.U16 R87, desc[UR60][R20.64] ;  /* 0x0000003c14577981 */ /* 0x0044e2000c1e1500 */
[----:B------:R-:W-:-:S03]  /*31950*/  IMAD.WIDE R14, R0, 0x2, R98 ;  /* 0x00000002000e7825 */ /* 0x000fc600078e0262 */
[----:B------:R-:W-:Y:S04]  /*31960*/  STL [R1+0x904], R221 ;  /* 0x000904dd01007387 */ /* 0x000fe80000100800 */
[----:B------:R-:W3:Y:S04]  /*31970*/  LDL.64 R102, [R1+0x12e0] ;  /* 0x0012e00001667983 */ /* 0x000ee80000100a00 */
[----:B------:R-:W-:Y:S04]  /*31980*/  STL [R1+0x900], R119 ;  /* 0x0009007701007387 */ /* 0x000fe80000100800 */
[----:B------:R-:W3:Y:S04]  /*31990*/  LDL.64 R100, [R1+0x12d8] ;  /* 0x0012d80001647983 */ /* 0x000ee80000100a00 */
[----:B----4-:R4:W-:Y:S04]  /*319a0*/  STL [R1+0x8fc], R19 ;  /* 0x0008fc1301007387 */ /* 0x0109e80000100800 */
[----:B------:R-:W3:Y:S04]  /*319b0*/  LDL.64 R98, [R1+0x12d0] ;  /* 0x0012d00001627983 */ /* 0x000ee80000100a00 */
[----:B----4-:R4:W3:Y:S01]  /*319c0*/  LDG.E.U16 R19, desc[UR60][R14.64] ;  /* 0x0000003c0e137981 */ /* 0x0108e2000c1e1500 */
[----:B-1----:R-:W-:-:S04]  /*319d0*/  IMAD.WIDE R218, R0, 0x2, R112 ;  /* 0x0000000200da7825 */ /* 0x002fc800078e0270 */
[C---:B0-----:R-:W-:Y:S01]  /*319e0*/  IMAD.WIDE R216, R0.reuse, 0x2, R110 ;  /* 0x0000000200d87825 */ /* 0x041fe200078e026e */
[----:B------:R-:W3:Y:S03]  /*319f0*/  LDG.E.U16 R119, desc[UR60][R218.64] ;  /* 0x0000003cda777981 */ /* 0x000ee6000c1e1500 */
[C---:B------:R-:W-:Y:S01]  /*31a00*/  IMAD.WIDE R22, R0.reuse, 0x2, R96 ;  /* 0x0000000200167825 */ /* 0x040fe200078e0260 */
[----:B------:R-:W3:Y:S03]  /*31a10*/  LDL.64 R110, [R1+0x12c8] ;  /* 0x0012c800016e7983 */ /* 0x000ee60000100a00 */
[C---:B--2---:R-:W-:Y:S01]  /*31a20*/  IMAD.WIDE R20, R0.reuse, 0x2, R94 ;  /* 0x0000000200147825 */ /* 0x044fe200078e025e */
[----:B------:R-:W2:Y:S04]  /*31a30*/  LDL.64 R96, [R1+0x12c0] ;  /* 0x0012c00001607983 */ /* 0x000ea80000100a00 */
[----:B------:R-:W2:Y:S04]  /*31a40*/  LDL.64 R94, [R1+0x12b8] ;  /* 0x0012b800015e7983 */ /* 0x000ea80000100a00 */
[----:B------:R0:W-:Y:S04]  /*31a50*/  STL [R1+0x8f8], R17 ;  /* 0x0008f81101007387 */ /* 0x0001e80000100800 */
[----:B0-----:R0:W2:Y:S01]  /*31a60*/  LDG.E.U16 R17, desc[UR60][R216.64] ;  /* 0x0000003cd8117981 */ /* 0x0010a2000c1e1500 */
[----:B----4-:R-:W-:-:S03]  /*31a70*/  IMAD.WIDE R14, R0, 0x2, R92 ;  /* 0x00000002000e7825 */ /* 0x010fc600078e025c */
[----:B---3--:R1:W-:Y:S04]  /*31a80*/  STL [R1+0x8f4], R118 ;  /* 0x0008f47601007387 */ /* 0x0083e80000100800 */
[----:B------:R3:W-:Y:S04]  /*31a90*/  STL [R1+0x8f0], R117 ;  /* 0x0008f07501007387 */ /* 0x0007e80000100800 */
[----:B-1----:R1:W4:Y:S04]  /*31aa0*/  LDG.E.U16 R118, desc[UR60][R22.64] ;  /* 0x0000003c16767981 */ /* 0x002328000c1e1500 */
[----:B---3--:R3:W4:Y:S01]  /*31ab0*/  LDG.E.U16 R117, desc[UR60][R20.64] ;  /* 0x0000003c14757981 */ /* 0x008722000c1e1500 */
[----:B0-----:R-:W-:-:S03]  /*31ac0*/  IMAD.WIDE R216, R0, 0x2, R90 ;  /* 0x0000000200d87825 */ /* 0x001fc600078e025a */
[----:B------:R0:W-:Y:S04]  /*31ad0*/  STL [R1+0x8ec], R89 ;  /* 0x0008ec5901007387 */ /* 0x0001e80000100800 */
[----:B------:R3:W-:Y:S04]  /*31ae0*/  STL [R1+0x8e8], R116 ;  /* 0x0008e87401007387 */ /* 0x0007e80000100800 */
[----:B------:R-:W4:Y:S04]  /*31af0*/  LDL.64 R112, [R1+0x12b0] ;  /* 0x0012b00001707983 */ /* 0x000f280000100a00 */
[----:B0-----:R0:W4:Y:S04]  /*31b00*/  LDG.E.U16 R89, desc[UR60][R14.64] ;  /* 0x0000003c0e597981 */ /* 0x001128000c1e1500 */
[----:B------:R-:W4:Y:S01]  /*31b10*/  LDL.64 R92, [R1+0x12a8] ;  /* 0x0012a800015c7983 */ /* 0x000f220000100a00 */
[----:B-1----:R-:W-:-:S03]  /*31b20*/  IMAD.WIDE R22, R0, 0x2, R108 ;  /* 0x0000000200167825 */ /* 0x002fc600078e026c */
[----:B------:R-:W4:Y:S04]  /*31b30*/  LDL.64 R90, [R1+0x12a0] ;  /* 0x0012a000015a7983 */ /* 0x000f280000100a00 */
[----:B------:R-:W4:Y:S01]  /*31b40*/  LDG.E.U16 R217, desc[UR60][R216.64] ;  /* 0x0000003cd8d97981 */ /* 0x000f22000c1e1500 */
[----:B---3--:R-:W-:-:S03]  /*31b50*/  IMAD.WIDE R20, R0, 0x2, R106 ;  /* 0x0000000200147825 */ /* 0x008fc600078e026a */
[----:B------:R1:W3:Y:S04]  /*31b60*/  LDG.E.U16 R116, desc[UR60][R22.64] ;  /* 0x0000003c16747981 */ /* 0x0002e8000c1e1500 */
[----:B------:R-:W3:Y:S01]  /*31b70*/  LDL.64 R108, [R1+0x1298] ;  /* 0x00129800016c7983 */ /* 0x000ee20000100a00 */
[----:B0-----:R-:W-:-:S03]  /*31b80*/  IMAD.WIDE R14, R0, 0x2, R104 ;  /* 0x00000002000e7825 */ /* 0x001fc600078e0268 */
[----:B------:R0:W-:Y:S04]  /*31b90*/  STL [R1+0x8e4], R115 ;  /* 0x0008e47301007387 */ /* 0x0001e80000100800 */
[----:B------:R-:W-:Y:S04]  /*31ba0*/  STL [R1+0x8d8], R220 ;  /* 0x0008d8dc01007387 */ /* 0x000fe80000100800 */
[----:B------:R-:W3:Y:S04]  /*31bb0*/  LDL.64 R106, [R1+0x1290] ;  /* 0x00129000016a7983 */ /* 0x000ee80000100a00 */
[----:B0-----:R0:W3:Y:S04]  /*31bc0*/  LDG.E.U16 R115, desc[UR60][R20.64] ;  /* 0x0000003c14737981 */ /* 0x0010e8000c1e1500 */
[----:B------:R-:W-:Y:S04]  /*31bd0*/  STL [R1+0x8d4], R114 ;  /* 0x0008d47201007387 */ /* 0x000fe80000100800 */
[----:B------:R-:W3:Y:S04]  /*31be0*/  LDL.64 R104, [R1+0x1288] ;  /* 0x0012880001687983 */ /* 0x000ee80000100a00 */
[----:B------:R1:W-:Y:S04]  /*31bf0*/  STL [R1+0x8d0], R87 ;  /* 0x0008d05701007387 */ /* 0x0003e80000100800 */
[----:B-1----:R1:W3:Y:S01]  /*31c00*/  LDG.E.U16 R87, desc[UR60][R14.64] ;  /* 0x0000003c0e577981 */ /* 0x0022e2000c1e1500 */
[----:B------:R-:W-:-:S04]  /*31c10*/  IMAD.WIDE R22, R0, 0x2, R102 ;  /* 0x0000000200167825 */ /* 0x000fc800078e0266 */
[C---:B0-----:R-:W-:Y:S01]  /*31c20*/  IMAD.WIDE R20, R0.reuse, 0x2, R100 ;  /* 0x0000000200147825 */ /* 0x041fe200078e0264 */
[----:B------:R0:W3:Y:S04]  /*31c30*/  LDG.E.U16 R114, desc[UR60][R22.64] ;  /* 0x0000003c16727981 */ /* 0x0000e8000c1e1500 */
[----:B------:R2:W3:Y:S01]  /*31c40*/  LDG.E.U16 R216, desc[UR60][R20.64] ;  /* 0x0000003c14d87981 */ /* 0x0004e2000c1e1500 */
[----:B-1----:R-:W-:-:S03]  /*31c50*/  IMAD.WIDE R14, R0, 0x2, R98 ;  /* 0x00000002000e7825 */ /* 0x002fc600078e0262 */
[----:B------:R1:W-:Y:S04]  /*31c60*/  STL [R1+0x8cc], R19 ;  /* 0x0008cc1301007387 */ /* 0x0003e80000100800 */
[----:B------:R-:W3:Y:S04]  /*31c70*/  LDL.64 R102, [R1+0x1280] ;  /* 0x0012800001667983 */ /* 0x000ee80000100a00 */
[----:B------:R-:W3:Y:S04]  /*31c80*/  LDL.64 R100, [R1+0x1278] ;  /* 0x0012780001647983 */ /* 0x000ee80000100a00 */
[----:B-1----:R1:W3:Y:S04]  /*31c90*/  LDG.E.U16 R19, desc[UR60][R14.64] ;  /* 0x0000003c0e137981 */ /* 0x0022e8000c1e1500 */
[----:B------:R-:W3:Y:S04]  /*31ca0*/  LDL.64 R98, [R1+0x1270] ;  /* 0x0012700001627983 */ /* 0x000ee80000100a00 */
[----:B------:R1:W-:Y:S01]  /*31cb0*/  STL [R1+0x8c8], R119 ;  /* 0x0008c87701007387 */ /* 0x0003e20000100800 */
[----:B0-----:R-:W-:-:S04]  /*31cc0*/  IMAD.WIDE R22, R0, 0x2, R110 ;  /* 0x0000000200167825 */ /* 0x001fc800078e026e */
[C---:B--2---:R-:W-:Y:S01]  /*31cd0*/  IMAD.WIDE R20, R0.reuse, 0x2, R96 ;  /* 0x0000000200147825 */ /* 0x044fe200078e0260 */
[----:B-1----:R0:W2:Y:S04]  /*31ce0*/  LDG.E.U16 R119, desc[UR60][R22.64] ;  /* 0x0000003c16777981 */ /* 0x0020a8000c1e1500 */
[----:B------:R1:W-:Y:S04]  /*31cf0*/  STL [R1+0x8c4], R17 ;  /* 0x0008c41101007387 */ /* 0x0003e80000100800 */
[----:B-1----:R1:W2:Y:S01]  /*31d00*/  LDG.E.U16 R17, desc[UR60][R20.64] ;  /* 0x0000003c14117981 */ /* 0x0022a2000c1e1500 */
[----:B------:R-:W-:-:S03]  /*31d10*/  IMAD.WIDE R14, R0, 0x2, R94 ;  /* 0x00000002000e7825 */ /* 0x000fc600078e025e */
[----:B----4-:R4:W-:Y:S04]  /*31d20*/  STL [R1+0x8c0], R118 ;  /* 0x0008c07601007387 */ /* 0x0109e80000100800 */
[----:B------:R-:W2:Y:S04]  /*31d30*/  LDL.64 R110, [R1+0x1268] ;  /* 0x00126800016e7983 */ /* 0x000ea80000100a00 */
[----:B------:R1:W-:Y:S04]  /*31d40*/  STL [R1+0x8e0], R117 ;  /* 0x0008e07501007387 */ /* 0x0003e80000100800 */
[----:B------:R-:W2:Y:S04]  /*31d50*/  LDL.64 R96, [R1+0x1260] ;  /* 0x0012600001607983 */ /* 0x000ea80000100a00 */
[----:B----4-:R4:W2:Y:S01]  /*31d60*/  LDG.E.U16 R118, desc[UR60][R14.64] ;  /* 0x0000003c0e767981 */ /* 0x0108a2000c1e1500 */
[----:B0-----:R-:W-:-:S03]  /*31d70*/  IMAD.WIDE R22, R0, 0x2, R112 ;  /* 0x0000000200167825 */ /* 0x001fc600078e0270 */
[----:B------:R0:W-:Y:S01]  /*31d80*/  STL [R1+0x8ac], R89 ;  /* 0x0008ac5901007387 */ /* 0x0001e20000100800 */
[----:B-1----:R-:W-:-:S03]  /*31d90*/  IMAD.WIDE R20, R0, 0x2, R92 ;  /* 0x0000000200147825 */ /* 0x002fc600078e025c */
[----:B------:R-:W2:Y:S01]  /*31da0*/  LDL.64 R94, [R1+0x1258] ;  /* 0x00125800015e7983 */ /* 0x000ea20000100a00 */
[----:B----4-:R-:W-:-:S03]  /*31db0*/  IMAD.WIDE R14, R0, 0x2, R90 ;  /* 0x00000002000e7825 */ /* 0x010fc600078e025a */
[----:B------:R3:W4:Y:S04]  /*31dc0*/  LDG.E.U16 R117, desc[UR60][R22.64] ;  /* 0x0000003c16757981 */ /* 0x000728000c1e1500 */
[----:B------:R-:W4:Y:S04]  /*31dd0*/  LDL.64 R92, [R1+0x1250] ;  /* 0x00125000015c7983 */ /* 0x000f280000100a00 */
[----:B------:R-:W-:Y:S04]  /*31de0*/  STL [R1+0x8a8], R217 ;  /* 0x0008a8d901007387 */ /* 0x000fe80000100800 */
[----:B0-----:R0:W4:Y:S01]  /*31df0*/  LDG.E.U16 R89, desc[UR60][R20.64] ;  /* 0x0000003c14597981 */ /* 0x001122000c1e1500 */
[----:B---3--:R-:W-:-:S03]  /*31e00*/  IMAD.WIDE R22, R0, 0x2, R108 ;  /* 0x0000000200167825 */ /* 0x008fc600078e026c */
[----:B------:R-:W3:Y:S04]  /*31e10*/  LDL.64 R90, [R1+0x1248] ;  /* 0x00124800015a7983 */ /* 0x000ee80000100a00 */
[----:B------:R1:W-:Y:S01]  /*31e20*/  STL [R1+0x8a4], R116 ;  /* 0x0008a47401007387 */ /* 0x0003e20000100800 */
[----:B0-----:R-:W-:-:S03]  /*31e30*/  IMAD.WIDE R20, R0, 0x2, R106 ;  /* 0x0000000200147825 */ /* 0x001fc600078e026a */
[----:B-1----:R0:W3:Y:S04]  /*31e40*/  LDG.E.U16 R116, desc[UR60][R14.64] ;  /* 0x0000003c0e747981 */ /* 0x0020e8000c1e1500 */
[----:B------:R1:W-:Y:S04]  /*31e50*/  STL [R1+0x8a0], R115 ;  /* 0x0008a07301007387 */ /* 0x0003e80000100800 */
[----:B------:R-:W3:Y:S04]  /*31e60*/  LDL.64 R108, [R1+0x1240] ;  /* 0x00124000016c7983 */ /* 0x000ee80000100a00 */
[----:B-1----:R1:W3:Y:S04]  /*31e70*/  LDG.E.U16 R115, desc[UR60][R22.64] ;  /* 0x0000003c16737981 */ /* 0x0022e8000c1e1500 */
[----:B------:R1:W-:Y:S01]  /*31e80*/  STL [R1+0x89c], R87 ;  /* 0x00089c5701007387 */ /* 0x0003e20000100800 */
[----:B0-----:R-:W-:-:S03]  /*31e90*/  IMAD.WIDE R14, R0, 0x2, R104 ;  /* 0x00000002000e7825 */ /* 0x001fc600078e0268 */
[----:B------:R-:W3:Y:S04]  /*31ea0*/  LDL.64 R106, [R1+0x1238] ;  /* 0x00123800016a7983 */ /* 0x000ee80000100a00 */
[----:B------:R-:W3:Y:S04]  /*31eb0*/  LDL.64 R104, [R1+0x1230] ;  /* 0x0012300001687983 */ /* 0x000ee80000100a00 */
[----:B-1----:R0:W3:Y:S04]  /*31ec0*/  LDG.E.U16 R87, desc[UR60][R20.64] ;  /* 0x0000003c14577981 */ /* 0x0020e8000c1e1500 */
[----:B------:R1:W-:Y:S04]  /*31ed0*/  STL [R1+0x898], R114 ;  /* 0x0008987201007387 */ /* 0x0003e80000100800 */
[----:B------:R0:W-:Y:S04]  /*31ee0*/  STL [R1+0x894], R216 ;  /* 0x000894d801007387 */ /* 0x0001e80000100800 */
[----:B-1----:R1:W3:Y:S01]  /*31ef0*/  LDG.E.U16 R114, desc[UR60][R14.64] ;  /* 0x0000003c0e727981 */ /* 0x0022e2000c1e1500 */
[----:B------:R-:W-:-:S03]  /*31f00*/  IMAD.WIDE R22, R0, 0x2, R102 ;  /* 0x0000000200167825 */ /* 0x000fc600078e0266 */
[----:B------:R-:W3:Y:S01]  /*31f10*/  LDL.64 R102, [R1+0x1228] ;  /* 0x0012280001667983 */ /* 0x000ee20000100a00 */
[----:B0-----:R-:W-:-:S03]  /*31f20*/  IMAD.WIDE R20, R0, 0x2, R100 ;  /* 0x0000000200147825 */ /* 0x001fc600078e0264 */
[----:B------:R0:W3:Y:S04]  /*31f30*/  LDG.E.U16 R216, desc[UR60][R22.64] ;  /* 0x0000003c16d87981 */ /* 0x0000e8000c1e1500 */
[----:B------:R0:W-:Y:S04]  /*31f40*/  STL [R1+0x8b0], R19 ;  /* 0x0008b01301007387 */ /* 0x0001e80000100800 */
[----:B------:R-:W3:Y:S01]  /*31f50*/  LDL.64 R112, [R1+0x1220] ;  /* 0x0012200001707983 */ /* 0x000ee20000100a00 */
[----:B-1----:R-:W-:-:S03]  /*31f60*/  IMAD.WIDE R14, R0, 0x2, R98 ;  /* 0x00000002000e7825 */ /* 0x002fc600078e0262 */
[----:B------:R-:W3:Y:S04]  /*31f70*/  LDL.64 R100, [R1+0x1218] ;  /* 0x0012180001647983 */ /* 0x000ee80000100a00 */
[----:B0-----:R0:W3:Y:S04]  /*31f80*/  LDG.E.U16 R19, desc[UR60][R20.64] ;  /* 0x0000003c14137981 */ /* 0x0010e8000c1e1500 */
[----:B--2---:R-:W-:Y:S04]  /*31f90*/  STL [R1+0x87c], R119 ;  /* 0x00087c7701007387 */ /* 0x004fe80000100800 */
[----:B------:R-:W2:Y:S04]  /*31fa0*/  LDL.64 R98, [R1+0x1210] ;  /* 0x0012100001627983 */ /* 0x000ea80000100a00 */
[----:B------:R1:W-:Y:S04]  /*31fb0*/  STL [R1+0x878], R17 ;  /* 0x0008781101007387 */ /* 0x0003e80000100800 */
[----:B-1----:R1:W2:Y:S01]  /*31fc0*/  LDG.E.U16 R17, desc[UR60][R14.64] ;  /* 0x0000003c0e117981 */ /* 0x0022a2000c1e1500 */
[----:B------:R-:W-:-:S05]  /*31fd0*/  IMAD.WIDE R22, R0, 0x2, R110 ;  /* 0x0000000200167825 */ /* 0x000fca00078e026e */
[----:B------:R4:W2:Y:S01]  /*31fe0*/  LDG.E.U16 R119, desc[UR60][R22.64] ;  /* 0x0000003c16777981 */ /* 0x0008a2000c1e1500 */
[----:B0-----:R-:W-:-:S03]  /*31ff0*/  IMAD.WIDE R20, R0, 0x2, R96 ;  /* 0x0000000200147825 */ /* 0x001fc600078e0260 */
[----:B------:R0:W-:Y:S04]  /*32000*/  STL [R1+0x874], R118 ;  /* 0x0008747601007387 */ /* 0x0001e80000100800 */
[----:B------:R-:W2:Y:S04]  /*32010*/  LDL.64 R110, [R1+0x1208] ;  /* 0x00120800016e7983 */ /* 0x000ea80000100a00 */
[----:B------:R-:W2:Y:S04]  /*32020*/  LDL.64 R96, [R1+0x1200] ;  /* 0x0012000001607983 */ /* 0x000ea80000100a00 */
[----:B0-----:R3:W2:Y:S01]  /*32030*/  LDG.E.U16 R118, desc[UR60][R20.64] ;  /* 0x0000003c14767981 */ /* 0x0016a2000c1e1500 */
[----:B-1----:R-:W-:-:S03]  /*32040*/  IMAD.WIDE R14, R0, 0x2, R94 ;  /* 0x00000002000e7825 */ /* 0x002fc600078e025e */
[----:B----4-:R0:W-:Y:S04]  /*32050*/  STL [R1+0x870], R117 ;  /* 0x0008707501007387 */ /* 0x0101e80000100800 */
[----:B------:R-:W4:Y:S01]  /*32060*/  LDL.64 R94, [R1+0x11f8] ;  /* 0x0011f800015e7983 */ /* 0x000f220000100a00 */
[----:B------:R-:W-:-:S05]  /*32070*/  IMAD.WIDE R22, R0, 0x2, R92 ;  /* 0x0000000200167825 */ /* 0x000fca00078e025c */
[----:B0-----:R-:W4:Y:S04]  /*32080*/  LDG.E.U16 R117, desc[UR60][R22.64] ;  /* 0x0000003c16757981 */ /* 0x001f28000c1e1500 */
[----:B------:R0:W-:Y:S01]  /*32090*/  STL [R1+0x86c], R89 ;  /* 0x00086c5901007387 */ /* 0x0001e20000100800 */
[----:B---3--:R-:W-:-:S03]  /*320a0*/  IMAD.WIDE R20, R0, 0x2, R90 ;  /* 0x0000000200147825 */ /* 0x008fc600078e025a */
[----:B0-----:R0:W3:Y:S04]  /*320b0*/  LDG.E.U16 R89, desc[UR60][R14.64] ;  /* 0x0000003c0e597981 */ /* 0x0010e8000c1e1500 */
[----:B------:R1:W-:Y:S04]  /*320c0*/  STL [R1+0x868], R116 ;  /* 0x0008687401007387 */ /* 0x0003e80000100800 */
[----:B------:R-:W3:Y:S04]  /*320d0*/  LDL.64 R92, [R1+0x11f0] ;  /* 0x0011f000015c7983 */ /* 0x000ee80000100a00 */
[----:B------:R-:W3:Y:S01]  /*320e0*/  LDL.64 R90, [R1+0x11e8] ;  /* 0x0011e800015a7983 */ /* 0x000ee20000100a00 */
[----:B0-----:R-:W-:-:S03]  /*320f0*/  IMAD.WIDE R14, R0, 0x2, R108 ;  /* 0x00000002000e7825 */ /* 0x001fc600078e026c */
[----:B-1----:R0:W3:Y:S04]  /*32100*/  LDG.E.U16 R116, desc[UR60][R20.64] ;  /* 0x0000003c14747981 */ /* 0x0020e8000c1e1500 */
[----:B------:R-:W-:Y:S04]  /*32110*/  STL [R1+0x864], R115 ;  /* 0x0008647301007387 */ /* 0x000fe80000100800 */
[----:B------:R-:W3:Y:S04]  /*32120*/  LDL.64 R108, [R1+0x11e0] ;  /* 0x0011e000016c7983 */ /* 0x000ee80000100a00 */
[----:B------:R1:W-:Y:S04]  /*32130*/  STL [R1+0x880], R87 ;  /* 0x0008805701007387 */ /* 0x0003e80000100800 */
[----:B-1----:R1:W3:Y:S01]  /*32140*/  LDG.E.U16 R87, desc[UR60][R14.64] ;  /* 0x0000003c0e577981 */ /* 0x0022e2000c1e1500 */
[----:B------:R-:W-:-:S04]  /*32150*/  IMAD.WIDE R22, R0, 0x2, R106 ;  /* 0x0000000200167825 */ /* 0x000fc800078e026a */
[C---:B0-----:R-:W-:Y:S01]  /*32160*/  IMAD.WIDE R20, R0.reuse, 0x2, R104 ;  /* 0x0000000200147825 */ /* 0x041fe200078e0268 */
[----:B------:R0:W-:Y:S04]  /*32170*/  STL [R1+0x84c], R114 ;  /* 0x00084c7201007387 */ /* 0x0001e80000100800 */
[----:B------:R-:W3:Y:S04]  /*32180*/  LDL.64 R106, [R1+0x11d8] ;  /* 0x0011d800016a7983 */ /* 0x000ee80000100a00 */
[----:B------:R-:W3:Y:S04]  /*32190*/  LDL.64 R104, [R1+0x11d0] ;  /* 0x0011d00001687983 */ /* 0x000ee80000100a00 */
[----:B------:R1:W3:Y:S04]  /*321a0*/  LDG.E.U16 R115, desc[UR60][R22.64] ;  /* 0x0000003c16737981 */ /* 0x0002e8000c1e1500 */
[----:B0-----:R0:W3:Y:S01]  /*321b0*/  LDG.E.U16 R114, desc[UR60][R20.64] ;  /* 0x0000003c14727981 */ /* 0x0010e2000c1e1500 */
[----:B-1----:R-:W-:-:S03]  /*321c0*/  IMAD.WIDE R14, R0, 0x2, R102 ;  /* 0x00000002000e7825 */ /* 0x002fc600078e0266 */
[----:B------:R-:W-:Y:S04]  /*321d0*/  STL [R1+0x848], R216 ;  /* 0x000848d801007387 */ /* 0x000fe80000100800 */
[----:B------:R-:W3:Y:S01]  /*321e0*/  LDL.64 R102, [R1+0x11c8] ;  /* 0x0011c80001667983 */ /* 0x000ee20000100a00 */
[----:B------:R-:W-:-:S04]  /*321f0*/  IMAD.WIDE R22, R0, 0x2, R112 ;  /* 0x0000000200167825 */ /* 0x000fc800078e0270 */
[C---:B0-----:R-:W-:Y:S01]  /*32200*/  IMAD.WIDE R20, R0.reuse, 0x2, R100 ;  /* 0x0000000200147825 */ /* 0x041fe200078e0264 */
[----:B------:R-:W3:Y:S04]  /*32210*/  LDG.E.U16 R222, desc[UR60][R22.64] ;  /* 0x0000003c16de7981 */ /* 0x000ee8000c1e1500 */
[----:B------:R0:W-:Y:S04]  /*32220*/  STL [R1+0x844], R19 ;  /* 0x0008441301007387 */ /* 0x0001e80000100800 */
[----:B0-----:R0:W3:Y:S04]  /*32230*/  LDG.E.U16 R19, desc[UR60][R14.64] ;  /* 0x0000003c0e137981 */ /* 0x0010e8000c1e1500 */
[----:B--2---:R1:W-:Y:S01]  /*32240*/  STL [R1+0x840], R17 ;  /* 0x0008401101007387 */ /* 0x0043e20000100800 */
[----:B0-----:R-:W-:-:S03]  /*32250*/  IMAD.WIDE R14, R0, 0x2, R98 ;  /* 0x00000002000e7825 */ /* 0x001fc600078e0262 */
[----:B------:R-:W2:Y:S04]  /*32260*/  LDL.64 R100, [R1+0x11c0] ;  /* 0x0011c00001647983 */ /* 0x000ea80000100a00 */
[----:B------:R-:W2:Y:S04]  /*32270*/  LDL.64 R98, [R1+0x11b8] ;  /* 0x0011b80001627983 */ /* 0x000ea80000100a00 */
[----:B-1----:R0:W2:Y:S04]  /*32280*/  LDG.E.U16 R17, desc[UR60][R20.64] ;  /* 0x0000003c14117981 */ /* 0x0020a8000c1e1500 */
[----:B------:R4:W2:Y:S01]  /*32290*/  LDG.E.U16 R217, desc[UR60][R14.64] ;  /* 0x0000003c0ed97981 */ /* 0x0008a2000c1e1500 */
[----:B------:R-:W-:-:S03]  /*322a0*/  IMAD.WIDE R22, R0, 0x2, R110 ;  /* 0x0000000200167825 */ /* 0x000fc600078e026e */
[----:B------:R-:W-:Y:S01]  /*322b0*/  STL [R1+0x83c], R119 ;  /* 0x00083c7701007387 */ /* 0x000fe20000100800 */
[----:B0-----:R-:W-:-:S03]  /*322c0*/  IMAD.WIDE R20, R0, 0x2, R96 ;  /* 0x0000000200147825 */ /* 0x001fc600078e0260 */
[----:B------:R0:W2:Y:S04]  /*322d0*/  LDG.E.U16 R216, desc[UR60][R22.64] ;  /* 0x0000003c16d87981 */ /* 0x0000a8000c1e1500 */
[----:B------:R-:W-:Y:S04]  /*322e0*/  STL [R1+0x838], R118 ;  /* 0x0008387601007387 */ /* 0x000fe80000100800 */
[----:B------:R-:W2:Y:S01]  /*322f0*/  LDL.64 R96, [R1+0x11b0] ;  /* 0x0011b00001607983 */ /* 0x000ea20000100a00 */
[----:B----4-:R-:W-:-:S05]  /*32300*/  IMAD.WIDE R14, R0, 0x2, R94 ;  /* 0x00000002000e7825 */ /* 0x010fca00078e025e */
[----:B------:R-:W4:Y:S04]  /*32310*/  LDG.E.U16 R220, desc[UR60][R14.64] ;  /* 0x0000003c0edc7981 */ /* 0x000f28000c1e1500 */
[----:B---3--:R1:W-:Y:S04]  /*32320*/  STL [R1+0x834], R89 ;  /* 0x0008345901007387 */ /* 0x0083e80000100800 */
[----:B------:R-:W3:Y:S04]  /*32330*/  LDL.64 R94, [R1+0x11a8] ;  /* 0x0011a800015e7983 */ /* 0x000ee80000100a00 */
[----:B-1----:R1:W4:Y:S01]  /*32340*/  LDG.E.U16 R89, desc[UR60][R20.64] ;  /* 0x0000003c14597981 */ /* 0x002322000c1e1500 */
[----:B0-----:R-:W-:-:S03]  /*32350*/  IMAD.WIDE R22, R0, 0x2, R92 ;  /* 0x0000000200167825 */ /* 0x001fc600078e025c */
[----:B------:R-:W-:Y:S04]  /*32360*/  STL [R1+0x850], R117 ;  /* 0x0008507501007387 */ /* 0x000fe80000100800 */
[----:B------:R-:W4:Y:S01]  /*32370*/  LDL.64 R92, [R1+0x11a0] ;  /* 0x0011a000015c7983 */ /* 0x000f220000100a00 */
[----:B-1----:R-:W-:-:S03]  /*32380*/  IMAD.WIDE R20, R0, 0x2, R90 ;  /* 0x0000000200147825 */ /* 0x002fc600078e025a */
[----:B------:R0:W4:Y:S01]  /*32390*/  LDG.E.U16 R219, desc[UR60][R22.64] ;  /* 0x0000003c16db7981 */ /* 0x000122000c1e1500 */
[----:B------:R-:W-:-:S03]  /*323a0*/  IMAD.WIDE R14, R0, 0x2, R108 ;  /* 0x00000002000e7825 */ /* 0x000fc600078e026c */
[----:B------:R-:W-:Y:S04]  /*323b0*/  STL [R1+0x81c], R116 ;  /* 0x00081c7401007387 */ /* 0x000fe80000100800 */
[----:B------:R-:W4:Y:S04]  /*323c0*/  LDL.64 R90, [R1+0x1198] ;  /* 0x00119800015a7983 */ /* 0x000f280000100a00 */
[----:B------:R1:W4:Y:S04]  /*323d0*/  LDG.E.U16 R218, desc[UR60][R20.64] ;  /* 0x0000003c14da7981 */ /* 0x000328000c1e1500 */
[----:B------:R0:W-:Y:S04]  /*323e0*/  STL [R1+0x818], R87 ;  /* 0x0008185701007387 */ /* 0x0001e80000100800 */
[----:B------:R-:W4:Y:S04]  /*323f0*/  LDL.64 R118, [R1+0x1190] ;  /* 0x0011900001767983 */ /* 0x000f280000100a00 */
[----:B0-----:R0:W4:Y:S01]  /*32400*/  LDG.E.U16 R87, desc[UR60][R14.64] ;  /* 0x0000003c0e577981 */ /* 0x001122000c1e1500 */
[----:B------:R-:W-:-:S04]  /*32410*/  IMAD.WIDE R22, R0, 0x2, R106 ;  /* 0x0000000200167825 */ /* 0x000fc800078e026a */
[C---:B-1----:R-:W-:Y:S01]  /*32420*/  IMAD.WIDE R20, R0.reuse, 0x2, R104 ;  /* 0x0000000200147825 */ /* 0x042fe200078e0268 */
[----:B------:R1:W4:Y:S04]  /*32430*/  LDG.E.U16 R221, desc[UR60][R22.64] ;  /* 0x0000003c16dd7981 */ /* 0x000328000c1e1500 */
[----:B------:R-:W-:Y:S04]  /*32440*/  STL [R1+0x814], R115 ;  /* 0x0008147301007387 */ /* 0x000fe80000100800 */
[----:B------:R-:W4:Y:S04]  /*32450*/  LDL.64 R116, [R1+0x1188] ;  /* 0x0011880001747983 */ /* 0x000f280000100a00 */
[----:B------:R1:W-:Y:S01]  /*32460*/  STL [R1+0x810], R114 ;  /* 0x0008107201007387 */ /* 0x0003e20000100800 */
[----:B0-----:R-:W-:-:S03]  /*32470*/  IMAD.WIDE R14, R0, 0x2, R102 ;  /* 0x00000002000e7825 */ /* 0x001fc600078e0266 */
[----:B-1----:R-:W4:Y:S04]  /*32480*/  LDL.64 R114, [R1+0x1180] ;  /* 0x0011800001727983 */ /* 0x002f280000100a00 */
[----:B------:R0:W-:Y:S04]  /*32490*/  STL [R1+0x80c], R19 ;  /* 0x00080c1301007387 */ /* 0x0001e80000100800 */
[----:B------:R-:W4:Y:S04]  /*324a0*/  LDL.64 R112, [R1+0x1178] ;  /* 0x0011780001707983 */ /* 0x000f280000100a00 */
[----:B------:R-:W4:Y:S04]  /*324b0*/  LDL.64 R110, [R1+0x1170] ;  /* 0x00117000016e7983 */ /* 0x000f280000100a00 */
[----:B------:R-:W-:Y:S04]  /*324c0*/  STL [R1+0x808], R222 ;  /* 0x000808de01007387 */ /* 0x000fe80000100800 */
[----:B------:R-:W4:Y:S04]  /*324d0*/  LDL.64 R108, [R1+0x1168] ;  /* 0x00116800016c7983 */ /* 0x000f280000100a00 */
[----:B0-----:R0:W4:Y:S04]  /*324e0*/  LDG.E.U16 R19, desc[UR60][R20.64] ;  /* 0x0000003c14137981 */ /* 0x001128000c1e1500 */
[----:B--2---:R1:W-:Y:S04]  /*324f0*/  STL [R1+0x804], R17 ;  /* 0x0008041101007387 */ /* 0x0043e80000100800 */
[----:B-1----:R1:W2:Y:S01]  /*32500*/  LDG.E.U16 R17, desc[UR60][R14.64] ;  /* 0x0000003c0e117981 */ /* 0x0022a2000c1e1500 */
[----:B------:R-:W-:-:S03]  /*32510*/  IMAD.WIDE R22, R0, 0x2, R100 ;  /* 0x0000000200167825 */ /* 0x000fc600078e0264 */
[----:B------:R1:W-:Y:S01]  /*32520*/  STL [R1+0x820], R217 ;  /* 0x000820d901007387 */ /* 0x0003e20000100800 */
[----:B0-----:R-:W-:-:S03]  /*32530*/  IMAD.WIDE R20, R0, 0x2, R98 ;  /* 0x0000000200147825 */ /* 0x001fc600078e0262 */
[----:B------:R-:W2:Y:S04]  /*32540*/  LDL.64 R106, [R1+0x1160] ;  /* 0x00116000016a7983 */ /* 0x000ea80000100a00 */
[----:B------:R-:W2:Y:S04]  /*32550*/  LDL.64 R104, [R1+0x1158] ;  /* 0x0011580001687983 */ /* 0x000ea80000100a00 */
[----:B------:R-:W2:Y:S01]  /*32560*/  LDL.64 R102, [R1+0x1150] ;  /* 0x0011500001667983 */ /* 0x000ea20000100a00 */
[----:B-1----:R-:W-:-:S03]  /*32570*/  IMAD.WIDE R14, R0, 0x2, R96 ;  /* 0x00000002000e7825 */ /* 0x002fc600078e0260 */
[----:B------:R0:W-:Y:S04]  /*32580*/  STL [R1+0x7ec], R216 ;  /* 0x0007ecd801007387 */ /* 0x0001e80000100800 */
[----:B------:R3:W2:Y:S04]  /*32590*/  LDG.E.U16 R217, desc[UR60][R22.64] ;  /* 0x0000003c16d97981 */ /* 0x0006a8000c1e1500 */
[----:B0-----:R0:W2:Y:S01]  /*325a0*/  LDG.E.U16 R216, desc[UR60][R20.64] ;  /* 0x0000003c14d87981 */ /* 0x0010a2000c1e1500 */
[----:B---3--:R-:W-:-:S03]  /*325b0*/  IMAD.WIDE R22, R0, 0x2, R94 ;  /* 0x0000000200167825 */ /* 0x008fc600078e025e */
[----:B----4-:R1:W-:Y:S04]  /*325c0*/  STL [R1+0x7e8], R89 ;  /* 0x0007e85901007387 */ /* 0x0103e80000100800 */
[----:B------:R3:W-:Y:S04]  /*325d0*/  STL [R1+0x7e4], R220 ;  /* 0x0007e4dc01007387 */ /* 0x0007e80000100800 */
[----:B------:R-:W4:Y:S04]  /*325e0*/  LDL.64 R100, [R1+0x1148] ;  /* 0x0011480001647983 */ /* 0x000f280000100a00 */
[----:B------:R-:W4:Y:S01]  /*325f0*/  LDL.64 R98, [R1+0x1140] ;  /* 0x0011400001627983 */ /* 0x000f220000100a00 */
[----:B0-----:R-:W-:-:S03]  /*32600*/  IMAD.WIDE R20, R0, 0x2, R92 ;  /* 0x0000000200147825 */ /* 0x001fc600078e025c */
[----:B------:R-:W4:Y:S04]  /*32610*/  LDL.64 R96, [R1+0x1138] ;  /* 0x0011380001607983 */ /* 0x000f280000100a00 */
[----:B------:R-:W4:Y:S04]  /*32620*/  LDL.64 R94, [R1+0x1130] ;  /* 0x00113000015e7983 */ /* 0x000f280000100a00 */
[----:B------:R0:W-:Y:S04]  /*32630*/  STL [R1+0x7e0], R219 ;  /* 0x0007e0db01007387 */ /* 0x0001e80000100800 */
[----:B-1----:R1:W4:Y:S04]  /*32640*/  LDG.E.U16 R89, desc[UR60][R14.64] ;  /* 0x0000003c0e597981 */ /* 0x002328000c1e1500 */
[----:B------:R-:W4:Y:S04]  /*32650*/  LDL.64 R92, [R1+0x1128] ;  /* 0x00112800015c7983 */ /* 0x000f280000100a00 */
[----:B------:R-:W-:Y:S01]  /*32660*/  STL [R1+0x7dc], R218 ;  /* 0x0007dcda01007387 */ /* 0x000fe20000100800 */
[----:B-1----:R-:W-:-:S03]  /*32670*/  IMAD.WIDE R14, R0, 0x2, R90 ;  /* 0x00000002000e7825 */ /* 0x002fc600078e025a */
[----:B------:R-:W4:Y:S04]  /*32680*/  LDL.64 R90, [R1+0x1120] ;  /* 0x00112000015a7983 */ /* 0x000f280000100a00 */
[----:B---3--:R1:W3:Y:S04]  /*32690*/  LDG.E.U16 R220, desc[UR60][R20.64] ;  /* 0x0000003c14dc7981 */ /* 0x0082e8000c1e1500 */
[----:B0-----:R-:W3:Y:S04]  /*326a0*/  LDG.E.U16 R219, desc[UR60][R14.64] ;  /* 0x0000003c0edb7981 */ /* 0x001ee8000c1e1500 */
[----:B------:R0:W-:Y:S04]  /*326b0*/  STL [R1+0x7d8], R87 ;  /* 0x0007d85701007387 */ /* 0x0001e80000100800 */
[----:B0-----:R0:W3:Y:S01]  /*326c0*/  LDG.E.U16 R87, desc[UR60][R22.64] ;  /* 0x0000003c16577981 */ /* 0x0010e2000c1e1500 */
[----:B-1----:R-:W-:-:S04]  /*326d0*/  IMAD.WIDE R20, R0, 0x2, R116 ;  /* 0x0000000200147825 */ /* 0x002fc800078e0274 */
[C---:B0-----:R-:W-:Y:S02]  /*326e0*/  IMAD.WIDE R22, R0.reuse, 0x2, R118 ;  /* 0x0000000200167825 */ /* 0x041fe400078e0276 */
[----:B------:R-:W3:Y:S04]  /*326f0*/  LDG.E.U16 R119, desc[UR60][R20.64] ;  /* 0x0000003c14777981 */ /* 0x000ee8000c1e1500 */
[----:B------:R0:W3:Y:S01]  /*32700*/  LDG.E.U16 R218, desc[UR60][R22.64] ;  /* 0x0000003c16da7981 */ /* 0x0000e2000c1e1500 */
[----:B------:R-:W-:-:S03]  /*32710*/  IMAD.WIDE R14, R0, 0x2, R114 ;  /* 0x00000002000e7825 */ /* 0x000fc600078e0272 */
[----:B------:R-:W-:Y:S04]  /*32720*/  STL [R1+0x7d4], R221 ;  /* 0x0007d4dd01007387 */ /* 0x000fe80000100800 */
[----:B------:R1:W3:Y:S01]  /*32730*/  LDG.E.U16 R118, desc[UR60][R14.64] ;  /* 0x0000003c0e767981 */ /* 0x0002e2000c1e1500 */
[----:B0-----:R-:W-:-:S04]  /*32740*/  IMAD.WIDE R22, R0, 0x2, R112 ;  /* 0x0000000200167825 */ /* 0x001fc800078e0270 */
[C---:B------:R-:W-:Y:S01]  /*32750*/  IMAD.WIDE R20, R0.reuse, 0x2, R110 ;  /* 0x0000000200147825 */ /* 0x040fe200078e026e */
[----:B------:R0:W3:Y:S03]  /*32760*/  LDG.E.U16 R117, desc[UR60][R22.64] ;  /* 0x0000003c16757981 */ /* 0x0000e6000c1e1500 */
[C---:B-1----:R-:W-:Y:S01]  /*32770*/  IMAD.WIDE R14, R0.reuse, 0x2, R108 ;  /* 0x00000002000e7825 */ /* 0x042fe200078e026c */
[----:B------:R1:W-:Y:S04]  /*32780*/  STL [R1+0x7f0], R19 ;  /* 0x0007f01301007387 */ /* 0x0003e80000100800 */
[----:B-1----:R1:W3:Y:S04]  /*32790*/  LDG.E.U16 R19, desc[UR60][R20.64] ;  /* 0x0000003c14137981 */ /* 0x0022e8000c1e1500 */
[----:B--2---:R2:W-:Y:S04]  /*327a0*/  STL [R1+0x7c8], R17 ;  /* 0x0007c81101007387 */ /* 0x0045e80000100800 */
[----:B--2---:R2:W3:Y:S01]  /*327b0*/  LDG.E.U16 R17, desc[UR60][R14.64] ;  /* 0x0000003c0e117981 */ /* 0x0044e2000c1e1500 */
[----:B0-----:R-:W-:-:S04]  /*327c0*/  IMAD.WIDE R22, R0, 0x2, R106 ;  /* 0x0000000200167825 */ /* 0x001fc800078e026a */
[C---:B-1----:R-:W-:Y:S01]  /*327d0*/  IMAD.WIDE R20, R0.reuse, 0x2, R104 ;  /* 0x0000000200147825 */ /* 0x042fe200078e0268 */
[----:B------:R-:W3:Y:S04]  /*327e0*/  LDG.E.U16 R116, desc[UR60][R22.64] ;  /* 0x0000003c16747981 */ /* 0x000ee8000c1e1500 */
[----:B------:R-:W3:Y:S04]  /*327f0*/  LDG.E.U16 R115, desc[UR60][R20.64] ;  /* 0x0000003c14737981 */ /* 0x000ee8000c1e1500 */
[----:B------:R-:W-:Y:S01]  /*32800*/  STL [R1+0x7c4], R217 ;  /* 0x0007c4d901007387 */ /* 0x000fe20000100800 */
[----:B--2---:R-:W-:-:S03]  /*32810*/  IMAD.WIDE R14, R0, 0x2, R102 ;  /* 0x00000002000e7825 */ /* 0x004fc600078e0266 */
[----:B------:R4:W-:Y:S04]  /*32820*/  STL [R1+0x7c0], R216 ;  /* 0x0007c0d801007387 */ /* 0x0009e80000100800 */
[----:B------:R0:W2:Y:S02]  /*32830*/  LDG.E.U16 R114, desc[UR60][R14.64] ;  /* 0x0000003c0e727981 */ /* 0x0000a4000c1e1500 */
[----:B0-----:R-:W0:Y:S01]  /*32840*/  LDC R14, c[0x0][0x238] ;  /* 0x00008e00ff0e7b82 */ /* 0x001e220000000800 */
[----:B----4-:R-:W-:-:S04]  /*32850*/  IMAD.WIDE R216, R0, 0x2, R100 ;  /* 0x0000000200d87825 */ /* 0x010fc800078e0264 */
[C---:B------:R-:W-:Y:S01]  /*32860*/  IMAD.WIDE R22, R0.reuse, 0x2, R98 ;  /* 0x0000000200167825 */ /* 0x040fe200078e0262 */
[----:B------:R1:W4:Y:S03]  /*32870*/  LDG.E.U16 R113, desc[UR60][R216.64] ;  /* 0x0000003cd8717981 */ /* 0x000326000c1e1500 */
[C---:B------:R-:W-:Y:S01]  /*32880*/  IMAD.WIDE R20, R0.reuse, 0x2, R96 ;  /* 0x0000000200147825 */ /* 0x040fe200078e0260 */
[----:B------:R1:W4:Y:S03]  /*32890*/  LDG.E.U16 R112, desc[UR60][R22.64] ;  /* 0x0000003c16707981 */ /* 0x000326000c1e1500 */
[C---:B-1----:R-:W-:Y:S01]  /*328a0*/  IMAD.WIDE R216, R0.reuse, 0x2, R94 ;  /* 0x0000000200d87825 */ /* 0x042fe200078e025e */
[----:B------:R1:W-:Y:S03]  /*328b0*/  STL [R1+0x7bc], R89 ;  /* 0x0007bc5901007387 */ /* 0x0003e60000100800 */
[C---:B------:R-:W-:Y:S01]  /*328c0*/  IMAD.WIDE R22, R0.reuse, 0x2, R92 ;  /* 0x0000000200167825 */ /* 0x040fe200078e025c */
[----:B-1----:R1:W4:Y:S05]  /*328d0*/  LDG.E.U16 R89, desc[UR60][R20.64] ;  /* 0x0000003c14597981 */ /* 0x00232a000c1e1500 */
[----:B------:R-:W4:Y:S01]  /*328e0*/  LDG.E.U16 R22, desc[UR60][R22.64] ;  /* 0x0000003c16167981 */ /* 0x000f22000c1e1500 */
[----:B-1----:R-:W-:-:S06]  /*328f0*/  IMAD.WIDE R20, R0, 0x2, R90 ;  /* 0x0000000200147825 */ /* 0x002fcc00078e025a */
[----:B------:R0:W4:Y:S04]  /*32900*/  LDG.E.U16 R21, desc[UR60][R20.64] ;  /* 0x0000003c14157981 */ /* 0x000128000c1e1500 */
[----:B---3--:R1:W-:Y:S04]  /*32910*/  STL [R1+0x7b8], R87 ;  /* 0x0007b85701007387 */ /* 0x0083e80000100800 */
[----:B-1----:R-:W3:Y:S04]  /*32920*/  LDG.E.U16 R87, desc[UR60][R216.64] ;  /* 0x0000003cd8577981 */ /* 0x002ee8000c1e1500 */
[----:B------:R-:W-:Y:S04]  /*32930*/  STL [R1+0x7b4], R220 ;  /* 0x0007b4dc01007387 */ /* 0x000fe80000100800 */
[----:B------:R-:W-:Y:S04]  /*32940*/  STL [R1+0x7b0], R219 ;  /* 0x0007b0db01007387 */ /* 0x000fe80000100800 */
[----:B------:R-:W3:Y:S04]  /*32950*/  LDL.64 R110, [R1+0x1118] ;  /* 0x00111800016e7983 */ /* 0x000ee80000100a00 */
[----:B------:R-:W3:Y:S04]  /*32960*/  LDL.64 R108, [R1+0x1110] ;  /* 0x00111000016c7983 */ /* 0x000ee80000100a00 */
[----:B------:R-:W3:Y:S04]  /*32970*/  LDL.64 R106, [R1+0x1108] ;  /* 0x00110800016a7983 */ /* 0x000ee80000100a00 */
[----:B------:R-:W-:Y:S04]  /*32980*/  STL [R1+0x7cc], R218 ;  /* 0x0007ccda01007387 */ /* 0x000fe80000100800 */
[----:B------:R-:W3:Y:S04]  /*32990*/  LDL.64 R104, [R1+0x1100] ;  /* 0x0011000001687983 */ /* 0x000ee80000100a00 */
[----:B------:R-:W-:Y:S04]  /*329a0*/  STL [R1+0x7a8], R119 ;  /* 0x0007a87701007387 */ /* 0x000fe80000100800 */
[----:B------:R-:W3:Y:S04]  /*329b0*/  LDL.64 R102, [R1+0x10f8] ;  /* 0x0010f80001667983 */ /* 0x000ee80000100a00 */
[----:B------:R-:W-:Y:S04]  /*329c0*/  STL [R1+0x7a4], R118 ;  /* 0x0007a47601007387 */ /* 0x000fe80000100800 */
[----:B------:R-:W3:Y:S04]  /*329d0*/  LDL.64 R100, [R1+0x10f0] ;  /* 0x0010f00001647983 */ /* 0x000ee80000100a00 */
[----:B------:R-:W3:Y:S04]  /*329e0*/  LDL.64 R98, [R1+0x10e8] ;  /* 0x0010e80001627983 */ /* 0x000ee80000100a00 */
[----:B------:R-:W3:Y:S04]  /*329f0*/  LDL.64 R96, [R1+0x10e0] ;  /* 0x0010e00001607983 */ /* 0x000ee80000100a00 */
[----:B------:R-:W3:Y:S01]  /*32a00*/  LDL.64 R94, [R1+0x10d8] ;  /* 0x0010d800015e7983 */ /* 0x000ee20000100a00 */
[----:B0-----:R-:W-:-:S03]  /*32a10*/  FMUL R20, R88, R14 ;  /* 0x0000000e58147220 */ /* 0x001fc60000400000 */
[----:B------:R-:W-:Y:S04]  /*32a20*/  STL [R1+0x7a0], R117 ;  /* 0x0007a07501007387 */ /* 0x000fe80000100800 */
[----:B------:R-:W3:Y:S01]  /*32a30*/  LDL.64 R92, [R1+0x10d0] ;  /* 0x0010d000015c7983 */ /* 0x000ee20000100a00 */
[----:B------:R-:W-:-:S03]  /*32a40*/  FMUL R15, R70, R14 ;  /* 0x0000000e460f7220 */ /* 0x000fc60000400000 */
[----:B------:R0:W-:Y:S04]  /*32a50*/  STL [R1+0x79c], R19 ;  /* 0x00079c1301007387 */ /* 0x0001e80000100800 */
[----:B------:R-:W3:Y:S01]  /*32a60*/  LDL.64 R90, [R1+0x10c8] ;  /* 0x0010c800015a7983 */ /* 0x000ee20000100a00 */
[----:B0-----:R-:W-:-:S05]  /*32a70*/  FMUL R19, R86, R14 ;  /* 0x0000000e56137220 */ /* 0x001fca0000400000 */
[----:B------:R-:W-:Y:S01]  /*32a80*/  FMNMX R20, R20, R19, !PT ;  /* 0x0000001314147209 */ /* 0x000fe20007800000 */
[----:B------:R-:W-:-:S05]  /*32a90*/  FMUL R19, R85, R14 ;  /* 0x0000000e55137220 */ /* 0x000fca0000400000 */
        /* <DEDUP_REMOVED lines=13> */
[----:B------:R0:W-:Y:S02]  /*32b70*/  STL [R1+0x798], R17 ;  /* 0x0007981101007387 */ /* 0x0001e40000100800 */
        /* <DEDUP_REMOVED lines=14> */
[-C--:B------:R-:W-:Y:S01]  /*32c60*/  FMUL R17, R27, R14.reuse ;  /* 0x0000000e1b117220 */ /* 0x080fe20000400000 */
[----:B------:R-:W-:-:S04]  /*32c70*/  FMUL R19, R78, R14 ;  /* 0x0000000e4e137220 */ /* 0x000fc80000400000 */
[----:B------:R-:W-:Y:S01]  /*32c80*/  FMNMX R15, R17, R15, !PT ;  /* 0x0000000f110f7209 */ /* 0x000fe20007800000 */
[----:B------:R-:W-:Y:S01]  /*32c90*/  FMUL R17, R24, R14 ;  /* 0x0000000e18117220 */ /* 0x000fe20000400000 */
[----:B------:R-:W-:Y:S01]  /*32ca0*/  FMNMX R20, R19, R20, !PT ;  /* 0x0000001413147209 */ /* 0x000fe20007800000 */
[----:B------:R-:W-:-:S03]  /*32cb0*/  FMUL R19, R77, R14 ;  /* 0x0000000e4d137220 */ /* 0x000fc60000400000 */
        /* <DEDUP_REMOVED lines=10> */
[----:B------:R-:W-:Y:S02]  /*32d60*/  WARPGROUP.DEPBAR.LE gsb0, 0x0 ;  /* 0x00008000000079c5 */ /* 0x000fe40000010000 */
[----:B------:R-:W-:Y:S01]  /*32d70*/  FMNMX R20, R19, R20, !PT ;  /* 0x0000001413147209 */ /* 0x000fe20007800000 */
[----:B------:R-:W-:Y:S01]  /*32d80*/  WARPGROUP.ARRIVE ;  /* 0x00000000000079c5 */ /* 0x000fe20000000000 */
[-C--:B------:R-:W-:Y:S01]  /*32d90*/  FMUL R19, R53, R14.reuse ;  /* 0x0000000e35137220 */ /* 0x080fe20000400000 */
[----:B------:R-:W-:Y:S01]  /*32da0*/  FMNMX R15, R17, R15, !PT ;  /* 0x0000000f110f7209 */ /* 0x000fe20007800000 */
[----:B------:R-:W-:Y:S01]  /*32db0*/  FMUL R17, R60, R14 ;  /* 0x0000000e3c117220 */ /* 0x000fe20000400000 */
[----:B------:R-:W-:Y:S01]  /*32dc0*/  UMOV UR58, UR52 ;  /* 0x00000034003a7c82 */ /* 0x000fe20008000000 */
[----:B------:R-:W-:Y:S01]  /*32dd0*/  UMOV UR59, UR53 ;  /* 0x00000035003b7c82 */ /* 0x000fe20008000000 */
[----:B------:R-:W-:Y:S01]  /*32de0*/  FMNMX R20, R19, R20, !PT ;  /* 0x0000001413147209 */ /* 0x000fe20007800000 */
[----:B------:R-:W-:Y:S01]  /*32df0*/  HGMMA.64x128x16.F32 R152, gdesc[UR56].tnspA, R152, gsb0 ;  /* 0x21e00000389879f0 */ /* 0x000fe20008000898 */
[-C--:B------:R-:W-:Y:S01]  /*32e00*/  FMUL R19, R52, R14.reuse ;  /* 0x0000000e34137220 */ /* 0x080fe20000400000 */
[----:B------:R-:W-:Y:S01]  /*32e10*/  FMNMX R15, R17, R15, !PT ;  /* 0x0000000f110f7209 */ /* 0x000fe20007800000 */
[----:B------:R-:W-:-:S03]  /*32e20*/  FMUL R17, R59, R14 ;  /* 0x0000000e3b117220 */ /* 0x000fc60000400000 */
[----:B------:R-:W-:Y:S01]  /*32e30*/  FMNMX R20, R19, R20, !PT ;  /* 0x0000001413147209 */ /* 0x000fe20007800000 */
        /* <DEDUP_REMOVED lines=62> */
[----:B------:R-:W-:Y:S01]  /*33220*/  FMUL R17, R30, R14 ;  /* 0x0000000e1e117220 */ /* 0x000fe20000400000 */
[----:B------:R-:W-:Y:S02]  /*33230*/  STL [R1+0x794], R116 ;  /* 0x0007947401007387 */ /* 0x000fe40000100800 */
[----:B------:R-:W-:Y:S01]  /*33240*/  FMNMX R20, R19, R20, !PT ;  /* 0x0000001413147209 */ /* 0x000fe20007800000 */
[-C--:B------:R-:W-:Y:S01]  /*33250*/  FMUL R19, R26, R14.reuse ;  /* 0x0000000e1a137220 */ /* 0x080fe20000400000 */
[----:B------:R-:W-:Y:S01]  /*33260*/  STL [R1+0x790], R115 ;  /* 0x0007907301007387 */ /* 0x000fe20000100800 */
[----:B------:R-:W-:Y:S01]  /*33270*/  FMNMX R15, R17, R15, !PT ;  /* 0x0000000f110f7209 */ /* 0x000fe20007800000 */
[----:B------:R-:W-:-:S02]  /*33280*/  FMUL R218, R72, R14 ;  /* 0x0000000e48da7220 */ /* 0x000fc40000400000 */
[----:B--2---:R-:W-:Y:S04]  /*33290*/  STL [R1+0x7ac], R114 ;  /* 0x0007ac7201007387 */ /* 0x004fe80000100800 */
[----:B----4-:R-:W-:Y:S01]  /*332a0*/  STL [R1+0x77c], R113 ;  /* 0x00077c7101007387 */ /* 0x010fe20000100800 */
[----:B------:R-:W-:-:S03]  /*332b0*/  FMNMX R19, R19, R15, !PT ;  /* 0x0000000f13137209 */ /* 0x000fc60007800000 */
[----:B------:R-:W-:Y:S01]  /*332c0*/  STL [R1+0x778], R112 ;  /* 0x0007787001007387 */ /* 0x000fe20000100800 */
[----:B------:R-:W-:-:S03]  /*332d0*/  FMNMX R218, R218, R20, !PT ;  /* 0x00000014dada7209 */ /* 0x000fc60007800000 */
[----:B------:R0:W-:Y:S04]  /*332e0*/  STL [R1+0x78c], R89 ;  /* 0x00078c5901007387 */ /* 0x0001e80000100800 */
[----:B---3--:R-:W-:Y:S04]  /*332f0*/  STL [R1+0x788], R87 ;  /* 0x0007885701007387 */ /* 0x008fe80000100800 */
[----:B------:R-:W-:Y:S04]  /*33300*/  STL [R1+0x784], R22 ;  /* 0x0007841601007387 */ /* 0x000fe80000100800 */
[----:B------:R1:W-:Y:S01]  /*33310*/  STL [R1+0x780], R21 ;  /* 0x0007801501007387 */ /* 0x0003e20000100800 */
[----:B------:R-:W-:-:S02]  /*33320*/  WARPGROUP.DEPBAR.LE gsb0, 0x0 ;  /* 0x00008000000079c5 */ /* 0x000fc40000010000 */
[-C--:B------:R-:W-:Y:S01]  /*33330*/  FMUL R17, R154, R14.reuse ;  /* 0x0000000e9a117220 */ /* 0x080fe20000400000 */
[-C--:B------:R-:W-:Y:S01]  /*33340*/  FMUL R15, R155, R14.reuse ;  /* 0x0000000e9b0f7220 */ /* 0x080fe20000400000 */
[-C--:B------:R-:W-:Y:S01]  /*33350*/  FMUL R20, R153, R14.reuse ;  /* 0x0000000e99147220 */ /* 0x080fe20000400000 */
[----:B0-----:R-:W2:Y:S01]  /*33360*/  LDL R89, [R1+0x10a0] ;  /* 0x0010a00001597983 */ /* 0x001ea20000100800 */
[-C--:B-1----:R-:W-:Y:S02]  /*33370*/  FMUL R21, R152, R14.reuse ;  /* 0x0000000e98157220 */ /* 0x082fe40000400000 */
[----:B------:R-:W-:Y:S01]  /*33380*/  FMNMX R22, R17, R15, !PT ;  /* 0x0000000f11167209 */ /* 0x000fe20007800000 */
[----:B------:R-:W-:Y:S01]  /*33390*/  FMUL R17, R158, R14 ;  /* 0x0000000e9e117220 */ /* 0x000fe20000400000 */
[----:B------:R-:W-:Y:S01]  /*333a0*/  IMAD.WIDE R216, R0, 0x2, R110 ;  /* 0x0000000200d87825 */ /* 0x000fe200078e026e */
[----:B------:R-:W3:Y:S01]  /*333b0*/  LDL R87, [R1+0x10a4] ;  /* 0x0010a40001577983 */ /* 0x000ee20000100800 */
[----:B------:R-:W-:-:S02]  /*333c0*/  FMNMX R15, R21, R20, !PT ;  /* 0x00000014150f7209 */ /* 0x000fc40007800000 */
[----:B------:R-:W-:Y:S01]  /*333d0*/  FMUL R20, R156, R14 ;  /* 0x0000000e9c147220 */ /* 0x000fe20000400000 */
        /* <DEDUP_REMOVED lines=111> */
[----:B------:R-:W-:Y:S01]  /*33ad0*/  FMUL R20, R212, R14 ;  /* 0x0000000ed4147220 */ /* 0x000fe20000400000 */
[----:B------:R-:W-:-:S04]  /*33ae0*/  FMNMX R21, R17, R21, !PT ;  /* 0x0000001511157209 */ /* 0x000fc80007800000 */
[----:B------:R-:W-:Y:S01]  /*33af0*/  FMNMX R17, R20, R15, !PT ;  /* 0x0000000f14117209 */ /* 0x000fe20007800000 */
[-C--:B------:R-:W-:Y:S01]  /*33b00*/  FMUL R15, R215, R14.reuse ;  /* 0x0000000ed70f7220 */ /* 0x080fe20000400000 */
[----:B------:R-:W-:Y:S01]  /*33b10*/  FMUL R20, R213, R14 ;  /* 0x0000000ed5147220 */ /* 0x000fe20000400000 */
[----:B------:R-:W-:Y:S02]  /*33b20*/  IMAD.WIDE R22, R0, 0x2, R108 ;  /* 0x0000000200167825 */ /* 0x000fe400078e026c */
[----:B------:R0:W4:Y:S01]  /*33b30*/  LDG.E.U16 R108, desc[UR60][R216.64] ;  /* 0x0000003cd86c7981 */ /* 0x000122000c1e1500 */
[----:B------:R-:W-:Y:S02]  /*33b40*/  FMNMX R15, R15, R21, !PT ;  /* 0x000000150f0f7209 */ /* 0x000fe40007800000 */
[----:B------:R-:W-:Y:S01]  /*33b50*/  FMNMX R17, R20, R17, !PT ;  /* 0x0000001114117209 */ /* 0x000fe20007800000 */
[C---:B------:R-:W-:Y:S02]  /*33b60*/  IMAD.WIDE R20, R0.reuse, 0x2, R106 ;  /* 0x0000000200147825 */ /* 0x040fe400078e026a */
[----:B------:R1:W4:Y:S04]  /*33b70*/  LDG.E.U16 R107, desc[UR60][R22.64] ;  /* 0x0000003c166b7981 */ /* 0x000328000c1e1500 */
[----:B------:R1:W4:Y:S01]  /*33b80*/  LDG.E.U16 R106, desc[UR60][R20.64] ;  /* 0x0000003c146a7981 */ /* 0x000322000c1e1500 */
[----:B0-----:R-:W-:-:S04]  /*33b90*/  IMAD.WIDE R216, R0, 0x2, R100 ;  /* 0x0000000200d87825 */ /* 0x001fc800078e0264 */
[----:B-1----:R-:W-:-:S04]  /*33ba0*/  IMAD.WIDE R22, R0, 0x2, R104 ;  /* 0x0000000200167825 */ /* 0x002fc800078e0268 */
[C---:B------:R-:W-:Y:S02]  /*33bb0*/  IMAD.WIDE R20, R0.reuse, 0x2, R102 ;  /* 0x0000000200147825 */ /* 0x040fe400078e0266 */
[----:B------:R0:W4:Y:S04]  /*33bc0*/  LDG.E.U16 R103, desc[UR60][R22.64] ;  /* 0x0000003c16677981 */ /* 0x000128000c1e1500 */
[----:B------:R1:W4:Y:S01]  /*33bd0*/  LDG.E.U16 R102, desc[UR60][R20.64] ;  /* 0x0000003c14667981 */ /* 0x000322000c1e1500 */
[----:B0-----:R-:W-:-:S03]  /*33be0*/  IMAD.WIDE R22, R0, 0x2, R98 ;  /* 0x0000000200167825 */ /* 0x001fc600078e0262 */
[----:B------:R0:W4:Y:S01]  /*33bf0*/  LDG.E.U16 R98, desc[UR60][R216.64] ;  /* 0x0000003cd8627981 */ /* 0x000122000c1e1500 */
[----:B-1----:R-:W-:-:S03]  /*33c00*/  IMAD.WIDE R20, R0, 0x2, R96 ;  /* 0x0000000200147825 */ /* 0x002fc600078e0260 */
[----:B------:R1:W4:Y:S04]  /*33c10*/  LDG.E.U16 R97, desc[UR60][R22.64] ;  /* 0x0000003c16617981 */ /* 0x000328000c1e1500 */
[----:B------:R1:W4:Y:S01]  /*33c20*/  LDG.E.U16 R96, desc[UR60][R20.64] ;  /* 0x0000003c14607981 */ /* 0x000322000c1e1500 */
[----:B0-----:R-:W-:-:S04]  /*33c30*/  IMAD.WIDE R216, R0, 0x2, R94 ;  /* 0x0000000200d87825 */ /* 0x001fc800078e025e */
[C---:B-1----:R-:W-:Y:S02]  /*33c40*/  IMAD.WIDE R22, R0.reuse, 0x2, R92 ;  /* 0x0000000200167825 */ /* 0x042fe400078e025c */
[----:B------:R-:W4:Y:S02]  /*33c50*/  LDG.E.U16 R92, desc[UR60][R216.64] ;  /* 0x0000003cd85c7981 */ /* 0x000f24000c1e1500 */
[----:B------:R-:W-:Y:S02]  /*33c60*/  IMAD.WIDE R20, R0, 0x2, R90 ;  /* 0x0000000200147825 */ /* 0x000fe400078e025a */
[----:B------:R2:W4:Y:S04]  /*33c70*/  LDG.E.U16 R91, desc[UR60][R22.64] ;  /* 0x0000003c165b7981 */ /* 0x000528000c1e1500 */
[----:B------:R0:W4:Y:S04]  /*33c80*/  LDG.E.U16 R90, desc[UR60][R20.64] ;  /* 0x0000003c145a7981 */ /* 0x000128000c1e1500 */
[----:B------:R-:W1:Y:S04]  /*33c90*/  SHFL.BFLY PT, R219, R218, 0x2, 0x1f ;  /* 0x0c401f00dadb7f89 */ /* 0x000e6800000e0000 */
[----:B------:R-:W0:Y:S04]  /*33ca0*/  SHFL.BFLY PT, R221, R15, 0x2, 0x1f ;  /* 0x0c401f000fdd7f89 */ /* 0x000e2800000e0000 */
[----:B------:R-:W0:Y:S04]  /*33cb0*/  SHFL.BFLY PT, R222, R17, 0x2, 0x1f ;  /* 0x0c401f0011de7f89 */ /* 0x000e2800000e0000 */
[----:B------:R-:W0:Y:S01]  /*33cc0*/  SHFL.BFLY PT, R220, R19, 0x2, 0x1f ;  /* 0x0c401f0013dc7f89 */ /* 0x000e2200000e0000 */
[----:B-1----:R-:W-:-:S05]  /*33cd0*/  FMNMX R218, R218, R219, !PT ;  /* 0x000000dbdada7209 */ /* 0x002fca0007800000 */
[----:B------:R-:W1:Y:S01]  /*33ce0*/  SHFL.BFLY PT, R219, R218, 0x1, 0x1f ;  /* 0x0c201f00dadb7f89 */ /* 0x000e6200000e0000 */
[----:B0-----:R-:W-:Y:S02]  /*33cf0*/  FMNMX R15, R15, R221, !PT ;  /* 0x000000dd0f0f7209 */ /* 0x001fe40007800000 */
[----:B------:R-:W-:-:S03]  /*33d00*/  FMNMX R17, R17, R222, !PT ;  /* 0x000000de11117209 */ /* 0x000fc60007800000 */
[----:B------:R-:W0:Y:S01]  /*33d10*/  SHFL.BFLY PT, R221, R15, 0x1, 0x1f ;  /* 0x0c201f000fdd7f89 */ /* 0x000e2200000e0000 */
[----:B------:R-:W-:-:S03]  /*33d20*/  FMNMX R19, R19, R220, !PT ;  /* 0x000000dc13137209 */ /* 0x000fc60007800000 */
[----:B------:R-:W3:Y:S04]  /*33d30*/  SHFL.BFLY PT, R222, R17, 0x1, 0x1f ;  /* 0x0c201f0011de7f89 */ /* 0x000ee800000e0000 */
[----:B------:R-:W3:Y:S01]  /*33d40*/  SHFL.BFLY PT, R220, R19, 0x1, 0x1f ;  /* 0x0c201f0013dc7f89 */ /* 0x000ee200000e0000 */
[----:B-1----:R-:W-:-:S04]  /*33d50*/  FMNMX R218, R218, R219, !PT ;  /* 0x000000dbdada7209 */ /* 0x002fc80007800000 */
[----:B--2---:R-:W-:Y:S02]  /*33d60*/  FMNMX R22, R218, R89, !PT ;  /* 0x00000059da167209 */ /* 0x004fe40007800000 */
[----:B0-----:R-:W-:-:S03]  /*33d70*/  FMNMX R221, R15, R221, !PT ;  /* 0x000000dd0fdd7209 */ /* 0x001fc60007800000 */
[--C-:B------:R-:W-:Y:S01]  /*33d80*/  FFMA R15, R88, R14, -R22.reuse ;  /* 0x0000000e580f7223 */ /* 0x100fe20000000816 */
[----:B---3--:R-:W-:Y:S01]  /*33d90*/  FMNMX R222, R17, R222, !PT ;  /* 0x000000de11de7209 */ /* 0x008fe20007800000 */
[--C-:B------:R-:W-:Y:S02]  /*33da0*/  FFMA R17, R86, R14, -R22.reuse ;  /* 0x0000000e56117223 */ /* 0x100fe40000000816 */
[----:B------:R-:W-:Y:S01]  /*33db0*/  FMUL R15, R15, 1.4426950216293334961 ;  /* 0x3fb8aa3b0f0f7820 */ /* 0x000fe20000400000 */
[----:B------:R-:W-:Y:S01]  /*33dc0*/  FMNMX R21, R19, R220, !PT ;  /* 0x000000dc13157209 */ /* 0x000fe20007800000 */
[-CC-:B------:R-:W-:Y:S01]  /*33dd0*/  FFMA R220, R85, R14.reuse, -R22.reuse ;  /* 0x0000000e55dc7223 */ /* 0x180fe20000000816 */
[----:B------:R-:W-:Y:S01]  /*33de0*/  FMUL R223, R17, 1.4426950216293334961 ;  /* 0x3fb8aa3b11df7820 */ /* 0x000fe20000400000 */
[----:B------:R0:W1:Y:S01]  /*33df0*/  MUFU.EX2 R115, R15 ;  /* 0x0000000f00737308 */ /* 0x0000620000000800 */
[-CC-:B------:R-:W-:Y:S01]  /*33e00*/  FFMA R219, R84, R14.reuse, -R22.reuse ;  /* 0x0000000e54db7223 */ /* 0x180fe20000000816 */
[-CC-:B------:R-:W-:Y:S01]  /*33e10*/  FFMA R218, R83, R14.reuse, -R22.reuse ;  /* 0x0000000e53da7223 */ /* 0x180fe20000000816 */
[----:B------:R-:W-:Y:S01]  /*33e20*/  FFMA R217, R82, R14, -R22 ;  /* 0x0000000e52d97223 */ /* 0x000fe20000000816 */
[----:B------:R-:W-:Y:S01]  /*33e30*/  FMUL R220, R220, 1.4426950216293334961 ;  /* 0x3fb8aa3bdcdc7820 */ /* 0x000fe20000400000 */
[----:B------:R-:W-:Y:S01]  /*33e40*/  FMUL R219, R219, 1.4426950216293334961 ;  /* 0x3fb8aa3bdbdb7820 */ /* 0x000fe20000400000 */
[----:B------:R-:W-:-:S02]  /*33e50*/  FMUL R218, R218, 1.4426950216293334961 ;  /* 0x3fb8aa3bdada7820 */ /* 0x000fc40000400000 */
[----:B------:R-:W2:Y:S01]  /*33e60*/  MUFU.EX2 R116, R223 ;  /* 0x000000df00747308 */ /* 0x000ea20000000800 */
[----:B0-----:R-:W-:Y:S01]  /*33e70*/  FFMA R15, R76, R14, -R22 ;  /* 0x0000000e4c0f7223 */ /* 0x001fe20000000816 */
[----:B------:R-:W-:-:S06]  /*33e80*/  FMUL R217, R217, 1.4426950216293334961 ;  /* 0x3fb8aa3bd9d97820 */ /* 0x000fcc0000400000 */
[----:B------:R-:W0:Y:S08]  /*33e90*/  MUFU.EX2 R76, R220 ;  /* 0x000000dc004c7308 */ /* 0x000e300000000800 */
[----:B------:R-:W3:Y:S08]  /*33ea0*/  MUFU.EX2 R111, R219 ;  /* 0x000000db006f7308 */ /* 0x000ef00000000800 */
[----:B------:R-:W3:Y:S01]  /*33eb0*/  MUFU.EX2 R109, R218 ;  /* 0x000000da006d7308 */ /* 0x000ee20000000800 */
[----:B------:R-:W-:-:S05]  /*33ec0*/  FMNMX R21, R21, R87, !PT ;  /* 0x0000005715157209 */ /* 0x000fca0007800000 */
[-CC-:B------:R-:W-:Y:S01]  /*33ed0*/  FFMA R238, R27, R14.reuse, -R21.reuse ;  /* 0x0000000e1bee7223 */ /* 0x180fe20000000815 */
[----:B----4-:R-:W-:Y:S04]  /*33ee0*/  STL [R1+0x72c], R108 ;  /* 0x00072c6c01007387 */ /* 0x010fe80000100800 */
[----:B------:R-:W-:Y:S04]  /*33ef0*/  STL [R1+0x730], R107 ;  /* 0x0007306b01007387 */ /* 0x000fe80000100800 */
[----:B------:R4:W-:Y:S02]  /*33f00*/  STL [R1+0x728], R106 ;  /* 0x0007286a01007387 */ /* 0x0009e40000100800 */
[----:B----4-:R-:W4:Y:S02]  /*33f10*/  MUFU.EX2 R106, R217 ;  /* 0x000000d9006a7308 */ /* 0x010f240000000800 */
[----:B------:R4:W-:Y:S04]  /*33f20*/  STL [R1+0x724], R103 ;  /* 0x0007246701007387 */ /* 0x0009e80000100800 */
[----:B------:R-:W-:Y:S04]  /*33f30*/  STL [R1+0x720], R102 ;  /* 0x0007206601007387 */ /* 0x000fe80000100800 */
[----:B-1----:R-:W-:Y:S04]  /*33f40*/  STL [R1+0xaec], R115 ;  /* 0x000aec7301007387 */ /* 0x002fe80000100800 */
[----:B------:R-:W-:Y:S04]  /*33f50*/  STL [R1+0x71c], R98 ;  /* 0x00071c6201007387 */ /* 0x000fe80000100800 */
[----:B------:R1:W-:Y:S04]  /*33f60*/  STL [R1+0x718], R97 ;  /* 0x0007186101007387 */ /* 0x0003e80000100800 */
[----:B------:R-:W-:Y:S04]  /*33f70*/  STL [R1+0x714], R96 ;  /* 0x0007146001007387 */ /* 0x000fe80000100800 */
[----:B--2---:R-:W-:Y:S04]  /*33f80*/  STL [R1+0xac8], R116 ;  /* 0x000ac87401007387 */ /* 0x004fe80000100800 */
[----:B------:R-:W-:Y:S04]  /*33f90*/  STL [R1+0x70c], R92 ;  /* 0x00070c5c01007387 */ /* 0x000fe80000100800 */
[----:B------:R-:W-:Y:S04]  /*33fa0*/  STL [R1+0x710], R91 ;  /* 0x0007105b01007387 */ /* 0x000fe80000100800 */
[----:B------:R-:W-:Y:S04]  /*33fb0*/  STL [R1+0x708], R90 ;  /* 0x0007085a01007387 */ /* 0x000fe80000100800 */
[----:B0-----:R0:W-:Y:S04]  /*33fc0*/  STL [R1+0xac4], R76 ;  /* 0x000ac44c01007387 */ /* 0x0011e80000100800 */
[----:B---3--:R-:W-:Y:S04]  /*33fd0*/  STL [R1+0xaa0], R111 ;  /* 0x000aa06f01007387 */ /* 0x008fe80000100800 */
[----:B------:R-:W-:Y:S04]  /*33fe0*/  STL [R1+0xa7c], R109 ;  /* 0x000a7c6d01007387 */ /* 0x000fe80000100800 */
[----:B----4-:R-:W-:Y:S04]  /*33ff0*/  STL [R1+0xa58], R106 ;  /* 0x000a586a01007387 */ /* 0x010fe80000100800 */
[----:B------:R-:W2:Y:S01]  /*34000*/  LDL R27, [R1+0x10a8] ;  /* 0x0010a800011b7983 */ /* 0x000ea20000100800 */
[-C--:B------:R-:W-:Y:S01]  /*34010*/  FFMA R240, R24, R14.reuse, -R21 ;  /* 0x0000000e18f07223 */ /* 0x080fe20000000815 */
[----:B------:R-:W-:-:S02]  /*34020*/  FFMA R216, R81, R14, -R22 ;  /* 0x0000000e51d87223 */ /* 0x000fc40000000816 */
[----:B------:R-:W3:Y:S01]  /*34030*/  LDL R24, [R1+0x10ac] ;  /* 0x0010ac0001187983 */ /* 0x000ee20000100800 */
[-CC-:B------:R-:W-:Y:S01]  /*34040*/  FFMA R23, R80, R14.reuse, -R22.reuse ;  /* 0x0000000e50177223 */ /* 0x180fe20000000816 */
[-CC-:B------:R-:W-:Y:S01]  /*34050*/  FFMA R20, R79, R14.reuse, -R22.reuse ;  /* 0x0000000e4f147223 */ /* 0x180fe20000000816 */
[-C--:B------:R-:W-:Y:S01]  /*34060*/  FFMA R19, R78, R14.reuse, -R22 ;  /* 0x0000000e4e137223 */ /* 0x080fe20000000816 */
[----:B------:R-:W-:Y:S01]  /*34070*/  FMUL R216, R216, 1.4426950216293334961 ;  /* 0x3fb8aa3bd8d87820 */ /* 0x000fe20000400000 */
[----:B------:R-:W-:Y:S01]  /*34080*/  FMUL R23, R23, 1.4426950216293334961 ;  /* 0x3fb8aa3b17177820 */ /* 0x000fe20000400000 */
[----:B------:R-:W-:Y:S01]  /*34090*/  FMUL R20, R20, 1.4426950216293334961 ;  /* 0x3fb8aa3b14147820 */ /* 0x000fe20000400000 */
[-CC-:B------:R-:W-:Y:S01]  /*340a0*/  FFMA R241, R64, R14.reuse, -R21.reuse ;  /* 0x0000000e40f17223 */ /* 0x180fe20000000815 */
[----:B------:R-:W-:Y:S01]  /*340b0*/  FMUL R19, R19, 1.4426950216293334961 ;  /* 0x3fb8aa3b13137820 */ /* 0x000fe20000400000 */
[----:B------:R-:W4:Y:S08]  /*340c0*/  MUFU.EX2 R64, R216 ;  /* 0x000000d800407308 */ /* 0x000f300000000800 */
[----:B------:R-:W1:Y:S08]  /*340d0*/  MUFU.EX2 R103, R23 ;  /* 0x0000001700677308 */ /* 0x000e700000000800 */
[----:B------:R-:W0:Y:S08]  /*340e0*/  MUFU.EX2 R101, R20 ;  /* 0x0000001400657308 */ /* 0x000e300000000800 */
[----:B------:R-:W0:Y:S01]  /*340f0*/  MUFU.EX2 R99, R19 ;  /* 0x0000001300637308 */ /* 0x000e220000000800 */
[----:B----4-:R-:W-:Y:S01]  /*34100*/  STL [R1+0xa54], R64 ;  /* 0x000a544001007387 */ /* 0x010fe20000100800 */
[-CC-:B------:R-:W-:Y:S01]  /*34110*/  FFMA R237, R63, R14.reuse, -R21.reuse ;  /* 0x0000000e3fed7223 */ /* 0x180fe20000000815 */
[----:B------:R-:W-:-:S02]  /*34120*/  FFMA R239, R62, R14, -R21 ;  /* 0x0000000e3eef7223 */ /* 0x000fc40000000815 */
[----:B-1----:R-:W-:Y:S01]  /*34130*/  STL [R1+0xa30], R103 ;  /* 0x000a306701007387 */ /* 0x002fe20000100800 */
[----:B------:R-:W-:-:S03]  /*34140*/  FFMA R23, R26, R14, -R21 ;  /* 0x0000000e1a177223 */ /* 0x000fc60000000815 */
[----:B0-----:R-:W-:Y:S04]  /*34150*/  STL [R1+0xa0c], R101 ;  /* 0x000a0c6501007387 */ /* 0x001fe80000100800 */
[----:B------:R-:W-:Y:S04]  /*34160*/  STL [R1+0x9e8], R99 ;  /* 0x0009e86301007387 */ /* 0x000fe80000100800 */
[----:B------:R-:W4:Y:S01]  /*34170*/  LDL.64 R62, [R1+0x1028] ;  /* 0x00102800013e7983 */ /* 0x000f220000100a00 */
[----:B--2---:R-:W-:-:S03]  /*34180*/  FMNMX R20, R221, R27, !PT ;  /* 0x0000001bdd147209 */ /* 0x004fc60007800000 */
[----:B------:R-:W4:Y:S01]  /*34190*/  LDL.64 R26, [R1+0x1028] ;  /* 0x00102800011a7983 */ /* 0x000f220000100a00 */
[----:B------:R-:W-:Y:S01]  /*341a0*/  FFMA R17, R77, R14, -R22 ;  /* 0x0000000e4d117223 */ /* 0x000fe20000000816 */
[----:B---3--:R-:W-:-:S03]  /*341b0*/  FMNMX R19, R222, R24, !PT ;  /* 0x00000018de137209 */ /* 0x008fc60007800000 */
[----:B------:R-:W-:-:S04]  /*341c0*/  FMUL R17, R17, 1.4426950216293334961 ;  /* 0x3fb8aa3b11117820 */ /* 0x000fc80000400000 */
[----:B------:R0:W1:Y:S02]  /*341d0*/  MUFU.EX2 R97, R17 ;  /* 0x0000001100617308 */ /* 0x0000640000000800 */
[-C--:B0-----:R-:W-:Y:S02]  /*341e0*/  FFMA R17, R153, R14.reuse, -R19 ;  /* 0x0000000e99117223 */ /* 0x081fe40000000813 */
[----:B------:R-:W0:Y:S01]  /*341f0*/  LDC R153, c[0x0][0x268] ;  /* 0x00009a00ff997b82 */ /* 0x000e220000000800 */
[----:B------:R-:W-:Y:S01]  /*34200*/  FMUL R15, R15, 1.4426950216293334961 ;  /* 0x3fb8aa3b0f0f7820 */ /* 0x000fe20000400000 */
[-CC-:B------:R-:W-:Y:S01]  /*34210*/  FFMA R232, R59, R14.reuse, -R21.reuse ;  /* 0x0000000e3be87223 */ /* 0x180fe20000000815 */
[-CC-:B------:R-:W-:Y:S01]  /*34220*/  FFMA R234, R58, R14.reuse, -R21.reuse ;  /* 0x0000000e3aea7223 */ /* 0x180fe20000000815 */
[-CC-:B------:R-:W-:Y:S01]  /*34230*/  FFMA R223, R37, R14.reuse, -R21.reuse ;  /* 0x0000000e25df7223 */ /* 0x180fe20000000815 */
[-CC-:B------:R-:W-:Y:S01]  /*34240*/  FFMA R218, R36, R14.reuse, -R21.reuse ;  /* 0x0000000e24da7223 */ /* 0x180fe20000000815 */
[-CC-:B------:R-:W-:Y:S01]  /*34250*/  FFMA R226, R49, R14.reuse, -R21.reuse ;  /* 0x0000000e31e27223 */ /* 0x180fe20000000815 */
[-CC-:B------:R-:W-:Y:S01]  /*34260*/  FFMA R228, R48, R14.reuse, -R21.reuse ;  /* 0x0000000e30e47223 */ /* 0x180fe20000000815 */
[-CC-:B------:R-:W-:Y:S01]  /*34270*/  FFMA R219, R31, R14.reuse, -R21.reuse ;  /* 0x0000000e1fdb7223 */ /* 0x180fe20000000815 */
[-CC-:B------:R-:W-:Y:S01]  /*34280*/  FFMA R216, R30, R14.reuse, -R21.reuse ;  /* 0x0000000e1ed87223 */ /* 0x180fe20000000815 */
[----:B------:R-:W2:Y:S01]  /*34290*/  LDL.64 R58, [R1+0x1020] ;  /* 0x00102000013a7983 */ /* 0x000ea20000100a00 */
[-C--:B------:R-:W-:Y:S01]  /*342a0*/  FFMA R24, R215, R14.reuse, -R20 ;  /* 0x0000000ed7187223 */ /* 0x080fe20000000814 */
[-CC-:B------:R-:W-:Y:S01]  /*342b0*/  FFMA R250, R71, R14.reuse, -R21.reuse ;  /* 0x0000000e47fa7223 */ /* 0x180fe20000000815 */
[-CC-:B------:R-:W-:Y:S01]  /*342c0*/  FFMA R247, R66, R14.reuse, -R21.reuse ;  /* 0x0000000e42f77223 */ /* 0x180fe20000000815 */
[----:B------:R-:W2:Y:S01]  /*342d0*/  LDL.64 R36, [R1+0x1020] ;  /* 0x0010200001247983 */ /* 0x000ea20000100a00 */
[-CC-:B------:R-:W-:Y:S01]  /*342e0*/  FFMA R236, R61, R14.reuse, -R21.reuse ;  /* 0x0000000e3dec7223 */ /* 0x180fe20000000815 */
[-CC-:B------:R-:W-:Y:S01]  /*342f0*/  FFMA R233, R56, R14.reuse, -R21.reuse ;  /* 0x0000000e38e97223 */ /* 0x180fe20000000815 */
[-CC-:B------:R-:W-:Y:S01]  /*34300*/  FFMA R229, R51, R14.reuse, -R21.reuse ;  /* 0x0000000e33e57223 */ /* 0x180fe20000000815 */
[-CC-:B------:R-:W-:Y:S01]  /*34310*/  FFMA R225, R46, R14.reuse, -R21.reuse ;  /* 0x0000000e2ee17223 */ /* 0x180fe20000000815 */
[-CC-:B------:R-:W-:Y:S01]  /*34320*/  FFMA R227, R41, R14.reuse, -R21.reuse ;  /* 0x0000000e29e37223 */ /* 0x180fe20000000815 */
[-CC-:B------:R-:W-:Y:S01]  /*34330*/  FFMA R224, R38, R14.reuse, -R21.reuse ;  /* 0x0000000e26e07223 */ /* 0x180fe20000000815 */
[-CC-:B------:R-:W-:Y:S01]  /*34340*/  FFMA R220, R35, R14.reuse, -R21.reuse ;  /* 0x0000000e23dc7223 */ /* 0x180fe20000000815 */
[-C--:B------:R-:W-:Y:S01]  /*34350*/  FFMA R217, R32, R14.reuse, -R21 ;  /* 0x0000000e20d97223 */ /* 0x080fe20000000815 */
[----:B------:R-:W3:Y:S01]  /*34360*/  LDL.64 R48, [R1+0x1018] ;  /* 0x0010180001307983 */ /* 0x000ee20000100a00 */
[-CC-:B------:R-:W-:Y:S01]  /*34370*/  FFMA R215, R160, R14.reuse, -R19.reuse ;  /* 0x0000000ea0d77223 */ /* 0x180fe20000000813 */
[-C--:B------:R-:W-:Y:S01]  /*34380*/  FFMA R221, R161, R14.reuse, -R19 ;  /* 0x0000000ea1dd7223 */ /* 0x080fe20000000813 */
[-CC-:B------:R-:W-:Y:S01]  /*34390*/  FFMA R54, R54, R14.reuse, -R22.reuse ;  /* 0x0000000e36367223 */ /* 0x180fe20000000816 */
[----:B------:R-:W3:Y:S01]  /*343a0*/  LDL.64 R30, [R1+0x1018] ;  /* 0x00101800011e7983 */ /* 0x000ee20000100a00 */
        /* <DEDUP_REMOVED lines=29> */
[----:B-1----:R-:W-:Y:S01]  /*34580*/  STL [R1+0x9c4], R97 ;  /* 0x0009c46101007387 */ /* 0x002fe20000100800 */
        /* <DEDUP_REMOVED lines=57> */
[----:B------:R-:W-:Y:S01]  /*34920*/  FFMA R32, R213, R14, -R19 ;  /* 0x0000000ed5207223 */ /* 0x000fe20000000813 */
[----:B------:R1:W1:Y:S01]  /*34930*/  MUFU.EX2 R95, R15 ;  /* 0x0000000f005f7308 */ /* 0x0002620000000800 */
[----:B------:R-:W2:Y:S08]  /*34940*/  LDC R165, c[0x0][0x268] ;  /* 0x00009a00ffa57b82 */ /* 0x000eb00000000800 */
[----:B------:R-:W3:Y:S08]  /*34950*/  LDC R164, c[0x0][0x268] ;  /* 0x00009a00ffa47b82 */ /* 0x000ef00000000800 */
[----:B------:R-:W3:Y:S01]  /*34960*/  LDC R168, c[0x0][0x268] ;  /* 0x00009a00ffa87b82 */ /* 0x000ee20000000800 */
[----:B----4-:R-:W-:Y:S01]  /*34970*/  MOV R27, R63 ;  /* 0x0000003f001b7202 */ /* 0x010fe20000000f00 */
[----:B0-----:R-:W-:-:S04]  /*34980*/  IMAD R26, R153, 0x3b2, R12 ;  /* 0x000003b2991a7824 */ /* 0x001fc800078e020c */
[----:B-1----:R-:W-:Y:S01]  /*34990*/  IMAD.WIDE R14, R0, 0x2, R26 ;  /* 0x00000002000e7825 */ /* 0x002fe200078e021a */
[----:B------:R0:W-:Y:S04]  /*349a0*/  STL [R1+0x1028], R26 ;  /* 0x0010281a01007387 */ /* 0x0001e80000100800 */
[----:B0-----:R-:W4:Y:S01]  /*349b0*/  LDL.64 R26, [R1+0x1010] ;  /* 0x00101000011a7983 */ /* 0x001f220000100a00 */
[----:B------:R-:W-:-:S03]  /*349c0*/  FMUL R153, R54, 1.4426950216293334961 ;  /* 0x3fb8aa3b36997820 */ /* 0x000fc60000400000 */
[----:B------:R-:W3:Y:S01]  /*349d0*/  LDL.64 R54, [R1+0x1010] ;  /* 0x0010100001367983 */ /* 0x000ee20000100a00 */
[----:B------:R0:W1:Y:S03]  /*349e0*/  MUFU.EX2 R93, R153 ;  /* 0x00000099005d7308 */ /* 0x0000660000000800 */
[----:B------:R-:W-:Y:S01]  /*349f0*/  STL [R1+0x8dc], R95 ;  /* 0x0008dc5f01007387 */ /* 0x000fe20000100800 */
[----:B--2---:R-:W-:Y:S01]  /*34a00*/  MOV R37, R59 ;  /* 0x0000003b00257202 */ /* 0x004fe20000000f00 */
[----:B------:R-:W-:Y:S02]  /*34a10*/  IMAD R36, R165, 0x3b4, R12 ;  /* 0x000003b4a5247824 */ /* 0x000fe400078e020c */
[----:B0-----:R-:W-:Y:S01]  /*34a20*/  FMUL R153, R53, 1.4426950216293334961 ;  /* 0x3fb8aa3b35997820 */ /* 0x001fe20000400000 */
[----:B------:R-:W0:Y:S01]  /*34a30*/  LDC R165, c[0x0][0x268] ;  /* 0x00009a00ffa57b82 */ /* 0x000e220000000800 */
[----:B-1----:R-:W-:Y:S04]  /*34a40*/  STL [R1+0x8bc], R93 ;  /* 0x0008bc5d01007387 */ /* 0x002fe80000100800 */
[----:B------:R1:W-:Y:S04]  /*34a50*/  STL [R1+0x1020], R36 ;  /* 0x0010202401007387 */ /* 0x0003e80000100800 */
[----:B----4-:R2:W4:Y:S02]  /*34a60*/  LDG.E.U16 R26, desc[UR60][R14.64] ;  /* 0x0000003c0e1a7981 */ /* 0x010524000c1e1500 */
[----:B--2---:R-:W-:-:S02]  /*34a70*/  IMAD.WIDE R14, R0, 0x2, R36 ;  /* 0x00000002000e7825 */ /* 0x004fc400078e0224 */
[----:B-1----:R-:W2:Y:S01]  /*34a80*/  LDL.64 R36, [R1+0x1008] ;  /* 0x0010080001247983 */ /* 0x002ea20000100a00 */
[----:B------:R1:W0:Y:S02]  /*34a90*/  MUFU.EX2 R91, R153 ;  /* 0x00000099005b7308 */ /* 0x0002240000000800 */
[----:B-1----:R-:W-:Y:S01]  /*34aa0*/  FMUL R153, R52, 1.4426950216293334961 ;  /* 0x3fb8aa3b34997820 */ /* 0x002fe20000400000 */
[----:B---3--:R-:W-:Y:S01]  /*34ab0*/  MOV R31, R49 ;  /* 0x00000031001f7202 */ /* 0x008fe20000000f00 */
[----:B------:R-:W-:Y:S01]  /*34ac0*/  IMAD R30, R164, 0x3b6, R12 ;  /* 0x000003b6a41e7824 */ /* 0x000fe200078e020c */
[----:B------:R-:W3:Y:S03]  /*34ad0*/  LDL.64 R52, [R1+0x1008] ;  /* 0x0010080001347983 */ /* 0x000ee60000100a00 */
[----:B------:R-:W1:Y:S01]  /*34ae0*/  MUFU.EX2 R89, R153 ;  /* 0x0000009900597308 */ /* 0x000e620000000800 */
[----:B------:R-:W-:Y:S01]  /*34af0*/  MOV R27, R55 ;  /* 0x00000037001b7202 */ /* 0x000fe20000000f00 */
[----:B------:R-:W3:Y:S01]  /*34b00*/  LDC R164, c[0x0][0x268] ;  /* 0x00009a00ffa47b82 */ /* 0x000ee20000000800 */
[----:B0-----:R-:W-:Y:S04]  /*34b10*/  STL [R1+0x8b8], R91 ;  /* 0x0008b85b01007387 */ /* 0x001fe80000100800 */
[----:B-1----:R-:W-:Y:S04]  /*34b20*/  STL [R1+0x8b4], R89 ;  /* 0x0008b45901007387 */ /* 0x002fe80000100800 */
[----:B------:R0:W-:Y:S04]  /*34b30*/  STL [R1+0x1018], R30 ;  /* 0x0010181e01007387 */ /* 0x0001e80000100800 */
[----:B--2---:R1:W2:Y:S01]  /*34b40*/  LDG.E.U16 R36, desc[UR60][R14.64] ;  /* 0x0000003c0e247981 */ /* 0x0042a2000c1e1500 */
[----:B------:R-:W-:-:S03]  /*34b50*/  FMUL R153, R50, 1.4426950216293334961 ;  /* 0x3fb8aa3b32997820 */ /* 0x000fc60000400000 */
[----:B------:R-:W2:Y:S01]  /*34b60*/  LDL.64 R48, [R1+0x1000] ;  /* 0x0010000001307983 */ /* 0x000ea20000100a00 */
[----:B-1----:R-:W-:-:S03]  /*34b70*/  IMAD.WIDE R14, R0, 0x2, R30 ;  /* 0x00000002000e7825 */ /* 0x002fc600078e021e */
[----:B0-----:R-:W3:Y:S01]  /*34b80*/  LDL.64 R30, [R1+0x1000] ;  /* 0x00100000011e7983 */ /* 0x001ee20000100a00 */
[----:B------:R0:W1:Y:S02]  /*34b90*/  MUFU.EX2 R87, R153 ;  /* 0x0000009900577308 */ /* 0x0000640000000800 */
[----:B0-----:R-:W-:-:S06]  /*34ba0*/  FMUL R153, R47, 1.4426950216293334961 ;  /* 0x3fb8aa3b2f997820 */ /* 0x001fcc0000400000 */
[----:B------:R-:W0:Y:S01]  /*34bb0*/  MUFU.EX2 R85, R153 ;  /* 0x0000009900557308 */ /* 0x000e220000000800 */
[----:B-1----:R-:W-:Y:S04]  /*34bc0*/  STL [R1+0x890], R87 ;  /* 0x0008905701007387 */ /* 0x002fe80000100800 */
[----:B0-----:R-:W-:Y:S04]  /*34bd0*/  STL [R1+0x88c], R85 ;  /* 0x00088c5501007387 */ /* 0x001fe80000100800 */
[----:B----4-:R0:W-:Y:S02]  /*34be0*/  STL [R1+0x680], R26 ;  /* 0x0006801a01007387 */ /* 0x0101e40000100800 */
[----:B0-----:R-:W-:-:S02]  /*34bf0*/  IMAD R26, R165, 0x3b8, R12 ;  /* 0x000003b8a51a7824 */ /* 0x001fc400078e020c */
[----:B---3--:R0:W3:Y:S01]  /*34c00*/  LDG.E.U16 R30, desc[UR60][R14.64] ;  /* 0x0000003c0e1e7981 */ /* 0x0080e2000c1e1500 */
[----:B------:R-:W-:Y:S01]  /*34c10*/  FMUL R153, R43, 1.4426950216293334961 ;  /* 0x3fb8aa3b2b997820 */ /* 0x000fe20000400000 */
[----:B------:R-:W-:Y:S01]  /*34c20*/  MOV R37, R53 ;  /* 0x0000003500257202 */ /* 0x000fe20000000f00 */
[----:B------:R-:W1:Y:S01]  /*34c30*/  LDC R165, c[0x0][0x268] ;  /* 0x00009a00ffa57b82 */ /* 0x000e620000000800 */
[----:B------:R4:W-:Y:S01]  /*34c40*/  STL [R1+0x1010], R26 ;  /* 0x0010101a01007387 */ /* 0x0009e20000100800 */
[----:B0-----:R-:W-:-:S03]  /*34c50*/  IMAD.WIDE R14, R0, 0x2, R26 ;  /* 0x00000002000e7825 */ /* 0x001fc600078e021a */
[----:B----4-:R-:W4:Y:S01]  /*34c60*/  LDL.64 R26, [R1+0xff8] ;  /* 0x000ff800011a7983 */ /* 0x010f220000100a00 */
[----:B------:R0:W2:Y:S02]  /*34c70*/  MUFU.EX2 R81, R153 ;  /* 0x0000009900517308 */ /* 0x0000a40000000800 */
[----:B0-----:R-:W-:Y:S02]  /*34c80*/  FMUL R153, R42, 1.4426950216293334961 ;  /* 0x3fb8aa3b2a997820 */ /* 0x001fe40000400000 */
[----:B------:R-:W3:Y:S04]  /*34c90*/  LDL.64 R42, [R1+0xff8] ;  /* 0x000ff800012a7983 */ /* 0x000ee80000100a00 */
[----:B------:R-:W0:Y:S01]  /*34ca0*/  MUFU.EX2 R77, R153 ;  /* 0x00000099004d7308 */ /* 0x000e220000000800 */
[----:B--2---:R-:W-:Y:S04]  /*34cb0*/  STL [R1+0x888], R81 ;  /* 0x0008885101007387 */ /* 0x004fe80000100800 */
[----:B0-----:R-:W-:Y:S04]  /*34cc0*/  STL [R1+0x884], R77 ;  /* 0x0008844d01007387 */ /* 0x001fe80000100800 */
[----:B------:R0:W-:Y:S02]  /*34cd0*/  STL [R1+0x660], R36 ;  /* 0x0006602401007387 */ /* 0x0001e40000100800 */
[----:B0-----:R-:W-:-:S05]  /*34ce0*/  IMAD R36, R168, 0x3ba, R12 ;  /* 0x000003baa8247824 */ /* 0x001fca00078e020c */
[----:B------:R0:W-:Y:S04]  /*34cf0*/  STL [R1+0x1008], R36 ;  /* 0x0010082401007387 */ /* 0x0001e80000100800 */
[----:B----4-:R2:W4:Y:S02]  /*34d00*/  LDG.E.U16 R26, desc[UR60][R14.64] ;  /* 0x0000003c0e1a7981 */ /* 0x010524000c1e1500 */
[----:B--2---:R-:W-:Y:S02]  /*34d10*/  IMAD.WIDE R14, R0, 0x2, R36 ;  /* 0x00000002000e7825 */ /* 0x004fe400078e0224 */
[----:B0-----:R-:W2:Y:S02]  /*34d20*/  LDL.64 R36, [R1+0xff0] ;  /* 0x000ff00001247983 */ /* 0x001ea40000100a00 */
[----:B------:R-:W-:-:S04]  /*34d30*/  FMUL R153, R45, 1.4426950216293334961 ;  /* 0x3fb8aa3b2d997820 */ /* 0x000fc80000400000 */
[----:B------:R0:W1:Y:S02]  /*34d40*/  MUFU.EX2 R72, R153 ;  /* 0x0000009900487308 */ /* 0x0000640000000800 */
[----:B0-----:R-:W-:Y:S02]  /*34d50*/  FMUL R153, R44, 1.4426950216293334961 ;  /* 0x3fb8aa3b2c997820 */ /* 0x001fe40000400000 */
[----:B------:R-:W4:Y:S04]  /*34d60*/  LDL.64 R44, [R1+0xff0] ;  /* 0x000ff000012c7983 */ /* 0x000f280000100a00 */
[----:B------:R-:W0:Y:S01]  /*34d70*/  MUFU.EX2 R67, R153 ;  /* 0x0000009900437308 */ /* 0x000e220000000800 */
[----:B------:R-:W-:Y:S01]  /*34d80*/  MOV R31, R49 ;  /* 0x00000031001f7202 */ /* 0x000fe20000000f00 */
[----:B-1----:R-:W-:Y:S04]  /*34d90*/  STL [R1+0x860], R72 ;  /* 0x0008604801007387 */ /* 0x002fe80000100800 */
[----:B0-----:R-:W-:Y:S04]  /*34da0*/  STL [R1+0x85c], R67 ;  /* 0x00085c4301007387 */ /* 0x001fe80000100800 */
[----:B---3--:R0:W-:Y:S02]  /*34db0*/  STL [R1+0x644], R30 ;  /* 0x0006441e01007387 */ /* 0x0081e40000100800 */
[----:B0-----:R-:W-:-:S02]  /*34dc0*/  IMAD R30, R164, 0x3bc, R12 ;  /* 0x000003bca41e7824 */ /* 0x001fc400078e020c */
[----:B--2---:R0:W2:Y:S01]  /*34dd0*/  LDG.E.U16 R36, desc[UR60][R14.64] ;  /* 0x0000003c0e247981 */ /* 0x0040a2000c1e1500 */
[----:B------:R-:W-:Y:S01]  /*34de0*/  FMUL R153, R40, 1.4426950216293334961 ;  /* 0x3fb8aa3b28997820 */ /* 0x000fe20000400000 */
[----:B------:R-:W-:Y:S01]  /*34df0*/  MOV R27, R43 ;  /* 0x0000002b001b7202 */ /* 0x000fe20000000f00 */
[----:B------:R-:W1:Y:S01]  /*34e00*/  LDC R164, c[0x0][0x268] ;  /* 0x00009a00ffa47b82 */ /* 0x000e620000000800 */
[----:B------:R3:W-:Y:S01]  /*34e10*/  STL [R1+0x1000], R30 ;  /* 0x0010001e01007387 */ /* 0x0007e20000100800 */
[----:B0-----:R-:W-:Y:S01]  /*34e20*/  IMAD.WIDE R14, R0, 0x2, R30 ;  /* 0x00000002000e7825 */ /* 0x001fe200078e021e */
[----:B------:R0:W4:Y:S02]  /*34e30*/  MUFU.EX2 R62, R153 ;  /* 0x00000099003e7308 */ /* 0x0001240000000800 */
[----:B------:R-:W2:Y:S04]  /*34e40*/  LDL.64 R48, [R1+0xfe8] ;  /* 0x000fe80001307983 */ /* 0x000ea80000100a00 */
[----:B---3--:R-:W3:Y:S01]  /*34e50*/  LDL.64 R30, [R1+0xfe8] ;  /* 0x000fe800011e7983 */ /* 0x008ee20000100a00 */
[----:B0-----:R-:W-:-:S04]  /*34e60*/  FMUL R153, R39, 1.4426950216293334961 ;  /* 0x3fb8aa3b27997820 */ /* 0x001fc80000400000 */
[----:B------:R-:W0:Y:S01]  /*34e70*/  MUFU.EX2 R57, R153 ;  /* 0x0000009900397308 */ /* 0x000e220000000800 */
[----:B----4-:R-:W-:Y:S04]  /*34e80*/  STL [R1+0x858], R62 ;  /* 0x0008583e01007387 */ /* 0x010fe80000100800 */
[----:B0-----:R-:W-:Y:S04]  /*34e90*/  STL [R1+0x854], R57 ;  /* 0x0008543901007387 */ /* 0x001fe80000100800 */
[----:B------:R0:W-:Y:S02]  /*34ea0*/  STL [R1+0x640], R26 ;  /* 0x0006401a01007387 */ /* 0x0001e40000100800 */
[----:B0-----:R-:W-:-:S02]  /*34eb0*/  IMAD R26, R165, 0x3be, R12 ;  /* 0x000003bea51a7824 */ /* 0x001fc400078e020c */
[----:B---3--:R0:W3:Y:S01]  /*34ec0*/  LDG.E.U16 R30, desc[UR60][R14.64] ;  /* 0x0000003c0e1e7981 */ /* 0x0080e2000c1e1500 */
[----:B------:R-:W-:Y:S01]  /*34ed0*/  FMUL R153, R29, 1.4426950216293334961 ;  /* 0x3fb8aa3b1d997820 */ /* 0x000fe20000400000 */
[----:B------:R-:W-:Y:S01]  /*34ee0*/  MOV R37, R45 ;  /* 0x0000002d00257202 */ /* 0x000fe20000000f00 */
[----:B------:R-:W4:Y:S01]  /*34ef0*/  LDC R165, c[0x0][0x268] ;  /* 0x00009a00ffa57b82 */ /* 0x000f220000000800 */
[----:B------:R1:W-:Y:S01]  /*34f00*/  STL [R1+0xff8], R26 ;  /* 0x000ff81a01007387 */ /* 0x0003e20000100800 */
[----:B0-----:R-:W-:-:S03]  /*34f10*/  IMAD.WIDE R14, R0, 0x2, R26 ;  /* 0x00000002000e7825 */ /* 0x001fc600078e021a */
[----:B-1----:R-:W4:Y:S01]  /*34f20*/  LDL.64 R26, [R1+0xfe0] ;  /* 0x000fe000011a7983 */ /* 0x002f220000100a00 */
[----:B------:R0:W1:Y:S02]  /*34f30*/  MUFU.EX2 R52, R153 ;  /* 0x0000009900347308 */ /* 0x0000640000000800 */
[----:B0-----:R-:W-:Y:S02]  /*34f40*/  FMUL R153, R28, 1.4426950216293334961 ;  /* 0x3fb8aa3b1c997820 */ /* 0x001fe40000400000 */
[----:B------:R-:W3:Y:S04]  /*34f50*/  LDL.64 R28, [R1+0xfe0] ;  /* 0x000fe000011c7983 */ /* 0x000ee80000100a00 */
[----:B------:R0:W2:Y:S01]  /*34f60*/  MUFU.EX2 R47, R153 ;  /* 0x00000099002f7308 */ /* 0x0000a20000000800 */
[----:B-1----:R-:W-:Y:S01]  /*34f70*/  STL [R1+0x830], R52 ;  /* 0x0008303401007387 */ /* 0x002fe20000100800 */
[----:B0-----:R-:W-:-:S06]  /*34f80*/  FMUL R153, R34, 1.4426950216293334961 ;  /* 0x3fb8aa3b22997820 */ /* 0x001fcc0000400000 */
[----:B------:R0:W1:Y:S01]  /*34f90*/  MUFU.EX2 R42, R153 ;  /* 0x00000099002a7308 */ /* 0x0000620000000800 */
[----:B--2---:R-:W-:Y:S04]  /*34fa0*/  STL [R1+0x82c], R47 ;  /* 0x00082c2f01007387 */ /* 0x004fe80000100800 */
[----:B------:R2:W-:Y:S01]  /*34fb0*/  STL [R1+0x630], R36 ;  /* 0x0006302401007387 */ /* 0x0005e20000100800 */
[----:B0-----:R-:W-:Y:S01]  /*34fc0*/  FMUL R153, R33, 1.4426950216293334961 ;  /* 0x3fb8aa3b21997820 */ /* 0x001fe20000400000 */
[----:B--2---:R-:W-:-:S03]  /*34fd0*/  IMAD R36, R164, 0x3c0, R12 ;  /* 0x000003c0a4247824 */ /* 0x004fc600078e020c */
[----:B------:R-:W0:Y:S01]  /*34fe0*/  MUFU.EX2 R39, R153 ;  /* 0x0000009900277308 */ /* 0x000e220000000800 */
[----:B------:R-:W2:Y:S01]  /*34ff0*/  LDC R164, c[0x0][0x268] ;  /* 0x00009a00ffa47b82 */ /* 0x000ea20000000800 */
[----:B------:R-:W-:Y:S04]  /*35000*/  STL [R1+0xff0], R36 ;  /* 0x000ff02401007387 */ /* 0x000fe80000100800 */
[----:B------:R-:W2:Y:S04]  /*35010*/  LDL.64 R64, [R1+0xfd8] ;  /* 0x000fd80001407983 */ /* 0x000ea80000100a00 */
[----:B------:R-:W2:Y:S04]  /*35020*/  LDL.64 R44, [R1+0xfd8] ;  /* 0x000fd800012c7983 */ /* 0x000ea80000100a00 */
[----:B-1----:R-:W-:Y:S04]  /*35030*/  STL [R1+0x828], R42 ;  /* 0x0008282a01007387 */ /* 0x002fe80000100800 */
[----:B0-----:R-:W-:Y:S04]  /*35040*/  STL [R1+0x824], R39 ;  /* 0x0008242701007387 */ /* 0x001fe80000100800 */
[----:B----4-:R0:W4:Y:S02]  /*35050*/  LDG.E.U16 R26, desc[UR60][R14.64] ;  /* 0x0000003c0e1a7981 */ /* 0x010124000c1e1500 */
[----:B0-----:R-:W-:-:S05]  /*35060*/  IMAD.WIDE R14, R0, 0x2, R36 ;  /* 0x00000002000e7825 */ /* 0x001fca00078e0224 */
[----:B------:R0:W4:Y:S04]  /*35070*/  LDG.E.U16 R34, desc[UR60][R14.64] ;  /* 0x0000003c0e227981 */ /* 0x000128000c1e1500 */
[----:B---3--:R1:W-:Y:S02]  /*35080*/  STL [R1+0x614], R30 ;  /* 0x0006141e01007387 */ /* 0x0083e40000100800 */
[----:B-1----:R-:W-:Y:S02]  /*35090*/  IMAD R30, R165, 0x3c2, R12 ;  /* 0x000003c2a51e7824 */ /* 0x002fe400078e020c */
[----:B------:R-:W-:Y:S01]  /*350a0*/  FMUL R153, R25, 1.4426950216293334961 ;  /* 0x3fb8aa3b19997820 */ /* 0x000fe20000400000 */
[----:B------:R-:W-:Y:S01]  /*350b0*/  FMUL R246, R246, 1.4426950216293334961 ;  /* 0x3fb8aa3bf6f67820 */ /* 0x000fe20000400000 */
[----:B------:R-:W1:Y:S01]  /*350c0*/  LDC R165, c[0x0][0x268] ;  /* 0x00009a00ffa57b82 */ /* 0x000e620000000800 */
[----:B------:R-:W-:Y:S04]  /*350d0*/  STL [R1+0xfe8], R30 ;  /* 0x000fe81e01007387 */ /* 0x000fe80000100800 */
[----:B------:R-:W3:Y:S04]  /*350e0*/  LDL.64 R58, [R1+0xfd0] ;  /* 0x000fd000013a7983 */ /* 0x000ee80000100a00 */
[----:B------:R-:W3:Y:S01]  /*350f0*/  LDL.64 R54, [R1+0xfd0] ;  /* 0x000fd00001367983 */ /* 0x000ee20000100a00 */
[----:B------:R0:W2:Y:S08]  /*35100*/  MUFU.EX2 R36, R153 ;  /* 0x0000009900247308 */ /* 0x0000b00000000800 */
[----:B------:R-:W2:Y:S01]  /*35110*/  MUFU.EX2 R33, R246 ;  /* 0x000000f600217308 */ /* 0x000ea20000000800 */
[----:B------:R-:W-:Y:S01]  /*35120*/  MOV R31, R49 ;  /* 0x00000031001f7202 */ /* 0x000fe20000000f00 */
[----:B0-----:R-:W-:Y:S01]  /*35130*/  FMUL R153, R252, 1.4426950216293334961 ;  /* 0x3fb8aa3bfc997820 */ /* 0x001fe20000400000 */
[----:B------:R-:W-:Y:S01]  /*35140*/  FMUL R245, R245, 1.4426950216293334961 ;  /* 0x3fb8aa3bf5f57820 */ /* 0x000fe20000400000 */
[----:B--2---:R-:W-:Y:S04]  /*35150*/  STL [R1+0x800], R36 ;  /* 0x0008002401007387 */ /* 0x004fe80000100800 */
[----:B------:R0:W2:Y:S01]  /*35160*/  MUFU.EX2 R25, R153 ;  /* 0x0000009900197308 */ /* 0x0000a20000000800 */
[----:B------:R-:W-:Y:S01]  /*35170*/  MOV R27, R29 ;  /* 0x0000001d001b7202 */ /* 0x000fe20000000f00 */
[----:B------:R-:W-:Y:S01]  /*35180*/  STL [R1+0x7fc], R33 ;  /* 0x0007fc2101007387 */ /* 0x000fe20000100800 */
[----:B------:R-:W-:-:S05]  /*35190*/  IMAD.WIDE R14, R0, 0x2, R30 ;  /* 0x00000002000e7825 */ /* 0x000fca00078e021e */
[----:B------:R-:W2:Y:S01]  /*351a0*/  MUFU.EX2 R29, R245 ;  /* 0x000000f5001d7308 */ /* 0x000ea20000000800 */
[----:B------:R-:W-:Y:S01]  /*351b0*/  MOV R45, R65 ;  /* 0x00000041002d7202 */ /* 0x000fe20000000f00 */
[----:B0-----:R-:W0:Y:S01]  /*351c0*/  LDC R153, c[0x0][0x268] ;  /* 0x00009a00ff997b82 */ /* 0x001e220000000800 */
[----:B------:R2:W3:Y:S01]  /*351d0*/  LDG.E.U16 R252, desc[UR60][R14.64] ;  /* 0x0000003c0efc7981 */ /* 0x0004e2000c1e1500 */
[--C-:B-1----:R-:W-:Y:S02]  /*351e0*/  IMAD R44, R165, 0x3c6, R12.reuse ;  /* 0x000003c6a52c7824 */ /* 0x102fe400078e020c */
[----:B------:R-:W-:Y:S01]  /*351f0*/  FMUL R251, R251, 1.4426950216293334961 ;  /* 0x3fb8aa3bfbfb7820 */ /* 0x000fe20000400000 */
[----:B------:R-:W-:Y:S01]  /*35200*/  FMUL R250, R250, 1.4426950216293334961 ;  /* 0x3fb8aa3bfafa7820 */ /* 0x000fe20000400000 */
[----:B------:R-:W-:Y:S01]  /*35210*/  FMUL R249, R249, 1.4426950216293334961 ;  /* 0x3fb8aa3bf9f97820 */ /* 0x000fe20000400000 */
[----:B------:R-:W-:Y:S01]  /*35220*/  FMUL R244, R244, 1.4426950216293334961 ;  /* 0x3fb8aa3bf4f47820 */ /* 0x000fe20000400000 */
[----:B------:R-:W-:Y:S01]  /*35230*/  FMUL R248, R248, 1.4426950216293334961 ;  /* 0x3fb8aa3bf8f87820 */ /* 0x000fe20000400000 */
[----:B------:R-:W-:Y:S01]  /*35240*/  MUFU.EX2 R113, R250 ;  /* 0x000000fa00717308 */ /* 0x000fe20000000800 */
[----:B------:R-:W-:Y:S01]  /*35250*/  FMUL R243, R243, 1.4426950216293334961 ;  /* 0x3fb8aa3bf3f37820 */ /* 0x000fe20000400000 */
[----:B------:R-:W1:Y:S01]  /*35260*/  LDC R165, c[0x0][0x268] ;  /* 0x00009a00ffa57b82 */ /* 0x000e620000000800 */
[----:B----4-:R4:W-:Y:S02]  /*35270*/  STL [R1+0x610], R26 ;  /* 0x0006101a01007387 */ /* 0x0109e40000100800 */
[----:B----4-:R-:W-:-:S05]  /*35280*/  IMAD R26, R164, 0x3c4, R12 ;  /* 0x000003c4a41a7824 */ /* 0x010fca00078e020c */
[----:B------:R-:W4:Y:S01]  /*35290*/  LDC R164, c[0x0][0x268] ;  /* 0x00009a00ffa47b82 */ /* 0x000f220000000800 */
[----:B------:R-:W-:Y:S04]  /*352a0*/  STL [R1+0xfe0], R26 ;  /* 0x000fe01a01007387 */ /* 0x000fe80000100800 */
[----:B------:R-:W4:Y:S04]  /*352b0*/  LDL.64 R48, [R1+0xfc8] ;  /* 0x000fc80001307983 */ /* 0x000f280000100a00 */
[----:B------:R-:W4:Y:S01]  /*352c0*/  LDL.64 R30, [R1+0xfc8] ;  /* 0x000fc800011e7983 */ /* 0x000f220000100a00 */
[----:B--2---:R-:W-:-:S03]  /*352d0*/  IMAD.WIDE R14, R0, 0x2, R26 ;  /* 0x00000002000e7825 */ /* 0x004fc600078e021a */
[----:B------:R-:W-:Y:S04]  /*352e0*/  STL [R1+0x7f8], R25 ;  /* 0x0007f81901007387 */ /* 0x000fe80000100800 */
[----:B------:R-:W-:Y:S04]  /*352f0*/  STL [R1+0x7f4], R29 ;  /* 0x0007f41d01007387 */ /* 0x000fe80000100800 */
[----:B------:R2:W4:Y:S04]  /*35300*/  LDG.E.U16 R246, desc[UR60][R14.64] ;  /* 0x0000003c0ef67981 */ /* 0x000528000c1e1500 */
[----:B------:R-:W-:Y:S04]  /*35310*/  STL [R1+0x600], R34 ;  /* 0x0006002201007387 */ /* 0x000fe80000100800 */
[----:B------:R1:W-:Y:S01]  /*35320*/  STL [R1+0xfd8], R44 ;  /* 0x000fd82c01007387 */ /* 0x0003e20000100800 */
[----:B--2---:R-:W-:-:S03]  /*35330*/  IMAD.WIDE R14, R0, 0x2, R44 ;  /* 0x00000002000e7825 */ /* 0x004fc600078e022c */
[----:B------:R-:W2:Y:S01]  /*35340*/  LDL.64 R64, [R1+0xfc0] ;  /* 0x000fc00001407983 */ /* 0x000ea20000100a00 */
[----:B------:R-:W1:Y:S01]  /*35350*/  MUFU.EX2 R27, R251 ;  /* 0x000000fb001b7308 */ /* 0x000e620000000800 */
[----:B---3--:R-:W-:Y:S01]  /*35360*/  MOV R55, R59 ;  /* 0x0000003b00377202 */ /* 0x008fe20000000f00 */
[----:B0-----:R-:W-:Y:S01]  /*35370*/  IMAD R54, R153, 0x3c8, R12 ;  /* 0x000003c899367824 */ /* 0x001fe200078e020c */
[----:B------:R0:W3:Y:S01]  /*35380*/  LDG.E.U16 R245, desc[UR60][R14.64] ;  /* 0x0000003c0ef57981 */ /* 0x0000e2000c1e1500 */
[----:B------:R-:W2:Y:S03]  /*35390*/  LDC R153, c[0x0][0x268] ;  /* 0x00009a00ff997b82 */ /* 0x000ea60000000800 */
[----:B-1----:R-:W2:Y:S01]  /*353a0*/  LDL.64 R44, [R1+0xfc0] ;  /* 0x000fc000012c7983 */ /* 0x002ea20000100a00 */
[----:B0-----:R-:W-:-:S03]  /*353b0*/  IMAD.WIDE R14, R0, 0x2, R54 ;  /* 0x00000002000e7825 */ /* 0x001fc600078e0236 */
[----:B------:R-:W-:Y:S04]  /*353c0*/  STL [R1+0x7d0], R27 ;  /* 0x0007d01b01007387 */ /* 0x000fe80000100800 */
[----:B------:R-:W-:Y:S04]  /*353d0*/  STL [R1+0x774], R113 ;  /* 0x0007747101007387 */ /* 0x000fe80000100800 */
[----:B------:R0:W-:Y:S04]  /*353e0*/  STL [R1+0xfd0], R54 ;  /* 0x000fd03601007387 */ /* 0x0001e80000100800 */
[----:B------:R-:W3:Y:S04]  /*353f0*/  LDL.64 R58, [R1+0xfb8] ;  /* 0x000fb800013a7983 */ /* 0x000ee80000100a00 */
[----:B0-----:R-:W3:Y:S01]  /*35400*/  LDL.64 R54, [R1+0xfb8] ;  /* 0x000fb80001367983 */ /* 0x001ee20000100a00 */
[----:B------:R-:W0:Y:S08]  /*35410*/  MUFU.EX2 R114, R249 ;  /* 0x000000f900727308 */ /* 0x000e300000000800 */
[----:B------:R1:W1:Y:S01]  /*35420*/  MUFU.EX2 R26, R244 ;  /* 0x000000f4001a7308 */ /* 0x0002620000000800 */
[----:B0-----:R-:W-:Y:S07]  /*35430*/  STL [R1+0x770], R114 ;  /* 0x0007707201007387 */ /* 0x001fee0000100800 */
[----:B------:R-:W0:Y:S01]  /*35440*/  MUFU.EX2 R110, R248 ;  /* 0x000000f8006e7308 */ /* 0x000e220000000800 */
[----:B-1----:R1:W3:Y:S04]  /*35450*/  LDG.E.U16 R244, desc[UR60][R14.64] ;  /* 0x0000003c0ef47981 */ /* 0x0022e8000c1e1500 */
[----:B------:R1:W-:Y:S03]  /*35460*/  STL [R1+0x76c], R26 ;  /* 0x00076c1a01007387 */ /* 0x0003e60000100800 */
[----:B------:R0:W0:Y:S01]  /*35470*/  MUFU.EX2 R108, R243 ;  /* 0x000000f3006c7308 */ /* 0x0000220000000800 */
[----:B------:R-:W-:Y:S01]  /*35480*/  FMUL R247, R247, 1.4426950216293334961 ;  /* 0x3fb8aa3bf7f77820 */ /* 0x000fe20000400000 */
[----:B------:R-:W-:-:S06]  /*35490*/  FMUL R242, R242, 1.4426950216293334961 ;  /* 0x3fb8aa3bf2f27820 */ /* 0x000fcc0000400000 */
[----:B------:R-:W2:Y:S08]  /*354a0*/  MUFU.EX2 R105, R247 ;  /* 0x000000f700697308 */ /* 0x000eb00000000800 */
[----:B-1----:R-:W1:Y:S01]  /*354b0*/  MUFU.EX2 R26, R242 ;  /* 0x000000f2001a7308 */ /* 0x002e620000000800 */
[----:B----4-:R-:W-:Y:S01]  /*354c0*/  MOV R31, R49 ;  /* 0x00000031001f7202 */ /* 0x010fe20000000f00 */
[----:B------:R-:W-:-:S02]  /*354d0*/  IMAD R30, R164, 0x3ca, R12 ;  /* 0x000003caa41e7824 */ /* 0x000fc400078e020c */
[----:B------:R-:W4:Y:S02]  /*354e0*/  LDC R164, c[0x0][0x268] ;  /* 0x00009a00ffa47b82 */ /* 0x000f240000000800 */
[----:B------:R-:W-:Y:S01]  /*354f0*/  IMAD.WIDE R14, R0, 0x2, R30 ;  /* 0x00000002000e7825 */ /* 0x000fe200078e021e */
[----:B------:R1:W-:Y:S04]  /*35500*/  STL [R1+0xfc8], R30 ;  /* 0x000fc81e01007387 */ /* 0x0003e80000100800 */
[----:B------:R-:W4:Y:S04]  /*35510*/  LDL.64 R48, [R1+0xfb0] ;  /* 0x000fb00001307983 */ /* 0x000f280000100a00 */
[----:B0-----:R0:W4:Y:S04]  /*35520*/  LDG.E.U16 R243, desc[UR60][R14.64] ;  /* 0x0000003c0ef37981 */ /* 0x001128000c1e1500 */
[----:B-1----:R-:W4:Y:S04]  /*35530*/  LDL.64 R30, [R1+0xfb0] ;  /* 0x000fb000011e7983 */ /* 0x002f280000100a00 */
[----:B------:R-:W-:Y:S04]  /*35540*/  STL [R1+0x764], R110 ;  /* 0x0007646e01007387 */ /* 0x000fe80000100800 */
[----:B------:R-:W-:Y:S01]  /*35550*/  STL [R1+0x768], R108 ;  /* 0x0007686c01007387 */ /* 0x000fe20000100800 */
[----:B--2---:R-:W-:Y:S01]  /*35560*/  MOV R45, R65 ;  /* 0x00000041002d7202 */ /* 0x004fe20000000f00 */
[----:B------:R-:W-:-:S04]  /*35570*/  IMAD R44, R153, 0x3cc, R12 ;  /* 0x000003cc992c7824 */ /* 0x000fc800078e020c */
[----:B0-----:R-:W-:Y:S01]  /*35580*/  IMAD.WIDE R14, R0, 0x2, R44 ;  /* 0x00000002000e7825 */ /* 0x001fe200078e022c */
[----:B------:R0:W-:Y:S04]  /*35590*/  STL [R1+0xfc0], R44 ;  /* 0x000fc02c01007387 */ /* 0x0001e80000100800 */
[----:B------:R-:W2:Y:S04]  /*355a0*/  LDL.64 R64, [R1+0xfa8] ;  /* 0x000fa80001407983 */ /* 0x000ea80000100a00 */
[----:B0-----:R-:W2:Y:S01]  /*355b0*/  LDL.64 R44, [R1+0xfa8] ;  /* 0x000fa800012c7983 */ /* 0x001ea20000100a00 */
[----:B------:R-:W-:-:S03]  /*355c0*/  FMUL R153, R241, 1.4426950216293334961 ;  /* 0x3fb8aa3bf1997820 */ /* 0x000fc60000400000 */
[----:B------:R-:W-:Y:S04]  /*355d0*/  STL [R1+0x760], R105 ;  /* 0x0007606901007387 */ /* 0x000fe80000100800 */
[----:B------:R-:W-:Y:S01]  /*355e0*/  STL [R1+0x75c], R26 ;  /* 0x00075c1a01007387 */ /* 0x000fe20000100800 */
[----:B---3--:R-:W-:Y:S01]  /*355f0*/  MOV R55, R59 ;  /* 0x0000003b00377202 */ /* 0x008fe20000000f00 */
[----:B------:R-:W-:Y:S02]  /*35600*/  IMAD R54, R165, 0x3ce, R12 ;  /* 0x000003cea5367824 */ /* 0x000fe400078e020c */
[----:B------:R0:W3:Y:S01]  /*35610*/  LDG.E.U16 R241, desc[UR60][R14.64] ;  /* 0x0000003c0ef17981 */ /* 0x0000e2000c1e1500 */
[----:B------:R-:W-:Y:S01]  /*35620*/  FMUL R238, R238, 1.4426950216293334961 ;  /* 0x3fb8aa3beeee7820 */ /* 0x000fe20000400000 */
[----:B------:R1:W1:Y:S01]  /*35630*/  MUFU.EX2 R102, R153 ;  /* 0x0000009900667308 */ /* 0x0002620000000800 */
[----:B------:R-:W-:Y:S01]  /*35640*/  FMUL R240, R240, 1.4426950216293334961 ;  /* 0x3fb8aa3bf0f07820 */ /* 0x000fe20000400000 */
[----:B------:R0:W-:Y:S01]  /*35650*/  STL [R1+0xfb8], R54 ;  /* 0x000fb83601007387 */ /* 0x0001e20000100800 */
[----:B------:R-:W-:Y:S01]  /*35660*/  FMUL R237, R237, 1.4426950216293334961 ;  /* 0x3fb8aa3beded7820 */ /* 0x000fe20000400000 */
[----:B------:R-:W-:Y:S01]  /*35670*/  FMUL R239, R239, 1.4426950216293334961 ;  /* 0x3fb8aa3befef7820 */ /* 0x000fe20000400000 */
[----:B------:R-:W-:Y:S01]  /*35680*/  FMUL R236, R236, 1.4426950216293334961 ;  /* 0x3fb8aa3becec7820 */ /* 0x000fe20000400000 */
[----:B------:R-:W3:Y:S01]  /*35690*/  LDL.64 R58, [R1+0xfa0] ;  /* 0x000fa000013a7983 */ /* 0x000ee20000100a00 */
[----:B------:R-:W3:Y:S01]  /*356a0*/  LDC R165, c[0x0][0x268] ;  /* 0x00009a00ffa57b82 */ /* 0x000ee20000000800 */
[----:B0-----:R-:W-:-:S02]  /*356b0*/  IMAD.WIDE R14, R0, 0x2, R54 ;  /* 0x00000002000e7825 */ /* 0x001fc400078e0236 */
[----:B------:R-:W3:Y:S01]  /*356c0*/  LDL.64 R54, [R1+0xfa0] ;  /* 0x000fa00001367983 */ /* 0x000ee20000100a00 */
[----:B------:R0:W0:Y:S04]  /*356d0*/  MUFU.EX2 R100, R238 ;  /* 0x000000ee00647308 */ /* 0x0000280000000800 */
[----:B-1----:R-:W1:Y:S01]  /*356e0*/  LDC R153, c[0x0][0x268] ;  /* 0x00009a00ff997b82 */ /* 0x002e620000000800 */
[----:B------:R-:W-:Y:S03]  /*356f0*/  STL [R1+0x758], R102 ;  /* 0x0007586601007387 */ /* 0x000fe60000100800 */
[----:B------:R-:W4:Y:S01]  /*35700*/  MUFU.EX2 R98, R240 ;  /* 0x000000f000627308 */ /* 0x000f220000000800 */
[----:B0-----:R0:W3:Y:S04]  /*35710*/  LDG.E.U16 R238, desc[UR60][R14.64] ;  /* 0x0000003c0eee7981 */ /* 0x0010e8000c1e1500 */
[----:B------:R-:W-:Y:S03]  /*35720*/  STL [R1+0x754], R100 ;  /* 0x0007546401007387 */ /* 0x000fe60000100800 */
[----:B------:R0:W1:Y:S08]  /*35730*/  MUFU.EX2 R96, R237 ;  /* 0x000000ed00607308 */ /* 0x0000700000000800 */
[----:B------:R-:W2:Y:S08]  /*35740*/  MUFU.EX2 R94, R239 ;  /* 0x000000ef005e7308 */ /* 0x000eb00000000800 */
[----:B------:R-:W3:Y:S01]  /*35750*/  MUFU.EX2 R92, R236 ;  /* 0x000000ec005c7308 */ /* 0x000ee20000000800 */
[----:B----4-:R-:W-:Y:S01]  /*35760*/  MOV R31, R49 ;  /* 0x00000031001f7202 */ /* 0x010fe20000000f00 */
[----:B------:R-:W-:-:S02]  /*35770*/  IMAD R30, R164, 0x3d0, R12 ;  /* 0x000003d0a41e7824 */ /* 0x000fc400078e020c */
[----:B------:R-:W4:Y:S02]  /*35780*/  LDC R164, c[0x0][0x268] ;  /* 0x00009a00ffa47b82 */ /* 0x000f240000000800 */
[----:B0-----:R-:W-:Y:S01]  /*35790*/  IMAD.WIDE R14, R0, 0x2, R30 ;  /* 0x00000002000e7825 */ /* 0x001fe200078e021e */
[----:B------:R0:W-:Y:S04]  /*357a0*/  STL [R1+0xfb0], R30 ;  /* 0x000fb01e01007387 */ /* 0x0001e80000100800 */
[----:B------:R-:W4:Y:S04]  /*357b0*/  LDL.64 R48, [R1+0xf98] ;  /* 0x000f980001307983 */ /* 0x000f280000100a00 */
[----:B------:R2:W4:Y:S04]  /*357c0*/  LDG.E.U16 R237, desc[UR60][R14.64] ;  /* 0x0000003c0eed7981 */ /* 0x000528000c1e1500 */
[----:B0-----:R-:W4:Y:S04]  /*357d0*/  LDL.64 R30, [R1+0xf98] ;  /* 0x000f9800011e7983 */ /* 0x001f280000100a00 */
[----:B------:R-:W-:Y:S04]  /*357e0*/  STL [R1+0x750], R98 ;  /* 0x0007506201007387 */ /* 0x000fe80000100800 */
[----:B-1----:R-:W-:Y:S01]  /*357f0*/  STL [R1+0x74c], R96 ;  /* 0x00074c6001007387 */ /* 0x002fe20000100800 */
[----:B--2---:R-:W-:Y:S01]  /*35800*/  MOV R45, R65 ;  /* 0x00000041002d7202 */ /* 0x004fe20000000f00 */
[----:B------:R-:W-:-:S04]  /*35810*/  IMAD R44, R153, 0x3d2, R12 ;  /* 0x000003d2992c7824 */ /* 0x000fc800078e020c */
[----:B------:R-:W-:Y:S01]  /*35820*/  IMAD.WIDE R14, R0, 0x2, R44 ;  /* 0x00000002000e7825 */ /* 0x000fe200078e022c */
[----:B------:R0:W-:Y:S04]  /*35830*/  STL [R1+0xfa8], R44 ;  /* 0x000fa82c01007387 */ /* 0x0001e80000100800 */
[----:B------:R-:W2:Y:S04]  /*35840*/  LDL.64 R64, [R1+0xf90] ;  /* 0x000f900001407983 */ /* 0x000ea80000100a00 */
[----:B0-----:R-:W2:Y:S01]  /*35850*/  LDL.64 R44, [R1+0xf90] ;  /* 0x000f9000012c7983 */ /* 0x001ea20000100a00 */
[----:B------:R-:W-:-:S03]  /*35860*/  FMUL R153, R235, 1.4426950216293334961 ;  /* 0x3fb8aa3beb997820 */ /* 0x000fc60000400000 */
[----:B------:R-:W-:Y:S04]  /*35870*/  STL [R1+0x748], R94 ;  /* 0x0007485e01007387 */ /* 0x000fe80000100800 */
[----:B------:R0:W2:Y:S01]  /*35880*/  LDG.E.U16 R235, desc[UR60][R14.64] ;  /* 0x0000003c0eeb7981 */ /* 0x0000a2000c1e1500 */
[----:B---3--:R-:W-:Y:S01]  /*35890*/  MOV R55, R59 ;  /* 0x0000003b00377202 */ /* 0x008fe20000000f00 */
[----:B----4-:R-:W-:Y:S02]  /*358a0*/  IMAD R54, R164, 0x3d4, R12 ;  /* 0x000003d4a4367824 */ /* 0x010fe400078e020c */
[----:B------:R-:W-:Y:S01]  /*358b0*/  STL [R1+0x744], R92 ;  /* 0x0007445c01007387 */ /* 0x000fe20000100800 */
[----:B------:R-:W-:Y:S01]  /*358c0*/  FMUL R232, R232, 1.4426950216293334961 ;  /* 0x3fb8aa3be8e87820 */ /* 0x000fe20000400000 */
[----:B------:R1:W3:Y:S01]  /*358d0*/  MUFU.EX2 R90, R153 ;  /* 0x00000099005a7308 */ /* 0x0002e20000000800 */
[----:B------:R-:W-:Y:S01]  /*358e0*/  FMUL R234, R234, 1.4426950216293334961 ;  /* 0x3fb8aa3beaea7820 */ /* 0x000fe20000400000 */
[----:B------:R4:W-:Y:S01]  /*358f0*/  STL [R1+0xfa0], R54 ;  /* 0x000fa03601007387 */ /* 0x0009e20000100800 */
[----:B0-----:R-:W-:-:S04]  /*35900*/  IMAD.WIDE R14, R0, 0x2, R54 ;  /* 0x00000002000e7825 */ /* 0x001fc800078e0236 */
[----:B------:R-:W-:Y:S01]  /*35910*/  FMUL R231, R231, 1.4426950216293334961 ;  /* 0x3fb8aa3be7e77820 */ /* 0x000fe20000400000 */
[----:B------:R-:W0:Y:S01]  /*35920*/  LDC R164, c[0x0][0x268] ;  /* 0x00009a00ffa47b82 */ /* 0x000e220000000800 */
[----:B------:R-:W2:Y:S04]  /*35930*/  LDL.64 R58, [R1+0xf88] ;  /* 0x000f8800013a7983 */ /* 0x000ea80000100a00 */
[----:B----4-:R-:W0:Y:S01]  /*35940*/  LDL.64 R54, [R1+0xf88] ;  /* 0x000f880001367983 */ /* 0x010e220000100a00 */
[----:B------:R4:W4:Y:S02]  /*35950*/  MUFU.EX2 R88, R232 ;  /* 0x000000e800587308 */ /* 0x0009240000000800 */
[----:B-1----:R-:W1:Y:S01]  /*35960*/  LDC R153, c[0x0][0x268] ;  /* 0x00009a00ff997b82 */ /* 0x002e620000000800 */
[----:B---3--:R-:W-:Y:S05]  /*35970*/  STL [R1+0x740], R90 ;  /* 0x0007405a01007387 */ /* 0x008fea0000100800 */
[----:B------:R-:W3:Y:S01]  /*35980*/  MUFU.EX2 R86, R234 ;  /* 0x000000ea00567308 */ /* 0x000ee20000000800 */
[----:B----4-:R4:W2:Y:S04]  /*35990*/  LDG.E.U16 R232, desc[UR60][R14.64] ;  /* 0x0000003c0ee87981 */ /* 0x0108a8000c1e1500 */
[----:B------:R-:W-:Y:S03]  /*359a0*/  STL [R1+0x73c], R88 ;  /* 0x00073c5801007387 */ /* 0x000fe60000100800 */
[----:B------:R-:W1:Y:S01]  /*359b0*/  MUFU.EX2 R83, R231 ;  /* 0x000000e700537308 */ /* 0x000e620000000800 */
[----:B------:R-:W-:Y:S01]  /*359c0*/  FMUL R233, R233, 1.4426950216293334961 ;  /* 0x3fb8aa3be9e97820 */ /* 0x000fe20000400000 */
[----:B------:R-:W-:-:S06]  /*359d0*/  FMUL R230, R230, 1.4426950216293334961 ;  /* 0x3fb8aa3be6e67820 */ /* 0x000fcc0000400000 */
[----:B------:R-:W1:Y:S08]  /*359e0*/  MUFU.EX2 R79, R233 ;  /* 0x000000e9004f7308 */ /* 0x000e700000000800 */
[----:B------:R-:W0:Y:S01]  /*359f0*/  MUFU.EX2 R74, R230 ;  /* 0x000000e6004a7308 */ /* 0x000e220000000800 */
[----:B------:R-:W-:Y:S01]  /*35a00*/  MOV R31, R49 ;  /* 0x00000031001f7202 */ /* 0x000fe20000000f00 */
[----:B------:R-:W-:-:S04]  /*35a10*/  IMAD R30, R165, 0x3d6, R12 ;  /* 0x000003d6a51e7824 */ /* 0x000fc800078e020c */
[----:B----4-:R-:W-:Y:S01]  /*35a20*/  IMAD.WIDE R14, R0, 0x2, R30 ;  /* 0x00000002000e7825 */ /* 0x010fe200078e021e */
[----:B------:R4:W-:Y:S04]  /*35a30*/  STL [R1+0xf98], R30 ;  /* 0x000f981e01007387 */ /* 0x0009e80000100800 */
[----:B------:R-:W2:Y:S04]  /*35a40*/  LDL.64 R48, [R1+0xf80] ;  /* 0x000f800001307983 */ /* 0x000ea80000100a00 */
[----:B------:R1:W2:Y:S04]  /*35a50*/  LDG.E.U16 R213, desc[UR60][R14.64] ;  /* 0x0000003c0ed57981 */ /* 0x0002a8000c1e1500 */
[----:B----4-:R-:W4:Y:S04]  /*35a60*/  LDL.64 R30, [R1+0xf80] ;  /* 0x000f8000011e7983 */ /* 0x010f280000100a00 */
[----:B---3--:R-:W-:Y:S01]  /*35a70*/  STL [R1+0x738], R86 ;  /* 0x0007385601007387 */ /* 0x008fe20000100800 */
[----:B--2---:R-:W-:Y:S01]  /*35a80*/  MOV R45, R65 ;  /* 0x00000041002d7202 */ /* 0x004fe20000000f00 */
[----:B-1----:R-:W-:-:S02]  /*35a90*/  IMAD R44, R153, 0x3d8, R12 ;  /* 0x000003d8992c7824 */ /* 0x002fc400078e020c */
[----:B------:R-:W-:Y:S01]  /*35aa0*/  STL [R1+0x734], R83 ;  /* 0x0007345301007387 */ /* 0x000fe20000100800 */
[----:B------:R-:W1:Y:S01]  /*35ab0*/  LDC R153, c[0x0][0x268] ;  /* 0x00009a00ff997b82 */ /* 0x000e620000000800 */
[----:B------:R-:W-:Y:S02]  /*35ac0*/  IMAD.WIDE R14, R0, 0x2, R44 ;  /* 0x00000002000e7825 */ /* 0x000fe400078e022c */
[----:B------:R2:W-:Y:S04]  /*35ad0*/  STL [R1+0xf90], R44 ;  /* 0x000f902c01007387 */ /* 0x0005e80000100800 */
[----:B------:R-:W3:Y:S01]  /*35ae0*/  LDL.64 R192, [R1+0xf78] ;  /* 0x000f780001c07983 */ /* 0x000ee20000100a00 */
[----:B------:R-:W-:Y:S01]  /*35af0*/  FMUL R229, R229, 1.4426950216293334961 ;  /* 0x3fb8aa3be5e57820 */ /* 0x000fe20000400000 */
[----:B------:R-:W-:-:S02]  /*35b00*/  FMUL R226, R226, 1.4426950216293334961 ;  /* 0x3fb8aa3be2e27820 */ /* 0x000fc40000400000 */
[----:B------:R0:W3:Y:S04]  /*35b10*/  LDG.E.U16 R212, desc[UR60][R14.64] ;  /* 0x0000003c0ed47981 */ /* 0x0000e8000c1e1500 */
[----:B--2---:R-:W2:Y:S04]  /*35b20*/  LDL.64 R44, [R1+0xf78] ;  /* 0x000f7800012c7983 */ /* 0x004ea80000100a00 */
[----:B------:R-:W-:Y:S01]  /*35b30*/  STL [R1+0x704], R79 ;  /* 0x0007044f01007387 */ /* 0x000fe20000100800 */
[----:B0-----:R-:W-:-:S03]  /*35b40*/  IMAD R54, R164, 0x3da, R12 ;  /* 0x000003daa4367824 */ /* 0x001fc600078e020c */
[----:B------:R-:W-:Y:S01]  /*35b50*/  STL [R1+0x700], R74 ;  /* 0x0007004a01007387 */ /* 0x000fe20000100800 */
[----:B------:R-:W0:Y:S01]  /*35b60*/  MUFU.EX2 R69, R229 ;  /* 0x000000e500457308 */ /* 0x000e220000000800 */
[----:B------:R-:W-:Y:S01]  /*35b70*/  MOV R55, R59 ;  /* 0x0000003b00377202 */ /* 0x000fe20000000f00 */
[----:B------:R-:W2:Y:S01]  /*35b80*/  LDC R164, c[0x0][0x268] ;  /* 0x00009a00ffa47b82 */ /* 0x000ea20000000800 */
[----:B------:R1:W-:Y:S04]  /*35b90*/  STL [R1+0xf88], R54 ;  /* 0x000f883601007387 */ /* 0x0003e80000100800 */
[----:B------:R-:W3:Y:S04]  /*35ba0*/  LDL.64 R176, [R1+0xf68] ;  /* 0x000f680001b07983 */ /* 0x000ee80000100a00 */
[----:B------:R-:W3:Y:S01]  /*35bb0*/  LDL.64 R168, [R1+0xf68] ;  /* 0x000f680001a87983 */ /* 0x000ee20000100a00 */
[----:B------:R-:W1:Y:S01]  /*35bc0*/  MUFU.EX2 R64, R226 ;  /* 0x000000e200407308 */ /* 0x000e620000000800 */
[----:B------:R-:W-:-:S04]  /*35bd0*/  IMAD.WIDE R14, R0, 0x2, R54 ;  /* 0x00000002000e7825 */ /* 0x000fc800078e0236 */
[----:B------:R-:W-:Y:S01]  /*35be0*/  FMUL R228, R228, 1.4426950216293334961 ;  /* 0x3fb8aa3be4e47820 */ /* 0x000fe20000400000 */
[----:B------:R-:W-:Y:S01]  /*35bf0*/  FMUL R225, R225, 1.4426950216293334961 ;  /* 0x3fb8aa3be1e17820 */ /* 0x000fe20000400000 */
[----:B0-----:R-:W-:Y:S02]  /*35c00*/  STL [R1+0x6fc], R69 ;  /* 0x0006fc4501007387 */ /* 0x001fe40000100800 */
[----:B------:R-:W0:Y:S02]  /*35c10*/  MUFU.EX2 R59, R228 ;  /* 0x000000e4003b7308 */ /* 0x000e240000000800 */
[----:B------:R0:W3:Y:S04]  /*35c20*/  LDG.E.U16 R209, desc[UR60][R14.64] ;  /* 0x0000003c0ed17981 */ /* 0x0000e8000c1e1500 */
[----:B-1----:R-:W-:Y:S02]  /*35c30*/  STL [R1+0x6f8], R64 ;  /* 0x0006f84001007387 */ /* 0x002fe40000100800 */
[----:B------:R-:W1:Y:S01]  /*35c40*/  MUFU.EX2 R54, R225 ;  /* 0x000000e100367308 */ /* 0x000e620000000800 */
[----:B------:R-:W-:Y:S01]  /*35c50*/  FMUL R227, R227, 1.4426950216293334961 ;  /* 0x3fb8aa3be3e37820 */ /* 0x000fe20000400000 */
[----:B------:R-:W-:Y:S01]  /*35c60*/  FMUL R224, R224, 1.4426950216293334961 ;  /* 0x3fb8aa3be0e07820 */ /* 0x000fe20000400000 */
[----:B----4-:R-:W-:Y:S01]  /*35c70*/  MOV R31, R49 ;  /* 0x00000031001f7202 */ /* 0x010fe20000000f00 */
[----:B------:R-:W-:-:S02]  /*35c80*/  IMAD R30, R153, 0x3dc, R12 ;  /* 0x000003dc991e7824 */ /* 0x000fc400078e020c */
[----:B------:R-:W4:Y:S02]  /*35c90*/  LDC R153, c[0x0][0x268] ;  /* 0x00009a00ff997b82 */ /* 0x000f240000000800 */
[----:B0-----:R-:W-:Y:S01]  /*35ca0*/  IMAD.WIDE R14, R0, 0x2, R30 ;  /* 0x00000002000e7825 */ /* 0x001fe200078e021e */
[----:B------:R0:W-:Y:S04]  /*35cb0*/  STL [R1+0xf80], R30 ;  /* 0x000f801e01007387 */ /* 0x0001e80000100800 */
[----:B------:R-:W4:Y:S01]  /*35cc0*/  LDL.64 R172, [R1+0xf60] ;  /* 0x000f600001ac7983 */ /* 0x000f220000100a00 */
[----:B------:R3:W3:Y:S03]  /*35cd0*/  MUFU.EX2 R49, R227 ;  /* 0x000000e300317308 */ /* 0x0006e60000000800 */
[----:B------:R3:W4:Y:S04]  /*35ce0*/  LDG.E.U16 R208, desc[UR60][R14.64] ;  /* 0x0000003c0ed07981 */ /* 0x000728000c1e1500 */
[----:B0-----:R-:W4:Y:S04]  /*35cf0*/  LDL.64 R30, [R1+0xf60] ;  /* 0x000f6000011e7983 */ /* 0x001f280000100a00 */
[----:B------:R-:W-:Y:S01]  /*35d00*/  STL [R1+0x6f4], R59 ;  /* 0x0006f43b01007387 */ /* 0x000fe20000100800 */
[----:B--2---:R-:W-:-:S03]  /*35d10*/  IMAD R44, R164, 0x3de, R12 ;  /* 0x000003dea42c7824 */ /* 0x004fc600078e020c */
[----:B-1----:R-:W-:Y:S01]  /*35d20*/  STL [R1+0x6f0], R54 ;  /* 0x0006f03601007387 */ /* 0x002fe20000100800 */
[----:B---3--:R-:W-:Y:S01]  /*35d30*/  MOV R45, R193 ;  /* 0x000000c1002d7202 */ /* 0x008fe20000000f00 */
[----:B------:R-:W0:Y:S02]  /*35d40*/  LDC R164, c[0x0][0x268] ;  /* 0x00009a00ffa47b82 */ /* 0x000e240000000800 */
[----:B------:R1:W-:Y:S04]  /*35d50*/  STL [R1+0xf78], R44 ;  /* 0x000f782c01007387 */ /* 0x0003e80000100800 */
[----:B------:R-:W2:Y:S04]  /*35d60*/  LDL.64 R226, [R1+0xf58] ;  /* 0x000f580001e27983 */ /* 0x000ea80000100a00 */
[----:B------:R-:W2:Y:S01]  /*35d70*/  LDL.64 R192, [R1+0xf58] ;  /* 0x000f580001c07983 */ /* 0x000ea20000100a00 */
[----:B------:R-:W-:-:S02]  /*35d80*/  IMAD.WIDE R14, R0, 0x2, R44 ;  /* 0x00000002000e7825 */ /* 0x000fc400078e022c */
[----:B-1----:R-:W1:Y:S01]  /*35d90*/  MUFU.EX2 R44, R224 ;  /* 0x000000e0002c7308 */ /* 0x002e620000000800 */
[----:B------:R-:W-:Y:S04]  /*35da0*/  STL [R1+0x6ec], R49 ;  /* 0x0006ec3101007387 */ /* 0x000fe80000100800 */
[----:B------:R3:W2:Y:S01]  /*35db0*/  LDG.E.U16 R205, desc[UR60][R14.64] ;  /* 0x0000003c0ecd7981 */ /* 0x0006a2000c1e1500 */
[----:B------:R-:W-:Y:S01]  /*35dc0*/  MOV R169, R177 ;  /* 0x000000b100a97202 */ /* 0x000fe20000000f00 */
[----:B----4-:R-:W-:Y:S02]  /*35dd0*/  IMAD R168, R153, 0x3e2, R12 ;  /* 0x000003e299a87824 */ /* 0x010fe400078e020c */
[----:B------:R-:W-:Y:S01]  /*35de0*/  FMUL R223, R223, 1.4426950216293334961 ;  /* 0x3fb8aa3bdfdf7820 */ /* 0x000fe20000400000 */
[----:B------:R-:W4:Y:S01]  /*35df0*/  LDC R153, c[0x0][0x268] ;  /* 0x00009a00ff997b82 */ /* 0x000f220000000800 */
[----:B---3--:R-:W-:Y:S01]  /*35e00*/  IMAD.WIDE R14, R0, 0x2, R168 ;  /* 0x00000002000e7825 */ /* 0x008fe200078e02a8 */
[----:B-1----:R-:W-:Y:S04]  /*35e10*/  STL [R1+0x6e8], R44 ;  /* 0x0006e82c01007387 */ /* 0x002fe80000100800 */
[----:B------:R1:W-:Y:S04]  /*35e20*/  STL [R1+0xf68], R168 ;  /* 0x000f68a801007387 */ /* 0x0003e80000100800 */
[----:B------:R-:W3:Y:S01]  /*35e30*/  LDL.64 R196, [R1+0xf50] ;  /* 0x000f500001c47983 */ /* 0x000ee20000100a00 */
[----:B------:R-:W-:Y:S01]  /*35e40*/  FMUL R218, R218, 1.4426950216293334961 ;  /* 0x3fb8aa3bdada7820 */ /* 0x000fe20000400000 */
[----:B------:R-:W0:Y:S01]  /*35e50*/  MUFU.EX2 R40, R223 ;  /* 0x000000df00287308 */ /* 0x000e220000000800 */
[----:B------:R-:W-:Y:S01]  /*35e60*/  FMUL R220, R220, 1.4426950216293334961 ;  /* 0x3fb8aa3bdcdc7820 */ /* 0x000fe20000400000 */
[----:B------:R-:W-:Y:S01]  /*35e70*/  FMUL R217, R217, 1.4426950216293334961 ;  /* 0x3fb8aa3bd9d97820 */ /* 0x000fe20000400000 */
[----:B------:R4:W3:Y:S04]  /*35e80*/  LDG.E.U16 R204, desc[UR60][R14.64] ;  /* 0x0000003c0ecc7981 */ /* 0x0008e8000c1e1500 */
[----:B-1----:R-:W3:Y:S01]  /*35e90*/  LDL.64 R168, [R1+0xf50] ;  /* 0x000f500001a87983 */ /* 0x002ee20000100a00 */
[----:B------:R-:W1:Y:S08]  /*35ea0*/  MUFU.EX2 R37, R218 ;  /* 0x000000da00257308 */ /* 0x000e700000000800 */
[----:B------:R-:W4:Y:S01]  /*35eb0*/  MUFU.EX2 R34, R220 ;  /* 0x000000dc00227308 */ /* 0x000f220000000800 */
[----:B0-----:R-:W-:Y:S04]  /*35ec0*/  STL [R1+0x6e4], R40 ;  /* 0x0006e42801007387 */ /* 0x001fe80000100800 */
[----:B-1----:R-:W-:Y:S01]  /*35ed0*/  STL [R1+0x6e0], R37 ;  /* 0x0006e02501007387 */ /* 0x002fe20000100800 */
[----:B------:R-:W-:Y:S01]  /*35ee0*/  FMUL R219, R219, 1.4426950216293334961 ;  /* 0x3fb8aa3bdbdb7820 */ /* 0x000fe20000400000 */
[----:B------:R-:W-:-:S04]  /*35ef0*/  FMUL R216, R216, 1.4426950216293334961 ;  /* 0x3fb8aa3bd8d87820 */ /* 0x000fc80000400000 */
[----:B------:R-:W-:Y:S01]  /*35f00*/  MUFU.EX2 R28, R216 ;  /* 0x000000d8001c7308 */ /* 0x000fe20000000800 */
[----:B------:R-:W-:Y:S01]  /*35f10*/  MOV R31, R173 ;  /* 0x000000ad001f7202 */ /* 0x000fe20000000f00 */
[----:B------:R-:W-:Y:S02]  /*35f20*/  IMAD R30, R164, 0x3e4, R12 ;  /* 0x000003e4a41e7824 */ /* 0x000fe400078e020c */
[----:B------:R-:W0:Y:S02]  /*35f30*/  LDC R164, c[0x0][0x268] ;  /* 0x00009a00ffa47b82 */ /* 0x000e240000000800 */
[----:B----4-:R-:W-:Y:S02]  /*35f40*/  IMAD.WIDE R14, R0, 0x2, R30 ;  /* 0x00000002000e7825 */ /* 0x010fe400078e021e */
[----:B------:R-:W1:Y:S01]  /*35f50*/  MUFU.EX2 R31, R217 ;  /* 0x000000d9001f7308 */ /* 0x000e620000000800 */
[----:B------:R4:W-:Y:S04]  /*35f60*/  STL [R1+0xf60], R30 ;  /* 0x000f601e01007387 */ /* 0x0009e80000100800 */
[----:B------:R-:W3:Y:S04]  /*35f70*/  LDL.64 R176, [R1+0xf48] ;  /* 0x000f480001b07983 */ /* 0x000ee80000100a00 */
[----:B------:R-:W3:Y:S04]  /*35f80*/  LDL.64 R172, [R1+0xf48] ;  /* 0x000f480001ac7983 */ /* 0x000ee80000100a00 */
[----:B------:R-:W-:Y:S01]  /*35f90*/  STL [R1+0x6dc], R34 ;  /* 0x0006dc2201007387 */ /* 0x000fe20000100800 */
[----:B--2---:R-:W-:Y:S01]  /*35fa0*/  MOV R193, R227 ;  /* 0x000000e300c17202 */ /* 0x004fe20000000f00 */
[----:B------:R-:W-:-:S02]  /*35fb0*/  IMAD R192, R153, 0x3e6, R12 ;  /* 0x000003e699c07824 */ /* 0x000fc400078e020c */
[----:B------:R2:W3:Y:S01]  /*35fc0*/  LDG.E.U16 R201, desc[UR60][R14.64] ;  /* 0x0000003c0ec97981 */ /* 0x0004e2000c1e1500 */
[----:B----4-:R4:W0:Y:S01]  /*35fd0*/  MUFU.EX2 R30, R219 ;  /* 0x000000db001e7308 */ /* 0x0108220000000800 */
[----:B------:R-:W3:Y:S02]  /*35fe0*/  LDC R153, c[0x0][0x268] ;  /* 0x00009a00ff997b82 */ /* 0x000ee40000000800 */
[----:B-1----:R-:W-:Y:S04]  /*35ff0*/  STL [R1+0x6d8], R31 ;  /* 0x0006d81f01007387 */ /* 0x002fe80000100800 */
[----:B------:R1:W-:Y:S01]  /*36000*/  STL [R1+0xf58], R192 ;  /* 0x000f58c001007387 */ /* 0x0003e20000100800 */
[----:B--2---:R-:W-:-:S03]  /*36010*/  IMAD.WIDE R14, R0, 0x2, R192 ;  /* 0x00000002000e7825 */ /* 0x004fc600078e02c0 */
[----:B----4-:R-:W2:Y:S04]  /*36020*/  LDL.64 R218, [R1+0xf40] ;  /* 0x000f400001da7983 */ /* 0x010ea80000100a00 */
[----:B------:R4:W2:Y:S04]  /*36030*/  LDG.E.U16 R200, desc[UR60][R14.64] ;  /* 0x0000003c0ec87981 */ /* 0x0008a8000c1e1500 */
[----:B-1----:R-:W2:Y:S04]  /*36040*/  LDL.64 R192, [R1+0xf40] ;  /* 0x000f400001c07983 */ /* 0x002ea80000100a00 */
[----:B0-----:R-:W-:Y:S04]  /*36050*/  STL [R1+0x6d0], R30 ;  /* 0x0006d01e01007387 */ /* 0x001fe80000100800 */
[----:B------:R-:W-:Y:S01]  /*36060*/  STL [R1+0x6cc], R28 ;  /* 0x0006cc1c01007387 */ /* 0x000fe20000100800 */
[----:B---3--:R-:W-:Y:S01]  /*36070*/  MOV R169, R197 ;  /* 0x000000c500a97202 */ /* 0x008fe20000000f00 */
[----:B------:R-:W-:-:S04]  /*36080*/  IMAD R168, R164, 0x3e8, R12 ;  /* 0x000003e8a4a87824 */ /* 0x000fc800078e020c */
[----:B----4-:R-:W-:Y:S01]  /*36090*/  IMAD.WIDE R14, R0, 0x2, R168 ;  /* 0x00000002000e7825 */ /* 0x010fe200078e02a8 */
[----:B------:R0:W-:Y:S04]  /*360a0*/  STL [R1+0xf50], R168 ;  /* 0x000f50a801007387 */ /* 0x0001e80000100800 */
[----:B------:R-:W3:Y:S01]  /*360b0*/  LDL.64 R164, [R1+0xf38] ;  /* 0x000f380001a47983 */ /* 0x000ee20000100a00 */
[----:B------:R-:W-:Y:S01]  /*360c0*/  FMUL R154, R154, 1.4426950216293334961 ;  /* 0x3fb8aa3b9a9a7820 */ /* 0x000fe20000400000 */
[----:B------:R-:W-:Y:S01]  /*360d0*/  FMUL R23, R23, 1.4426950216293334961 ;  /* 0x3fb8aa3b17177820 */ /* 0x000fe20000400000 */
[----:B------:R-:W-:Y:S01]  /*360e0*/  FMUL R155, R155, 1.4426950216293334961 ;  /* 0x3fb8aa3b9b9b7820 */ /* 0x000fe20000400000 */
[----:B------:R-:W-:Y:S01]  /*360f0*/  FMUL R158, R158, 1.4426950216293334961 ;  /* 0x3fb8aa3b9e9e7820 */ /* 0x000fe20000400000 */
[----:B------:R1:W4:Y:S04]  /*36100*/  LDG.E.U16 R197, desc[UR60][R14.64] ;  /* 0x0000003c0ec57981 */ /* 0x000328000c1e1500 */
[----:B0-----:R-:W4:Y:S01]  /*36110*/  LDL.64 R168, [R1+0xf38] ;  /* 0x000f380001a87983 */ /* 0x001f220000100a00 */
[----:B------:R0:W-:Y:S02]  /*36120*/  MUFU.EX2 R216, R154 ;  /* 0x0000009a00d87308 */ /* 0x0001e40000000800 */
[----:B0-----:R-:W2:Y:S06]  /*36130*/  LDC R154, c[0x0][0x268] ;  /* 0x00009a00ff9a7b82 */ /* 0x001eac0000000800 */
[----:B------:R0:W1:Y:S08]  /*36140*/  MUFU.EX2 R26, R23 ;  /* 0x00000017001a7308 */ /* 0x0000700000000800 */
[----:B------:R-:W1:Y:S01]  /*36150*/  MUFU.EX2 R84, R155 ;  /* 0x0000009b00547308 */ /* 0x000e620000000800 */
[----:B------:R-:W-:Y:S01]  /*36160*/  FMUL R159, R159, 1.4426950216293334961 ;  /* 0x3fb8aa3b9f9f7820 */ /* 0x000fe20000400000 */
[----:B0-----:R-:W3:Y:S06]  /*36170*/  LDC R23, c[0x0][0x268] ;  /* 0x00009a00ff177b82 */ /* 0x001eec0000000800 */
[----:B------:R-:W0:Y:S01]  /*36180*/  MUFU.EX2 R82, R158 ;  /* 0x0000009e00527308 */ /* 0x000e220000000800 */
[----:B-1----:R-:W-:Y:S04]  /*36190*/  STL [R1+0x6c0], R26 ;  /* 0x0006c01a01007387 */ /* 0x002fe80000100800 */
[----:B------:R-:W-:Y:S03]  /*361a0*/  STL [R1+0x6d4], R216 ;  /* 0x0006d4d801007387 */ /* 0x000fe60000100800 */
[----:B------:R1:W-:Y:S01]  /*361b0*/  MUFU.EX2 R217, R159 ;  /* 0x0000009f00d97308 */ /* 0x0003e20000000800 */
[----:B------:R-:W-:-:S07]  /*361c0*/  FMUL R162, R162, 1.4426950216293334961 ;  /* 0x3fb8aa3ba2a27820 */ /* 0x000fce0000400000 */
[----:B------:R-:W1:Y:S01]  /*361d0*/  MUFU.EX2 R78, R162 ;  /* 0x000000a2004e7308 */ /* 0x000e620000000800 */
[----:B------:R-:W-:Y:S01]  /*361e0*/  MOV R173, R177 ;  /* 0x000000b100ad7202 */ /* 0x000fe20000000f00 */
[----:B------:R-:W-:Y:S02]  /*361f0*/  IMAD R172, R153, 0x3ea, R12 ;  /* 0x000003ea99ac7824 */ /* 0x000fe400078e020c */
[----:B------:R-:W4:Y:S02]  /*36200*/  LDC R153, c[0x0][0x268] ;  /* 0x00009a00ff997b82 */ /* 0x000f240000000800 */
[----:B------:R-:W-:Y:S01]  /*36210*/  IMAD.WIDE R14, R0, 0x2, R172 ;  /* 0x00000002000e7825 */ /* 0x000fe200078e02ac */
[----:B------:R0:W-:Y:S04]  /*36220*/  STL [R1+0xf48], R172 ;  /* 0x000f48ac01007387 */ /* 0x0001e80000100800 */
[----:B------:R-:W4:Y:S04]  /*36230*/  LDL.64 R176, [R1+0xf30] ;  /* 0x000f300001b07983 */ /* 0x000f280000100a00 */
[----:B------:R1:W4:Y:S04]  /*36240*/  LDG.E.U16 R196, desc[UR60][R14.64] ;  /* 0x0000003c0ec47981 */ /* 0x000328000c1e1500 */
[----:B0-----:R-:W4:Y:S04]  /*36250*/  LDL.64 R172, [R1+0xf30] ;  /* 0x000f300001ac7983 */ /* 0x001f280000100a00 */
[----:B------:R-:W-:Y:S01]  /*36260*/  STL [R1+0x6c8], R84 ;  /* 0x0006c85401007387 */ /* 0x000fe20000100800 */
[----:B--2---:R-:W-:-:S03]  /*36270*/  IMAD R192, R154, 0x3ec, R12 ;  /* 0x000003ec9ac07824 */ /* 0x004fc600078e020c */
[----:B------:R-:W-:Y:S04]  /*36280*/  STL [R1+0x6c4], R82 ;  /* 0x0006c45201007387 */ /* 0x000fe80000100800 */
[----:B------:R-:W-:Y:S04]  /*36290*/  STL [R1+0xf40], R192 ;  /* 0x000f40c001007387 */ /* 0x000fe80000100800 */
[----:B-1----:R-:W2:Y:S04]  /*362a0*/  LDL.64 R158, [R1+0xf28] ;  /* 0x000f2800019e7983 */ /* 0x002ea80000100a00 */
[----:B------:R-:W2:Y:S01]  /*362b0*/  LDL.64 R154, [R1+0xf28] ;  /* 0x000f2800019a7983 */ /* 0x000ea20000100a00 */
[----:B------:R-:W-:-:S03]  /*362c0*/  MOV R193, R219 ;  /* 0x000000db00c17202 */ /* 0x000fc60000000f00 */
[C---:B------:R-:W-:Y:S01]  /*362d0*/  IMAD.WIDE R14, R0.reuse, 0x2, R192 ;  /* 0x00000002000e7825 */ /* 0x040fe200078e02c0 */
[----:B------:R-:W-:Y:S04]  /*362e0*/  STL [R1+0x6bc], R78 ;  /* 0x0006bc4e01007387 */ /* 0x000fe80000100800 */
[----:B------:R0:W2:Y:S01]  /*362f0*/  LDG.E.U16 R193, desc[UR60][R14.64] ;  /* 0x0000003c0ec17981 */ /* 0x0000a2000c1e1500 */
[----:B---3--:R-:W-:Y:S02]  /*36300*/  IMAD R164, R23, 0x3ee, R12 ;  /* 0x000003ee17a47824 */ /* 0x008fe400078e020c */
[----:B------:R-:W-:Y:S01]  /*36310*/  FMUL R163, R163, 1.4426950216293334961 ;  /* 0x3fb8aa3ba3a37820 */ /* 0x000fe20000400000 */
[----:B------:R-:W1:Y:S01]  /*36320*/  LDC R23, c[0x0][0x268] ;  /* 0x00009a00ff177b82 */ /* 0x000e620000000800 */
[----:B----4-:R-:W-:Y:S01]  /*36330*/  MOV R165, R169 ;  /* 0x000000a900a57202 */ /* 0x010fe20000000f00 */
[----:B------:R3:W-:Y:S02]  /*36340*/  STL [R1+0xf38], R164 ;  /* 0x000f38a401007387 */ /* 0x0007e40000100800 */
[----:B0-----:R-:W-:-:S02]  /*36350*/  IMAD.WIDE R14, R0, 0x2, R164 ;  /* 0x00000002000e7825 */ /* 0x001fc400078e02a4 */
[----:B------:R-:W4:Y:S02]  /*36360*/  LDL.64 R168, [R1+0xf20] ;  /* 0x000f200001a87983 */ /* 0x000f240000100a00 */
[----:B------:R-:W-:Y:S01]  /*36370*/  FMUL R166, R166, 1.4426950216293334961 ;  /* 0x3fb8aa3ba6a67820 */ /* 0x000fe20000400000 */
[----:B------:R-:W0:Y:S01]  /*36380*/  MUFU.EX2 R75, R163 ;  /* 0x000000a3004b7308 */ /* 0x000e220000000800 */
[----:B------:R-:W-:Y:S01]  /*36390*/  FMUL R167, R167, 1.4426950216293334961 ;  /* 0x3fb8aa3ba7a77820 */ /* 0x000fe20000400000 */
[----:B------:R-:W-:Y:S01]  /*363a0*/  FMUL R170, R170, 1.4426950216293334961 ;  /* 0x3fb8aa3baaaa7820 */ /* 0x000fe20000400000 */
[----:B---3--:R-:W4:Y:S04]  /*363b0*/  LDL.64 R164, [R1+0xf20] ;  /* 0x000f200001a47983 */ /* 0x008f280000100a00 */
[----:B------:R3:W4:Y:S01]  /*363c0*/  LDG.E.U16 R192, desc[UR60][R14.64] ;  /* 0x0000003c0ec07981 */ /* 0x000722000c1e1500 */
[----:B------:R-:W3:Y:S08]  /*363d0*/  MUFU.EX2 R73, R166 ;  /* 0x000000a600497308 */ /* 0x000ef00000000800 */
[----:B------:R1:W1:Y:S08]  /*363e0*/  MUFU.EX2 R70, R167 ;  /* 0x000000a700467308 */ /* 0x0002700000000800 */
[----:B------:R-:W2:Y:S01]  /*363f0*/  MUFU.EX2 R68, R170 ;  /* 0x000000aa00447308 */ /* 0x000ea20000000800 */
[----:B0-----:R-:W-:Y:S04]  /*36400*/  STL [R1+0x6b4], R75 ;  /* 0x0006b44b01007387 */ /* 0x001fe80000100800 */
[----:B---3--:R-:W-:Y:S01]  /*36410*/  STL [R1+0x6b0], R73 ;  /* 0x0006b04901007387 */ /* 0x008fe20000100800 */
[----:B------:R-:W-:Y:S01]  /*36420*/  FMUL R171, R171, 1.4426950216293334961 ;  /* 0x3fb8aa3babab7820 */ /* 0x000fe20000400000 */
[----:B------:R-:W-:-:S03]  /*36430*/  FMUL R174, R174, 1.4426950216293334961 ;  /* 0x3fb8aa3baeae7820 */ /* 0x000fc60000400000 */
[----:B------:R-:W0:Y:S08]  /*36440*/  MUFU.EX2 R65, R171 ;  /* 0x000000ab00417308 */ /* 0x000e300000000800 */
[----:B------:R-:W3:Y:S01]  /*36450*/  MUFU.EX2 R63, R174 ;  /* 0x000000ae003f7308 */ /* 0x000ee20000000800 */
[----:B------:R-:W-:Y:S01]  /*36460*/  MOV R173, R177 ;  /* 0x000000b100ad7202 */ /* 0x000fe20000000f00 */
[----:B------:R-:W-:-:S02]  /*36470*/  IMAD R172, R153, 0x3f0, R12 ;  /* 0x000003f099ac7824 */ /* 0x000fc400078e020c */
[----:B------:R-:W4:Y:S02]  /*36480*/  LDC R153, c[0x0][0x268] ;  /* 0x00009a00ff997b82 */ /* 0x000f240000000800 */
[----:B------:R-:W-:Y:S01]  /*36490*/  IMAD.WIDE R14, R0, 0x2, R172 ;  /* 0x00000002000e7825 */ /* 0x000fe200078e02ac */
[----:B------:R-:W-:Y:S04]  /*364a0*/  STL [R1+0xf30], R172 ;  /* 0x000f30ac01007387 */ /* 0x000fe80000100800 */
[----:B-1----:R-:W4:Y:S04]  /*364b0*/  LDL.64 R166, [R1+0xf18] ;  /* 0x000f180001a67983 */ /* 0x002f280000100a00 */
[----:B------:R-:W4:Y:S04]  /*364c0*/  LDL.64 R162, [R1+0xf18] ;  /* 0x000f180001a27983 */ /* 0x000f280000100a00 */
[----:B------:R-:W-:Y:S04]  /*364d0*/  STL [R1+0x6ac], R70 ;  /* 0x0006ac4601007387 */ /* 0x000fe80000100800 */
[----:B------:R1:W4:Y:S01]  /*364e0*/  LDG.E.U16 R180, desc[UR60][R14.64] ;  /* 0x0000003c0eb47981 */ /* 0x000322000c1e1500 */
[----:B--2---:R-:W-:Y:S01]  /*364f0*/  MOV R155, R159 ;  /* 0x0000009f009b7202 */ /* 0x004fe20000000f00 */
[----:B------:R-:W-:-:S02]  /*36500*/  IMAD R154, R23, 0x3f2, R12 ;  /* 0x000003f2179a7824 */ /* 0x000fc400078e020c */
[----:B------:R-:W-:Y:S01]  /*36510*/  STL [R1+0x6a8], R68 ;  /* 0x0006a84401007387 */ /* 0x000fe20000100800 */
[----:B------:R-:W2:Y:S03]  /*36520*/  LDC R23, c[0x0][0x268] ;  /* 0x00009a00ff177b82 */ /* 0x000ea60000000800 */
[----:B------:R0:W-:Y:S01]  /*36530*/  STL [R1+0xf28], R154 ;  /* 0x000f289a01007387 */ /* 0x0001e20000100800 */
[----:B-1----:R-:W-:-:S03]  /*36540*/  IMAD.WIDE R14, R0, 0x2, R154 ;  /* 0x00000002000e7825 */ /* 0x002fc600078e029a */
[----:B------:R-:W2:Y:S04]  /*36550*/  LDL.64 R158, [R1+0xf10] ;  /* 0x000f1000019e7983 */ /* 0x000ea80000100a00 */
[----:B------:R1:W2:Y:S04]  /*36560*/  LDG.E.U16 R177, desc[UR60][R14.64] ;  /* 0x0000003c0eb17981 */ /* 0x0002a8000c1e1500 */
[----:B0-----:R-:W2:Y:S04]  /*36570*/  LDL.64 R154, [R1+0xf10] ;  /* 0x000f1000019a7983 */ /* 0x001ea80000100a00 */
[----:B------:R-:W-:Y:S04]  /*36580*/  STL [R1+0x6a4], R65 ;  /* 0x0006a44101007387 */ /* 0x000fe80000100800 */
[----:B---3--:R-:W-:Y:S01]  /*36590*/  STL [R1+0x6a0], R63 ;  /* 0x0006a03f01007387 */ /* 0x008fe20000100800 */
[----:B----4-:R-:W-:Y:S01]  /*365a0*/  MOV R165, R169 ;  /* 0x000000a900a57202 */ /* 0x010fe20000000f00 */
[----:B------:R-:W-:-:S02]  /*365b0*/  IMAD R164, R153, 0x3f4, R12 ;  /* 0x000003f499a47824 */ /* 0x000fc400078e020c */
[----:B------:R-:W-:Y:S01]  /*365c0*/  FMUL R175, R175, 1.4426950216293334961 ;  /* 0x3fb8aa3bafaf7820 */ /* 0x000fe20000400000 */
[----:B------:R-:W0:Y:S01]  /*365d0*/  LDC R153, c[0x0][0x268] ;  /* 0x00009a00ff997b82 */ /* 0x000e220000000800 */
[----:B-1----:R-:W-:Y:S01]  /*365e0*/  IMAD.WIDE R14, R0, 0x2, R164 ;  /* 0x00000002000e7825 */ /* 0x002fe200078e02a4 */
[----:B------:R1:W-:Y:S04]  /*365f0*/  STL [R1+0xf20], R164 ;  /* 0x000f20a401007387 */ /* 0x0003e80000100800 */
[----:B------:R-:W3:Y:S01]  /*36600*/  LDL.64 R168, [R1+0xf08] ;  /* 0x000f080001a87983 */ /* 0x000ee20000100a00 */
[----:B------:R-:W-:Y:S01]  /*36610*/  FMUL R178, R178, 1.4426950216293334961 ;  /* 0x3fb8aa3bb2b27820 */ /* 0x000fe20000400000 */
[----:B------:R-:W4:Y:S01]  /*36620*/  MUFU.EX2 R60, R175 ;  /* 0x000000af003c7308 */ /* 0x000f220000000800 */
[----:B------:R-:W-:Y:S01]  /*36630*/  FMUL R179, R179, 1.4426950216293334961 ;  /* 0x3fb8aa3bb3b37820 */ /* 0x000fe20000400000 */
[----:B------:R-:W-:Y:S01]  /*36640*/  FMUL R182, R182, 1.4426950216293334961 ;  /* 0x3fb8aa3bb6b67820 */ /* 0x000fe20000400000 */
[----:B------:R2:W3:Y:S04]  /*36650*/  LDG.E.U16 R176, desc[UR60][R14.64] ;  /* 0x0000003c0eb07981 */ /* 0x0004e8000c1e1500 */
[----:B-1----:R-:W3:Y:S01]  /*36660*/  LDL.64 R164, [R1+0xf08] ;  /* 0x000f080001a47983 */ /* 0x002ee20000100a00 */
[----:B------:R-:W1:Y:S08]  /*36670*/  MUFU.EX2 R58, R178 ;  /* 0x000000b2003a7308 */ /* 0x000e700000000800 */
[----:B------:R-:W0:Y:S08]  /*36680*/  MUFU.EX2 R55, R179 ;  /* 0x000000b300377308 */ /* 0x000e300000000800 */
[----:B------:R-:W0:Y:S01]  /*36690*/  MUFU.EX2 R53, R182 ;  /* 0x000000b600357308 */ /* 0x000e220000000800 */
[----:B----4-:R-:W-:Y:S04]  /*366a0*/  STL [R1+0x69c], R60 ;  /* 0x00069c3c01007387 */ /* 0x010fe80000100800 */
[----:B-1----:R-:W-:Y:S01]  /*366b0*/  STL [R1+0x698], R58 ;  /* 0x0006983a01007387 */ /* 0x002fe20000100800 */
[----:B------:R-:W-:Y:S01]  /*366c0*/  FMUL R183, R183, 1.4426950216293334961 ;  /* 0x3fb8aa3bb7b77820 */ /* 0x000fe20000400000 */
[----:B------:R-:W-:-:S03]  /*366d0*/  FMUL R186, R186, 1.4426950216293334961 ;  /* 0x3fb8aa3bbaba7820 */ /* 0x000fc60000400000 */
[----:B------:R-:W1:Y:S08]  /*366e0*/  MUFU.EX2 R50, R183 ;  /* 0x000000b700327308 */ /* 0x000e700000000800 */
[----:B------:R-:W4:Y:S01]  /*366f0*/  MUFU.EX2 R48, R186 ;  /* 0x000000ba00307308 */ /* 0x000f220000000800 */
[----:B------:R-:W-:Y:S01]  /*36700*/  MOV R163, R167 ;  /* 0x000000a700a37202 */ /* 0x000fe20000000f00 */
[----:B--2---:R-:W-:-:S02]  /*36710*/  IMAD R162, R23, 0x3f6, R12 ;  /* 0x000003f617a27824 */ /* 0x004fc400078e020c */
[----:B------:R-:W2:Y:S02]  /*36720*/  LDC R23, c[0x0][0x268] ;  /* 0x00009a00ff177b82 */ /* 0x000ea40000000800 */
[----:B------:R-:W-:Y:S01]  /*36730*/  IMAD.WIDE R14, R0, 0x2, R162 ;  /* 0x00000002000e7825 */ /* 0x000fe200078e02a2 */
[----:B------:R0:W-:Y:S04]  /*36740*/  STL [R1+0xf18], R162 ;  /* 0x000f18a201007387 */ /* 0x0001e80000100800 */
[----:B------:R-:W2:Y:S04]  /*36750*/  LDL.64 R166, [R1+0xf00] ;  /* 0x000f000001a67983 */ /* 0x000ea80000100a00 */
[----:B------:R1:W2:Y:S04]  /*36760*/  LDG.E.U16 R175, desc[UR60][R14.64] ;  /* 0x0000003c0eaf7981 */ /* 0x0002a8000c1e1500 */
[----:B0-----:R-:W2:Y:S04]  /*36770*/  LDL.64 R162, [R1+0xf00] ;  /* 0x000f000001a27983 */ /* 0x001ea80000100a00 */
[----:B------:R-:W-:Y:S01]  /*36780*/  STL [R1+0x694], R55 ;  /* 0x0006943701007387 */ /* 0x000fe20000100800 */
[----:B------:R-:W-:Y:S01]  /*36790*/  MOV R155, R159 ;  /* 0x0000009f009b7202 */ /* 0x000fe20000000f00 */
[----:B------:R-:W-:-:S02]  /*367a0*/  IMAD R154, R153, 0x3f8, R12 ;  /* 0x000003f8999a7824 */ /* 0x000fc400078e020c */
[----:B------:R-:W-:Y:S01]  /*367b0*/  STL [R1+0x690], R53 ;  /* 0x0006903501007387 */ /* 0x000fe20000100800 */
[----:B------:R-:W0:Y:S01]  /*367c0*/  LDC R153, c[0x0][0x268] ;  /* 0x00009a00ff997b82 */ /* 0x000e220000000800 */
[----:B-1----:R-:W-:Y:S02]  /*367d0*/  IMAD.WIDE R14, R0, 0x2, R154 ;  /* 0x00000002000e7825 */ /* 0x002fe400078e029a */
[----:B------:R1:W-:Y:S04]  /*367e0*/  STL [R1+0xf10], R154 ;  /* 0x000f109a01007387 */ /* 0x0003e80000100800 */
[----:B------:R-:W2:Y:S04]  /*367f0*/  LDL.64 R158, [R1+0xef8] ;  /* 0x000ef800019e7983 */ /* 0x000ea80000100a00 */
[----:B------:R2:W2:Y:S04]  /*36800*/  LDG.E.U16 R174, desc[UR60][R14.64] ;  /* 0x0000003c0eae7981 */ /* 0x0004a8000c1e1500 */
[----:B-1----:R-:W2:Y:S04]  /*36810*/  LDL.64 R154, [R1+0xef8] ;  /* 0x000ef800019a7983 */ /* 0x002ea80000100a00 */
[----:B------:R-:W-:Y:S04]  /*36820*/  STL [R1+0x68c], R50 ;  /* 0x00068c3201007387 */ /* 0x000fe80000100800 */
[----:B----4-:R-:W-:Y:S01]  /*36830*/  STL [R1+0x688], R48 ;  /* 0x0006883001007387 */ /* 0x010fe20000100800 */
[----:B---3--:R-:W-:Y:S01]  /*36840*/  MOV R165, R169 ;  /* 0x000000a900a57202 */ /* 0x008fe20000000f00 */
[----:B--2---:R-:W-:-:S02]  /*36850*/  IMAD R164, R23, 0x3fa, R12 ;  /* 0x000003fa17a47824 */ /* 0x004fc400078e020c */
[----:B------:R-:W1:Y:S02]  /*36860*/  LDC R23, c[0x0][0x268] ;  /* 0x00009a00ff177b82 */ /* 0x000e640000000800 */
[----:B------:R-:W-:Y:S01]  /*36870*/  IMAD.WIDE R14, R0, 0x2, R164 ;  /* 0x00000002000e7825 */ /* 0x000fe200078e02a4 */
[----:B------:R2:W-:Y:S04]  /*36880*/  STL [R1+0xf08], R164 ;  /* 0x000f08a401007387 */ /* 0x0005e80000100800 */
[----:B------:R-:W3:Y:S01]  /*36890*/  LDL.64 R178, [R1+0x1098] ;  /* 0x0010980001b27983 */ /* 0x000ee20000100a00 */
[----:B------:R-:W-:Y:S01]  /*368a0*/  FMUL R187, R187, 1.4426950216293334961 ;  /* 0x3fb8aa3bbbbb7820 */ /* 0x000fe20000400000 */
[----:B------:R-:W-:Y:S01]  /*368b0*/  FMUL R190, R190, 1.4426950216293334961 ;  /* 0x3fb8aa3bbebe7820 */ /* 0x000fe20000400000 */
[----:B------:R-:W-:Y:S01]  /*368c0*/  FMUL R191, R191, 1.4426950216293334961 ;  /* 0x3fb8aa3bbfbf7820 */ /* 0x000fe20000400000 */
[----:B------:R-:W-:Y:S01]  /*368d0*/  FMUL R194, R194, 1.4426950216293334961 ;  /* 0x3fb8aa3bc2c27820 */ /* 0x000fe20000400000 */
[----:B------:R4:W3:Y:S04]  /*368e0*/  LDG.E.U16 R173, desc[UR60][R14.64] ;  /* 0x0000003c0ead7981 */ /* 0x0008e8000c1e1500 */
[----:B--2---:R-:W2:Y:S01]  /*368f0*/  LDL.64 R164, [R1+0x1098] ;  /* 0x0010980001a47983 */ /* 0x004ea20000100a00 */
[----:B------:R-:W0:Y:S08]  /*36900*/  MUFU.EX2 R45, R187 ;  /* 0x000000bb002d7308 */ /* 0x000e300000000800 */
[----:B------:R-:W4:Y:S08]  /*36910*/  MUFU.EX2 R43, R190 ;  /* 0x000000be002b7308 */ /* 0x000f300000000800 */
[----:B------:R-:W1:Y:S08]  /*36920*/  MUFU.EX2 R191, R191 ;  /* 0x000000bf00bf7308 */ /* 0x000e700000000800 */
[----:B------:R-:W1:Y:S01]  /*36930*/  MUFU.EX2 R190, R194 ;  /* 0x000000c200be7308 */ /* 0x000e620000000800 */
[----:B0-----:R-:W-:Y:S04]  /*36940*/  STL [R1+0x664], R45 ;  /* 0x0006642d01007387 */ /* 0x001fe80000100800 */
[----:B----4-:R-:W-:Y:S01]  /*36950*/  STL [R1+0x654], R43 ;  /* 0x0006542b01007387 */ /* 0x010fe20000100800 */
[----:B------:R-:W-:Y:S01]  /*36960*/  FMUL R195, R195, 1.4426950216293334961 ;  /* 0x3fb8aa3bc3c37820 */ /* 0x000fe20000400000 */
[----:B------:R-:W-:-:S03]  /*36970*/  FMUL R198, R198, 1.4426950216293334961 ;  /* 0x3fb8aa3bc6c67820 */ /* 0x000fc60000400000 */
[----:B------:R-:W0:Y:S08]  /*36980*/  MUFU.EX2 R187, R195 ;  /* 0x000000c300bb7308 */ /* 0x000e300000000800 */
[----:B------:R-:W4:Y:S01]  /*36990*/  MUFU.EX2 R186, R198 ;  /* 0x000000c600ba7308 */ /* 0x000f220000000800 */
[----:B------:R-:W-:Y:S01]  /*369a0*/  MOV R163, R167 ;  /* 0x000000a700a37202 */ /* 0x000fe20000000f00 */
[----:B------:R-:W-:-:S02]  /*369b0*/  IMAD R162, R153, 0x3fc, R12 ;  /* 0x000003fc99a27824 */ /* 0x000fc400078e020c */
[----:B------:R-:W2:Y:S02]  /*369c0*/  LDC R153, c[0x0][0x268] ;  /* 0x00009a00ff997b82 */ /* 0x000ea40000000800 */
[C---:B------:R-:W-:Y:S01]  /*369d0*/  IMAD.WIDE R14, R0.reuse, 0x2, R162 ;  /* 0x00000002000e7825 */ /* 0x040fe200078e02a2 */
[----:B------:R0:W-:Y:S04]  /*369e0*/  STL [R1+0xf00], R162 ;  /* 0x000f00a201007387 */ /* 0x0001e80000100800 */
[----:B------:R-:W3:Y:S04]  /*369f0*/  LDL.64 R182, [R1+0x1088] ;  /* 0x0010880001b67983 */ /* 0x000ee80000100a00 */
[----:B------:R-:W3:Y:S04]  /*36a00*/  LDL.64 R168, [R1+0x1088] ;  /* 0x0010880001a87983 */ /* 0x000ee80000100a00 */
[----:B-1----:R-:W-:Y:S04]  /*36a10*/  STL [R1+0x650], R191 ;  /* 0x000650bf01007387 */ /* 0x002fe80000100800 */
[----:B------:R-:W-:Y:S04]  /*36a20*/  STL [R1+0x634], R190 ;  /* 0x000634be01007387 */ /* 0x000fe80000100800 */
[----:B------:R1:W3:Y:S01]  /*36a30*/  LDG.E.U16 R172, desc[UR60][R14.64] ;  /* 0x0000003c0eac7981 */ /* 0x0002e2000c1e1500 */
[----:B------:R-:W-:Y:S01]  /*36a40*/  IMAD R154, R23, 0x3fe, R12 ;  /* 0x000003fe179a7824 */ /* 0x000fe200078e020c */
[----:B------:R-:W-:Y:S01]  /*36a50*/  MOV R155, R159 ;  /* 0x0000009f009b7202 */ /* 0x000fe20000000f00 */
[----:B------:R-:W3:Y:S03]  /*36a60*/  LDC R23, c[0x0][0x268] ;  /* 0x00009a00ff177b82 */ /* 0x000ee60000000800 */
[----:B------:R4:W-:Y:S01]  /*36a70*/  STL [R1+0xef8], R154 ;  /* 0x000ef89a01007387 */ /* 0x0009e20000100800 */
[----:B-1----:R-:W-:-:S03]  /*36a80*/  IMAD.WIDE R14, R0, 0x2, R154 ;  /* 0x00000002000e7825 */ /* 0x002fc600078e029a */
[----:B0-----:R-:W3:Y:S04]  /*36a90*/  LDL.64 R162, [R1+0x1080] ;  /* 0x0010800001a27983 */ /* 0x001ee80000100a00 */
[----:B------:R-:W3:Y:S04]  /*36aa0*/  LDL.64 R224, [R1+0x1078] ;  /* 0x0010780001e07983 */ /* 0x000ee80000100a00 */
[----:B----4-:R-:W4:Y:S04]  /*36ab0*/  LDL.64 R154, [R1+0x1080] ;  /* 0x00108000019a7983 */ /* 0x010f280000100a00 */
[----:B------:R-:W4:Y:S04]  /*36ac0*/  LDL.64 R166, [R1+0x1078] ;  /* 0x0010780001a67983 */ /* 0x000f280000100a00 */
[----:B------:R-:W-:Y:S04]  /*36ad0*/  STL [R1+0x624], R187 ;  /* 0x000624bb01007387 */ /* 0x000fe80000100800 */
[----:B------:R-:W-:Y:S04]  /*36ae0*/  STL [R1+0x620], R186 ;  /* 0x000620ba01007387 */ /* 0x000fe80000100800 */
[----:B------:R0:W4:Y:S01]  /*36af0*/  LDG.E.U16 R171, desc[UR60][R14.64] ;  /* 0x0000003c0eab7981 */ /* 0x000122000c1e1500 */
[----:B--2---:R-:W-:-:S02]  /*36b00*/  LEA R164, R153, R12, 0x2 ;  /* 0x0000000c99a47211 */ /* 0x004fc400078e10ff */
[----:B---3--:R-:W-:Y:S01]  /*36b10*/  MOV R165, R179 ;  /* 0x000000b300a57202 */ /* 0x008fe20000000f00 */
[----:B------:R-:W1:Y:S02]  /*36b20*/  LDC R153, c[0x0][0x268] ;  /* 0x00009a00ff997b82 */ /* 0x000e640000000800 */
[----:B------:R2:W-:Y:S01]  /*36b30*/  STL [R1+0x1098], R164 ;  /* 0x001098a401007387 */ /* 0x0005e20000100800 */
[----:B0-----:R-:W-:-:S03]  /*36b40*/  IMAD.WIDE R14, R0, 0x2, R164 ;  /* 0x00000002000e7825 */ /* 0x001fc600078e02a4 */
[----:B------:R-:W3:Y:S04]  /*36b50*/  LDL.64 R178, [R1+0x1070] ;  /* 0x0010700001b27983 */ /* 0x000ee80000100a00 */
[----:B------:R-:W3:Y:S04]  /*36b60*/  LDL.64 R218, [R1+0x1070] ;  /* 0x0010700001da7983 */ /* 0x000ee80000100a00 */
[----:B--2---:R-:W2:Y:S01]  /*36b70*/  LDL.64 R164, [R1+0x1068] ;  /* 0x0010680001a47983 */ /* 0x004ea20000100a00 */
[----:B------:R-:W-:Y:S01]  /*36b80*/  FMUL R199, R199, 1.4426950216293334961 ;  /* 0x3fb8aa3bc7c77820 */ /* 0x000fe20000400000 */
[----:B------:R-:W-:-:S02]  /*36b90*/  FMUL R202, R202, 1.4426950216293334961 ;  /* 0x3fb8aa3bcaca7820 */ /* 0x000fc40000400000 */
[----:B------:R0:W2:Y:S01]  /*36ba0*/  LDG.E.U16 R170, desc[UR60][R14.64] ;  /* 0x0000003c0eaa7981 */ /* 0x0000a2000c1e1500 */
[----:B------:R0:W0:Y:S01]  /*36bb0*/  MUFU.EX2 R158, R199 ;  /* 0x000000c7009e7308 */ /* 0x0000220000000800 */
[----:B------:R-:W-:Y:S02]  /*36bc0*/  FMUL R203, R203, 1.4426950216293334961 ;  /* 0x3fb8aa3bcbcb7820 */ /* 0x000fe40000400000 */
[----:B0-----:R-:W2:Y:S05]  /*36bd0*/  LDL.64 R198, [R1+0x1068] ;  /* 0x0010680001c67983 */ /* 0x001eaa0000100a00 */
[----:B------:R-:W-:Y:S01]  /*36be0*/  MUFU.EX2 R251, R202 ;  /* 0x000000ca00fb7308 */ /* 0x000fe20000000800 */
[----:B------:R-:W-:Y:S07]  /*36bf0*/  STL [R1+0x604], R158 ;  /* 0x0006049e01007387 */ /* 0x000fee0000100800 */
[----:B------:R0:W-:Y:S01]  /*36c00*/  MUFU.EX2 R250, R203 ;  /* 0x000000cb00fa7308 */ /* 0x0001e20000000800 */
[----:B------:R-:W-:Y:S01]  /*36c10*/  FMUL R210, R210, 1.4426950216293334961 ;  /* 0x3fb8aa3bd2d27820 */ /* 0x000fe20000400000 */
[----:B------:R-:W-:Y:S01]  /*36c20*/  FMUL R211, R211, 1.4426950216293334961 ;  /* 0x3fb8aa3bd3d37820 */ /* 0x000fe20000400000 */
[----:B------:R-:W-:-:S05]  /*36c30*/  FMUL R152, R152, 1.4426950216293334961 ;  /* 0x3fb8aa3b98987820 */ /* 0x000fca0000400000 */
[----:B------:R2:W-:Y:S08]  /*36c40*/  MUFU.EX2 R239, R152 ;  /* 0x0000009800ef7308 */ /* 0x0005f00000000800 */
[----:B------:R-:W-:Y:S08]  /*36c50*/  MUFU.EX2 R247, R210 ;  /* 0x000000d200f77308 */ /* 0x000ff00000000800 */
[----:B------:R-:W-:Y:S01]  /*36c60*/  MUFU.EX2 R242, R211 ;  /* 0x000000d300f27308 */ /* 0x000fe20000000800 */
[----:B------:R-:W-:-:S02]  /*36c70*/  MOV R169, R183 ;  /* 0x000000b700a97202 */ /* 0x000fc40000000f00 */
[----:B------:R-:W-:Y:S02]  /*36c80*/  LEA R168, R23, R12, 0x4 ;  /* 0x0000000c17a87211 */ /* 0x000fe400078e20ff */
[----:B------:R-:W0:Y:S03]  /*36c90*/  LDC R23, c[0x0][0x268] ;  /* 0x00009a00ff177b82 */ /* 0x000e260000000800 */
[----:B------:R-:W-:Y:S01]  /*36ca0*/  STL [R1+0x1088], R168 ;  /* 0x001088a801007387 */ /* 0x000fe20000100800 */
[----:B------:R-:W-:-:S05]  /*36cb0*/  IMAD.WIDE R14, R0, 0x2, R168 ;  /* 0x00000002000e7825 */ /* 0x000fca00078e02a8 */
[----:B------:R4:W2:Y:S01]  /*36cc0*/  LDG.E.U16 R169, desc[UR60][R14.64] ;  /* 0x0000003c0ea97981 */ /* 0x0008a2000c1e1500 */
[----:B-1----:R-:W-:Y:S02]  /*36cd0*/  LEA R162, R153, R12, 0x5 ;  /* 0x0000000c99a27211 */ /* 0x002fe400078e28ff */
[----:B------:R-:W2:Y:S03]  /*36ce0*/  LDC R153, c[0x0][0x268] ;  /* 0x00009a00ff997b82 */ /* 0x000ea60000000800 */
[----:B------:R1:W-:Y:S05]  /*36cf0*/  STL [R1+0x1080], R162 ;  /* 0x001080a201007387 */ /* 0x0003ea0000100800 */
[----:B----4-:R-:W3:Y:S01]  /*36d00*/  LDC R154, c[0x0][0x268] ;  /* 0x00009a00ff9a7b82 */ /* 0x010ee20000000800 */
[----:B------:R-:W-:Y:S01]  /*36d10*/  MOV R163, R155 ;  /* 0x0000009b00a37202 */ /* 0x000fe20000000f00 */
[----:B------:R-:W4:Y:S02]  /*36d20*/  LDL.64 R182, [R1+0x1090] ;  /* 0x0010900001b67983 */ /* 0x000f240000100a00 */
[----:B------:R-:W-:-:S02]  /*36d30*/  IMAD.WIDE R14, R0, 0x2, R162 ;  /* 0x00000002000e7825 */ /* 0x000fc400078e02a2 */
[----:B0-----:R-:W4:Y:S01]  /*36d40*/  LDL.64 R202, [R1+0x1090] ;  /* 0x0010900001ca7983 */ /* 0x001f220000100a00 */
[-C--:B------:R-:W-:Y:S01]  /*36d50*/  LEA R166, R23, R12.reuse, 0x6 ;  /* 0x0000000c17a67211 */ /* 0x080fe200078e30ff */
[----:B------:R-:W4:Y:S02]  /*36d60*/  LDC R155, c[0x0][0x268] ;  /* 0x00009a00ff9b7b82 */ /* 0x000f240000000800 */
[----:B------:R-:W4:Y:S04]  /*36d70*/  LDL.64 R194, [R1+0x1060] ;  /* 0x0010600001c27983 */ /* 0x000f280000100a00 */
[----:B-1----:R-:W4:Y:S01]  /*36d80*/  LDL.64 R162, [R1+0x1060] ;  /* 0x0010600001a27983 */ /* 0x002f220000100a00 */
[----:B------:R-:W-:Y:S01]  /*36d90*/  MOV R167, R225 ;  /* 0x000000e100a77202 */ /* 0x000fe20000000f00 */
[----:B------:R-:W0:Y:S02]  /*36da0*/  LDC R23, c[0x0][0x268] ;  /* 0x00009a00ff177b82 */ /* 0x000e240000000800 */
[----:B------:R-:W-:Y:S01]  /*36db0*/  STL [R1+0x1078], R166 ;  /* 0x001078a601007387 */ /* 0x000fe20000100800 */
[----:B------:R-:W-:Y:S01]  /*36dc0*/  FMUL R17, R17, 1.4426950216293334961 ;  /* 0x3fb8aa3b11117820 */ /* 0x000fe20000400000 */
[----:B------:R-:W-:Y:S01]  /*36dd0*/  FMUL R206, R206, 1.4426950216293334961 ;  /* 0x3fb8aa3bcece7820 */ /* 0x000fe20000400000 */
[----:B------:R-:W-:Y:S01]  /*36de0*/  FMUL R207, R207, 1.4426950216293334961 ;  /* 0x3fb8aa3bcfcf7820 */ /* 0x000fe20000400000 */
[----:B------:R1:W4:Y:S01]  /*36df0*/  LDG.E.U16 R168, desc[UR60][R14.64] ;  /* 0x0000003c0ea87981 */ /* 0x000322000c1e1500 */
[----:B---3--:R-:W-:-:S02]  /*36e00*/  LEA R178, R154, R12, 0x7 ;  /* 0x0000000c9ab27211 */ /* 0x008fc400078e38ff */
[----:B--2---:R-:W-:-:S03]  /*36e10*/  LEA R164, R153, R12, 0x8 ;  /* 0x0000000c99a47211 */ /* 0x004fc600078e40ff */
[----:B------:R2:W-:Y:S01]  /*36e20*/  STL [R1+0x1070], R178 ;  /* 0x001070b201007387 */ /* 0x0005e20000100800 */
[----:B------:R-:W-:Y:S01]  /*36e30*/  MOV R179, R219 ;  /* 0x000000db00b37202 */ /* 0x000fe20000000f00 */
[----:B------:R3:W0:Y:S01]  /*36e40*/  MUFU.EX2 R236, R17 ;  /* 0x0000001100ec7308 */ /* 0x0006220000000800 */
[----:B------:R-:W0:Y:S01]  /*36e50*/  LDC R154, c[0x0][0x268] ;  /* 0x00009a00ff9a7b82 */ /* 0x000e220000000800 */
[----:B------:R1:W-:Y:S04]  /*36e60*/  STL [R1+0x1068], R164 ;  /* 0x001068a401007387 */ /* 0x0003e80000100800 */
[----:B------:R-:W4:Y:S01]  /*36e70*/  LDL.64 R224, [R1+0x1058] ;  /* 0x0010580001e07983 */ /* 0x000f220000100a00 */
[----:B------:R-:W-:Y:S01]  /*36e80*/  IMAD.WIDE R152, R0, 0x2, R178 ;  /* 0x0000000200987825 */ /* 0x000fe200078e02b2 */
[----:B------:R-:W-:Y:S01]  /*36e90*/  MUFU.EX2 R249, R206 ;  /* 0x000000ce00f97308 */ /* 0x000fe20000000800 */
[----:B---3--:R-:W3:Y:S01]  /*36ea0*/  LDC R17, c[0x0][0x268] ;  /* 0x00009a00ff117b82 */ /* 0x008ee20000000800 */
[----:B------:R-:W3:Y:S04]  /*36eb0*/  LDL.64 R218, [R1+0x1058] ;  /* 0x0010580001da7983 */ /* 0x000ee80000100a00 */
[----:B------:R-:W3:Y:S04]  /*36ec0*/  LDL.64 R210, [R1+0xf70] ;  /* 0x000f700001d27983 */ /* 0x000ee80000100a00 */
[----:B--2---:R-:W2:Y:S01]  /*36ed0*/  LDL.64 R178, [R1+0xf70] ;  /* 0x000f700001b27983 */ /* 0x004ea20000100a00 */
[----:B------:R1:W-:Y:S01]  /*36ee0*/  MUFU.EX2 R248, R207 ;  /* 0x000000cf00f87308 */ /* 0x0003e20000000800 */
[----:B------:R-:W-:-:S02]  /*36ef0*/  MOV R165, R199 ;  /* 0x000000c700a57202 */ /* 0x000fc40000000f00 */
[----:B------:R-:W2:Y:S04]  /*36f00*/  LDL.64 R198, [R1+0x1050] ;  /* 0x0010500001c67983 */ /* 0x000ea80000100a00 */
[----:B-1----:R-:W2:Y:S01]  /*36f10*/  LDL.64 R206, [R1+0x1050] ;  /* 0x0010500001ce7983 */ /* 0x002ea20000100a00 */
[----:B------:R-:W-:-:S03]  /*36f20*/  IMAD.WIDE R14, R0, 0x2, R166 ;  /* 0x00000002000e7825 */ /* 0x000fc600078e02a6 */
[----:B------:R-:W2:Y:S04]  /*36f30*/  LDG.E.U16 R166, desc[UR60][R152.64] ;  /* 0x0000003c98a67981 */ /* 0x000ea8000c1e1500 */
[----:B------:R1:W2:Y:S02]  /*36f40*/  LDG.E.U16 R167, desc[UR60][R14.64] ;  /* 0x0000003c0ea77981 */ /* 0x0002a4000c1e1500 */
[----:B-1----:R-:W-:-:S05]  /*36f50*/  IMAD.WIDE R14, R0, 0x2, R164 ;  /* 0x00000002000e7825 */ /* 0x002fca00078e02a4 */
[----:B------:R1:W2:Y:S01]  /*36f60*/  LDG.E.U16 R164, desc[UR60][R14.64] ;  /* 0x0000003c0ea47981 */ /* 0x0002a2000c1e1500 */
[----:B----4-:R-:W-:Y:S02]  /*36f70*/  LEA R182, R155, R12, 0x3 ;  /* 0x0000000c9bb67211 */ /* 0x010fe400078e18ff */
[----:B------:R-:W-:-:S03]  /*36f80*/  MOV R183, R203 ;  /* 0x000000cb00b77202 */ /* 0x000fc60000000f00 */
[----:B------:R4:W-:Y:S04]  /*36f90*/  STL [R1+0x1090], R182 ;  /* 0x001090b601007387 */ /* 0x0009e80000100800 */
[----:B------:R-:W2:Y:S01]  /*36fa0*/  LDL.64 R202, [R1+0x1048] ;  /* 0x0010480001ca7983 */ /* 0x000ea20000100a00 */
[----:B------:R-:W-:-:S03]  /*36fb0*/  MOV R163, R195 ;  /* 0x000000c300a37202 */ /* 0x000fc60000000f00 */
[----:B------:R-:W2:Y:S01]  /*36fc0*/  LDL.64 R194, [R1+0x1048] ;  /* 0x0010480001c27983 */ /* 0x000ea20000100a00 */
[----:B0-----:R-:W-:Y:S01]  /*36fd0*/  LEA R162, R23, R12, 0x9 ;  /* 0x0000000c17a27211 */ /* 0x001fe200078e48ff */
[C---:B------:R-:W-:Y:S01]  /*36fe0*/  IMAD.WIDE R152, R0.reuse, 0x2, R182 ;  /* 0x0000000200987825 */ /* 0x040fe200078e02b6 */
[----:B------:R-:W0:Y:S03]  /*36ff0*/  LDC R23, c[0x0][0x268] ;  /* 0x00009a00ff177b82 */ /* 0x000e260000000800 */
[----:B------:R2:W-:Y:S04]  /*37000*/  STL [R1+0x1060], R162 ;  /* 0x001060a201007387 */ /* 0x0005e80000100800 */
[----:B----4-:R-:W4:Y:S01]  /*37010*/  LDL R182, [R1+0xac4] ;  /* 0x000ac40001b67983 */ /* 0x010f220000100800 */
[----:B-1----:R-:W-:-:S03]  /*37020*/  IMAD.WIDE R14, R0, 0x2, R162 ;  /* 0x00000002000e7825 */ /* 0x002fc600078e02a2 */
[----:B------:R-:W4:Y:S04]  /*37030*/  LDL R183, [R1+0x76c] ;  /* 0x00076c0001b77983 */ /* 0x000f280000100800 */
[----:B------:R1:W4:Y:S01]  /*37040*/  LDG.E.U16 R163, desc[UR60][R14.64] ;  /* 0x0000003c0ea37981 */ /* 0x000322000c1e1500 */
[----:B------:R-:W-:-:S03]  /*37050*/  FMUL R160, R160, 1.4426950216293334961 ;  /* 0x3fb8aa3ba0a07820 */ /* 0x000fc60000400000 */
[----:B------:R1:W4:Y:S01]  /*37060*/  LDG.E.U16 R165, desc[UR60][R152.64] ;  /* 0x0000003c98a57981 */ /* 0x000322000c1e1500 */
[----:B---3--:R-:W-:Y:S01]  /*37070*/  MOV R219, R225 ;  /* 0x000000e100db7202 */ /* 0x008fe20000000f00 */
[----:B------:R-:W-:Y:S01]  /*37080*/  IMAD R218, R17, 0x202, R12 ;  /* 0x0000020211da7824 */ /* 0x000fe200078e020c */
[----:B--2---:R-:W-:-:S03]  /*37090*/  MOV R179, R211 ;  /* 0x000000d300b37202 */ /* 0x004fc60000000f00 */
[----:B-1----:R-:W-:-:S04]  /*370a0*/  IMAD.WIDE R14, R0, 0x2, R218 ;  /* 0x00000002000e7825 */ /* 0x002fc800078e02da */
[----:B------:R-:W-:Y:S01]  /*370b0*/  IMAD R178, R154, 0x3e0, R12 ;  /* 0x000003e09ab27824 */ /* 0x000fe200078e020c */
[----:B------:R-:W-:Y:S01]  /*370c0*/  STL [R1+0x1058], R218 ;  /* 0x001058da01007387 */ /* 0x000fe20000100800 */
[----:B------:R1:W-:Y:S01]  /*370d0*/  MUFU.EX2 R229, R160 ;  /* 0x000000a000e57308 */ /* 0x0003e20000000800 */
[----:B------:R-:W2:Y:S02]  /*370e0*/  LDC R152, c[0x0][0x268] ;  /* 0x00009a00ff987b82 */ /* 0x000ea40000000800 */
[----:B------:R3:W4:Y:S04]  /*370f0*/  LDG.E.U16 R162, desc[UR60][R14.64] ;  /* 0x0000003c0ea27981 */ /* 0x000728000c1e1500 */
[----:B------:R0:W-:Y:S01]  /*37100*/  STL [R1+0xf70], R178 ;  /* 0x000f70b201007387 */ /* 0x0001e20000100800 */
[----:B---3--:R-:W-:-:S03]  /*37110*/  IMAD.WIDE R14, R0, 0x2, R178 ;  /* 0x00000002000e7825 */ /* 0x008fc600078e02b2 */
[----:B------:R-:W3:Y:S04]  /*37120*/  LDL R179, [R1+0x75c] ;  /* 0x00075c0001b37983 */ /* 0x000ee80000100800 */
[----:B0-----:R-:W3:Y:S01]  /*37130*/  LDL R178, [R1+0xa54] ;  /* 0x000a540001b27983 */ /* 0x001ee20000100800 */
[----:B------:R-:W-:-:S03]  /*37140*/  FMUL R17, R119, 1.4426950216293334961 ;  /* 0x3fb8aa3b77117820 */ /* 0x000fc60000400000 */
[----:B-1----:R-:W3:Y:S01]  /*37150*/  LDG.E.U16 R160, desc[UR60][R14.64] ;  /* 0x0000003c0ea07981 */ /* 0x002ee2000c1e1500 */
[----:B------:R0:W-:Y:S01]  /*37160*/  MUFU.EX2 R227, R17 ;  /* 0x0000001100e37308 */ /* 0x0001e20000000800 */
[----:B------:R-:W-:Y:S01]  /*37170*/  FMUL R156, R156, 1.4426950216293334961 ;  /* 0x3fb8aa3b9c9c7820 */ /* 0x000fe20000400000 */
[----:B------:R-:W-:Y:S01]  /*37180*/  FMUL R157, R157, 1.4426950216293334961 ;  /* 0x3fb8aa3b9d9d7820 */ /* 0x000fe20000400000 */
[----:B--2---:R-:W-:Y:S02]  /*37190*/  IMAD R198, R152, 0x204, R12 ;  /* 0x0000020498c67824 */ /* 0x004fe400078e020c */
[----:B------:R-:W-:Y:S01]  /*371a0*/  FMUL R222, R222, 1.4426950216293334961 ;  /* 0x3fb8aa3bdede7820 */ /* 0x000fe20000400000 */
[----:B------:R-:W-:Y:S01]  /*371b0*/  MOV R199, R207 ;  /* 0x000000cf00c77202 */ /* 0x000fe20000000f00 */
[----:B------:R-:W-:Y:S01]  /*371c0*/  FMUL R215, R215, 1.4426950216293334961 ;  /* 0x3fb8aa3bd7d77820 */ /* 0x000fe20000400000 */
[----:B------:R-:W2:Y:S01]  /*371d0*/  LDL.LU R119, [R1+0x209c] ;  /* 0x00209c0001777983 */ /* 0x000ea20000300800 */
[----:B0-----:R-:W-:-:S04]  /*371e0*/  FMUL R17, R118, 1.4426950216293334961 ;  /* 0x3fb8aa3b76117820 */ /* 0x001fc80000400000 */
[----:B------:R0:W-:Y:S02]  /*371f0*/  MUFU.EX2 R225, R17 ;  /* 0x0000001100e17308 */ /* 0x0001e40000000800 */
[----:B0-----:R-:W-:-:S06]  /*37200*/  FADD R17, R113, R114 ;  /* 0x0000007271117221 */ /* 0x001fcc0000000000 */
[----:B------:R-:W0:Y:S01]  /*37210*/  MUFU.EX2 R234, R156 ;  /* 0x0000009c00ea7308 */ /* 0x000e220000000800 */
[----:B------:R-:W-:Y:S01]  /*37220*/  FMUL R221, R221, 1.4426950216293334961 ;  /* 0x3fb8aa3bdddd7820 */ /* 0x000fe20000400000 */
[----:B------:R1:W-:Y:S01]  /*37230*/  STL [R1+0x1050], R198 ;  /* 0x001050c601007387 */ /* 0x0003e20000100800 */
[----:B------:R-:W-:Y:S01]  /*37240*/  FMUL R161, R161, 1.4426950216293334961 ;  /* 0x3fb8aa3ba1a17820 */ /* 0x000fe20000400000 */
[----:B------:R-:W-:-:S04]  /*37250*/  IMAD.WIDE R152, R0, 0x2, R198 ;  /* 0x0000000200987825 */ /* 0x000fc800078e02c6 */
[----:B------:R-:W0:Y:S01]  /*37260*/  MUFU.EX2 R233, R157 ;  /* 0x0000009d00e97308 */ /* 0x000e220000000800 */
[----:B------:R-:W-:-:S07]  /*37270*/  FMUL R181, R181, 1.4426950216293334961 ;  /* 0x3fb8aa3bb5b57820 */ /* 0x000fce0000400000 */
[----:B------:R-:W-:Y:S08]  /*37280*/  MUFU.EX2 R226, R222 ;  /* 0x000000de00e27308 */ /* 0x000ff00000000800 */
[----:B------:R-:W0:Y:S08]  /*37290*/  MUFU.EX2 R231, R215 ;  /* 0x000000d700e77308 */ /* 0x000e300000000800 */
[----:B------:R-:W0:Y:S08]  /*372a0*/  MUFU.EX2 R230, R221 ;  /* 0x000000dd00e67308 */ /* 0x000e300000000800 */
[----:B------:R1:W2:Y:S02]  /*372b0*/  MUFU.EX2 R228, R161 ;  /* 0x000000a100e47308 */ /* 0x0002a40000000800 */
[----:B-1----:R1:W2:Y:S06]  /*372c0*/  LDG.E.U16 R161, desc[UR60][R152.64] ;  /* 0x0000003c98a17981 */ /* 0x0022ac000c1e1500 */
[----:B------:R0:W-:Y:S01]  /*372d0*/  MUFU.EX2 R220, R181 ;  /* 0x000000b500dc7308 */ /* 0x0001e20000000800 */
[----:B-1----:R-:W-:Y:S01]  /*372e0*/  FADD R153, R216, R84 ;  /* 0x00000054d8997221 */ /* 0x002fe20000000000 */
[----:B0-----:R-:W-:-:S03]  /*372f0*/  MOV R181, R217 ;  /* 0x000000d900b57202 */ /* 0x001fc60000000f00 */
[----:B------:R-:W-:Y:S01]  /*37300*/  FADD R153, R82, R153 ;  /* 0x0000009952997221 */ /* 0x000fe20000000000 */
[----:B------:R-:W-:Y:S01]  /*37310*/  FMUL R154, R80, 1.4426950216293334961 ;  /* 0x3fb8aa3b509a7820 */ /* 0x000fe20000400000 */
[----:B------:R-:W-:-:S04]  /*37320*/  FMUL R214, R214, 1.4426950216293334961 ;  /* 0x3fb8aa3bd6d67820 */ /* 0x000fc80000400000 */
[----:B------:R-:W-:Y:S01]  /*37330*/  MUFU.EX2 R240, R214 ;  /* 0x000000d600f07308 */ /* 0x000fe20000000800 */
[----:B------:R-:W-:Y:S01]  /*37340*/  FMUL R198, R38, 1.4426950216293334961 ;  /* 0x3fb8aa3b26c67820 */ /* 0x000fe20000400000 */
[----:B------:R-:W-:Y:S01]  /*37350*/  MOV R195, R203 ;  /* 0x000000cb00c37202 */ /* 0x000fe20000000f00 */
[----:B------:R-:W-:-:S04]  /*37360*/  IMAD R194, R23, 0x206, R12 ;  /* 0x0000020617c27824 */ /* 0x000fc800078e020c */
[----:B------:R-:W-:-:S05]  /*37370*/  IMAD.WIDE R14, R0, 0x2, R194 ;  /* 0x00000002000e7825 */ /* 0x000fca00078e02c2 */
[----:B------:R0:W2:Y:S01]  /*37380*/  LDG.E.U16 R159, desc[UR60][R14.64] ;  /* 0x0000003c0e9f7981 */ /* 0x0000a2000c1e1500 */
[----:B----4-:R-:W-:Y:S01]  /*37390*/  FADD R17, R183, R17 ;  /* 0x00000011b7117221 */ /* 0x010fe20000000000 */
[----:B0-----:R-:W-:Y:S01]  /*373a0*/  FADD R14, R115, R116 ;  /* 0x00000074730e7221 */ /* 0x001fe20000000000 */
[----:B------:R-:W-:-:S03]  /*373b0*/  FMUL R15, R117, 1.4426950216293334961 ;  /* 0x3fb8aa3b750f7820 */ /* 0x000fc60000400000 */
[----:B------:R-:W-:Y:S01]  /*373c0*/  FADD R14, R182, R14 ;  /* 0x0000000eb60e7221 */ /* 0x000fe20000000000 */
[----:B------:R0:W1:Y:S01]  /*373d0*/  MUFU.EX2 R224, R15 ;  /* 0x0000000f00e07308 */ /* 0x0000620000000800 */
[----:B------:R-:W-:Y:S02]  /*373e0*/  FADD R17, R110, R17 ;  /* 0x000000116e117221 */ /* 0x000fe40000000000 */
[----:B------:R-:W-:Y:S01]  /*373f0*/  FADD R14, R111, R14 ;  /* 0x0000000e6f0e7221 */ /* 0x000fe20000000000 */
[----:B0-----:R-:W-:-:S04]  /*37400*/  FMUL R15, R112, 1.4426950216293334961 ;  /* 0x3fb8aa3b700f7820 */ /* 0x001fc80000400000 */
[----:B------:R0:W4:Y:S02]  /*37410*/  MUFU.EX2 R223, R15 ;  /* 0x0000000f00df7308 */ /* 0x0001240000000800 */
[----:B0-----:R-:W-:Y:S01]  /*37420*/  FADD R15, R109, R14 ;  /* 0x0000000e6d0f7221 */ /* 0x001fe20000000000 */
[----:B------:R-:W-:-:S03]  /*37430*/  FADD R14, R108, R17 ;  /* 0x000000116c0e7221 */ /* 0x000fc60000000000 */
[----:B------:R-:W-:Y:S01]  /*37440*/  FADD R15, R106, R15 ;  /* 0x0000000f6a0f7221 */ /* 0x000fe20000000000 */
[----:B------:R-:W-:-:S04]  /*37450*/  FADD R14, R105, R14 ;  /* 0x0000000e690e7221 */ /* 0x000fc80000000000 */
[----:B---3--:R-:W-:Y:S01]  /*37460*/  FADD R14, R179, R14 ;  /* 0x0000000eb30e7221 */ /* 0x008fe20000000000 */
[----:B------:R-:W-:-:S03]  /*37470*/  FADD R15, R178, R15 ;  /* 0x0000000fb20f7221 */ /* 0x000fc60000000000 */
[----:B------:R-:W-:Y:S01]  /*37480*/  FADD R14, R102, R14 ;  /* 0x0000000e660e7221 */ /* 0x000fe20000000000 */
        /* <DEDUP_REMOVED lines=8> */
[----:B------:R-:W-:Y:S01]  /*37510*/  FADD R15, R95, R15 ;  /* 0x0000000f5f0f7221 */ /* 0x000fe20000000000 */
[----:B------:R-:W-:Y:S02]  /*37520*/  FMUL R17, R107, 1.4426950216293334961 ;  /* 0x3fb8aa3b6b117820 */ /* 0x000fe40000400000 */
[----:B------:R-:W-:Y:S01]  /*37530*/  FADD R14, R92, R14 ;  /* 0x0000000e5c0e7221 */ /* 0x000fe20000000000 */
[----:B------:R-:W-:Y:S01]  /*37540*/  FADD R15, R93, R15 ;  /* 0x0000000f5d0f7221 */ /* 0x000fe20000000000 */
[----:B------:R0:W-:Y:S01]  /*37550*/  STL [R1+0x1048], R194 ;  /* 0x001048c201007387 */ /* 0x0001e20000100800 */
[----:B------:R3:W4:Y:S01]  /*37560*/  MUFU.EX2 R222, R17 ;  /* 0x0000001100de7308 */ /* 0x0007220000000800 */
[----:B------:R-:W-:Y:S01]  /*37570*/  FADD R14, R90, R14 ;  /* 0x0000000e5a0e7221 */ /* 0x000fe20000000000 */
[----:B------:R-:W-:Y:S01]  /*37580*/  FADD R15, R91, R15 ;  /* 0x0000000f5b0f7221 */ /* 0x000fe20000000000 */
[----:B------:R-:W4:Y:S04]  /*37590*/  LDL.LU R118, [R1+0x2098] ;  /* 0x0020980001767983 */ /* 0x000f280000300800 */
[----:B------:R-:W4:Y:S01]  /*375a0*/  LDL.LU R117, [R1+0x2094] ;  /* 0x0020940001757983 */ /* 0x000f220000300800 */
[----:B---3--:R-:W-:-:S03]  /*375b0*/  FMUL R17, R104, 1.4426950216293334961 ;  /* 0x3fb8aa3b68117820 */ /* 0x008fc60000400000 */
[----:B------:R-:W3:Y:S01]  /*375c0*/  LDL.LU R116, [R1+0x2090] ;  /* 0x0020900001747983 */ /* 0x000ee20000300800 */
[----:B------:R-:W-:Y:S01]  /*375d0*/  FADD R15, R89, R15 ;  /* 0x0000000f590f7221 */ /* 0x000fe20000000000 */
[----:B------:R1:W4:Y:S01]  /*375e0*/  MUFU.EX2 R221, R17 ;  /* 0x0000001100dd7308 */ /* 0x0003220000000800 */
[----:B------:R-:W-:Y:S01]  /*375f0*/  FADD R14, R88, R14 ;  /* 0x0000000e580e7221 */ /* 0x000fe20000000000 */
[----:B------:R-:W3:Y:S04]  /*37600*/  LDL.LU R115, [R1+0x208c] ;  /* 0x00208c0001737983 */ /* 0x000ee80000300800 */
[----:B------:R-:W3:Y:S01]  /*37610*/  LDL.LU R114, [R1+0x2088] ;  /* 0x0020880001727983 */ /* 0x000ee20000300800 */
[----:B-1----:R-:W-:-:S03]  /*37620*/  FADD R17, R239, R236 ;  /* 0x000000ecef117221 */ /* 0x002fc60000000000 */
[----:B------:R-:W3:Y:S01]  /*37630*/  LDL.LU R113, [R1+0x2084] ;  /* 0x0020840001717983 */ /* 0x000ee20000300800 */
[----:B------:R-:W-:Y:S01]  /*37640*/  FADD R15, R87, R15 ;  /* 0x0000000f570f7221 */ /* 0x000fe20000000000 */
[----:B------:R-:W-:Y:S02]  /*37650*/  FADD R14, R86, R14 ;  /* 0x0000000e560e7221 */ /* 0x000fe40000000000 */
[----:B------:R-:W3:Y:S01]  /*37660*/  LDL.LU R112, [R1+0x2080] ;  /* 0x0020800001707983 */ /* 0x000ee20000300800 */
[----:B------:R-:W-:-:S03]  /*37670*/  FADD R17, R234, R17 ;  /* 0x00000011ea117221 */ /* 0x000fc60000000000 */
[----:B------:R-:W3:Y:S04]  /*37680*/  LDL.LU R111, [R1+0x207c] ;  /* 0x00207c00016f7983 */ /* 0x000ee80000300800 */
[----:B------:R-:W3:Y:S01]  /*37690*/  LDL.LU R110, [R1+0x2078] ;  /* 0x00207800016e7983 */ /* 0x000ee20000300800 */
[----:B------:R-:W-:-:S03]  /*376a0*/  FADD R15, R85, R15 ;  /* 0x0000000f550f7221 */ /* 0x000fc60000000000 */
[----:B------:R-:W3:Y:S01]  /*376b0*/  LDL.LU R109, [R1+0x2074] ;  /* 0x00207400016d7983 */ /* 0x000ee20000300800 */
[----:B------:R-:W-:-:S03]  /*376c0*/  FADD R23, R83, R14 ;  /* 0x0000000e53177221 */ /* 0x000fc60000000000 */
[----:B------:R-:W3:Y:S01]  /*376d0*/  LDL.LU R108, [R1+0x2070] ;  /* 0x00207000016c7983 */ /* 0x000ee20000300800 */
[----:B------:R-:W-:-:S03]  /*376e0*/  FADD R14, R233, R17 ;  /* 0x00000011e90e7221 */ /* 0x000fc60000000000 */
[----:B------:R-:W3:Y:S01]  /*376f0*/  LDL.LU R107, [R1+0x206c] ;  /* 0x00206c00016b7983 */ /* 0x000ee20000300800 */
[----:B------:R-:W-:Y:S01]  /*37700*/  FADD R17, R181, R153 ;  /* 0x00000099b5117221 */ /* 0x000fe20000000000 */
[----:B------:R-:W-:Y:S02]  /*37710*/  FADD R152, R81, R15 ;  /* 0x0000000f51987221 */ /* 0x000fe40000000000 */
[----:B------:R-:W3:Y:S01]  /*37720*/  LDL.LU R106, [R1+0x2068] ;  /* 0x00206800016a7983 */ /* 0x000ee20000300800 */
[----:B------:R-:W-:Y:S01]  /*37730*/  FADD R23, R79, R23 ;  /* 0x000000174f177221 */ /* 0x000fe20000000000 */
[----:B------:R-:W-:Y:S01]  /*37740*/  FMUL R195, R35, 1.4426950216293334961 ;  /* 0x3fb8aa3b23c37820 */ /* 0x000fe20000400000 */
[----:B0-----:R-:W-:Y:S01]  /*37750*/  FMUL R194, R32, 1.4426950216293334961 ;  /* 0x3fb8aa3b20c27820 */ /* 0x001fe20000400000 */
[----:B------:R-:W3:Y:S01]  /*37760*/  LDL.LU R105, [R1+0x2064] ;  /* 0x0020640001697983 */ /* 0x000ee20000300800 */
[----:B------:R-:W-:Y:S01]  /*37770*/  FADD R15, R231, R14 ;  /* 0x0000000ee70f7221 */ /* 0x000fe20000000000 */
[----:B------:R-:W-:Y:S01]  /*37780*/  FMUL R188, R188, 1.4426950216293334961 ;  /* 0x3fb8aa3bbcbc7820 */ /* 0x000fe20000400000 */
[----:B------:R-:W-:Y:S01]  /*37790*/  FMUL R189, R189, 1.4426950216293334961 ;  /* 0x3fb8aa3bbdbd7820 */ /* 0x000fe20000400000 */
[----:B------:R-:W3:Y:S01]  /*377a0*/  LDL.LU R104, [R1+0x2060] ;  /* 0x0020600001687983 */ /* 0x000ee20000300800 */
[----:B------:R-:W-:Y:S01]  /*377b0*/  FADD R14, R78, R17 ;  /* 0x000000114e0e7221 */ /* 0x000fe20000000000 */
[----:B------:R-:W-:Y:S01]  /*377c0*/  FMUL R184, R184, 1.4426950216293334961 ;  /* 0x3fb8aa3bb8b87820 */ /* 0x000fe20000400000 */
[----:B------:R-:W-:Y:S01]  /*377d0*/  FMUL R185, R185, 1.4426950216293334961 ;  /* 0x3fb8aa3bb9b97820 */ /* 0x000fe20000400000 */
[----:B------:R-:W3:Y:S01]  /*377e0*/  LDL.LU R103, [R1+0x205c] ;  /* 0x00205c0001677983 */ /* 0x000ee20000300800 */
[----:B------:R0:W-:Y:S01]  /*377f0*/  MUFU.EX2 R215, R154 ;  /* 0x0000009a00d77308 */ /* 0x0001e20000000800 */
[----:B------:R-:W1:Y:S02]  /*37800*/  LDC R153, c[0x0][0x268] ;  /* 0x00009a00ff997b82 */ /* 0x000e640000000800 */
[----:B------:R-:W3:Y:S04]  /*37810*/  LDL.LU R102, [R1+0x2058] ;  /* 0x0020580001667983 */ /* 0x000ee80000300800 */
[----:B------:R-:W3:Y:S01]  /*37820*/  LDL.LU R101, [R1+0x2054] ;  /* 0x0020540001657983 */ /* 0x000ee20000300800 */
[----:B------:R-:W-:Y:S01]  /*37830*/  FADD R14, R75, R14 ;  /* 0x0000000e4b0e7221 */ /* 0x000fe20000000000 */
[----:B------:R-:W-:Y:S01]  /*37840*/  FADD R152, R77, R152 ;  /* 0x000000984d987221 */ /* 0x000fe20000000000 */
[----:B------:R-:W-:Y:S01]  /*37850*/  FMUL R17, R76, 1.4426950216293334961 ;  /* 0x3fb8aa3b4c117820 */ /* 0x000fe20000400000 */
[----:B------:R-:W3:Y:S01]  /*37860*/  LDL.LU R100, [R1+0x2050] ;  /* 0x0020500001647983 */ /* 0x000ee20000300800 */
[----:B------:R-:W-:Y:S01]  /*37870*/  FADD R156, R74, R23 ;  /* 0x000000174a9c7221 */ /* 0x000fe20000000000 */
[----:B------:R-:W-:Y:S01]  /*37880*/  MUFU.EX2 R217, R188 ;  /* 0x000000bc00d97308 */ /* 0x000fe20000000800 */
[----:B------:R-:W-:Y:S01]  /*37890*/  FADD R15, R230, R15 ;  /* 0x0000000fe60f7221 */ /* 0x000fe20000000000 */
[----:B------:R-:W3:Y:S01]  /*378a0*/  LDL.LU R99, [R1+0x204c] ;  /* 0x00204c0001637983 */ /* 0x000ee20000300800 */
[----:B0-----:R-:W0:Y:S03]  /*378b0*/  LDC R154, c[0x0][0x268] ;  /* 0x00009a00ff9a7b82 */ /* 0x001e260000000800 */
[----:B------:R-:W3:Y:S04]  /*378c0*/  LDL.LU R98, [R1+0x2048] ;  /* 0x0020480001627983 */ /* 0x000ee80000300800 */
[----:B------:R-:W3:Y:S04]  /*378d0*/  LDL.LU R97, [R1+0x2044] ;  /* 0x0020440001617983 */ /* 0x000ee80000300800 */
[----:B------:R-:W3:Y:S01]  /*378e0*/  LDL.LU R96, [R1+0x2040] ;  /* 0x0020400001607983 */ /* 0x000ee20000300800 */
[----:B------:R-:W-:-:S03]  /*378f0*/  FADD R14, R73, R14 ;  /* 0x0000000e490e7221 */ /* 0x000fc60000000000 */
[----:B------:R-:W3:Y:S04]  /*37900*/  LDL.LU R95, [R1+0x203c] ;  /* 0x00203c00015f7983 */ /* 0x000ee80000300800 */
        /* <DEDUP_REMOVED lines=20> */
[----:B------:R-:W3:Y:S01]  /*37a50*/  LDL.LU R78, [R1+0x1ff8] ;  /* 0x001ff800014e7983 */ /* 0x000ee20000300800 */
[----:B------:R1:W-:Y:S03]  /*37a60*/  MUFU.EX2 R214, R17 ;  /* 0x0000001100d67308 */ /* 0x0003e60000000800 */
[----:B------:R-:W3:Y:S04]  /*37a70*/  LDL.LU R77, [R1+0x1ff4] ;  /* 0x001ff400014d7983 */ /* 0x000ee80000300800 */
[----:B------:R-:W3:Y:S01]  /*37a80*/  LDL.LU R76, [R1+0x1ff0] ;  /* 0x001ff000014c7983 */ /* 0x000ee20000300800 */
[----:B------:R-:W-:Y:S01]  /*37a90*/  FMUL R23, R71, 1.4426950216293334961 ;  /* 0x3fb8aa3b47177820 */ /* 0x000fe20000400000 */
[----:B-1----:R-:W-:-:S02]  /*37aa0*/  FADD R17, R72, R152 ;  /* 0x0000009848117221 */ /* 0x002fc40000000000 */
[----:B------:R-:W3:Y:S01]  /*37ab0*/  LDL.LU R75, [R1+0x1fec] ;  /* 0x001fec00014b7983 */ /* 0x000ee20000300800 */
[----:B------:R-:W-:Y:S01]  /*37ac0*/  FADD R14, R60, R14 ;  /* 0x0000000e3c0e7221 */ /* 0x000fe20000000000 */
[----:B------:R-:W-:Y:S01]  /*37ad0*/  FADD R156, R69, R156 ;  /* 0x0000009c459c7221 */ /* 0x000fe20000000000 */
[----:B------:R1:W-:Y:S01]  /*37ae0*/  MUFU.EX2 R211, R23 ;  /* 0x0000001700d37308 */ /* 0x0003e20000000800 */
[----:B------:R-:W3:Y:S07]  /*37af0*/  LDL.LU R74, [R1+0x1fe8] ;  /* 0x001fe800014a7983 */ /* 0x000eee0000300800 */
[----:B------:R-:W-:Y:S01]  /*37b00*/  MUFU.EX2 R216, R189 ;  /* 0x000000bd00d87308 */ /* 0x000fe20000000800 */
[----:B------:R-:W3:Y:S01]  /*37b10*/  LDL.LU R73, [R1+0x1fe4] ;  /* 0x001fe40001497983 */ /* 0x000ee20000300800 */
[----:B------:R-:W-:Y:S01]  /*37b20*/  FADD R15, R229, R15 ;  /* 0x0000000fe50f7221 */ /* 0x000fe20000000000 */
[----:B------:R-:W3:Y:S02]  /*37b30*/  LDC R152, c[0x0][0x268] ;  /* 0x00009a00ff987b82 */ /* 0x000ee40000000800 */
[----:B------:R-:W3:Y:S01]  /*37b40*/  LDL.LU R72, [R1+0x1fe0] ;  /* 0x001fe00001487983 */ /* 0x000ee20000300800 */
[----:B------:R-:W-:-:S03]  /*37b50*/  FADD R17, R67, R17 ;  /* 0x0000001143117221 */ /* 0x000fc60000000000 */
[----:B------:R-:W3:Y:S01]  /*37b60*/  LDL.LU R71, [R1+0x1fdc] ;  /* 0x001fdc0001477983 */ /* 0x000ee20000300800 */
[----:B------:R-:W-:-:S03]  /*37b70*/  FADD R14, R58, R14 ;  /* 0x0000000e3a0e7221 */ /* 0x000fc60000000000 */
[----:B------:R-:W3:Y:S01]  /*37b80*/  LDL.LU R70, [R1+0x1fd8] ;  /* 0x001fd80001467983 */ /* 0x000ee20000300800 */
[----:B-1----:R-:W-:-:S03]  /*37b90*/  FMUL R23, R66, 1.4426950216293334961 ;  /* 0x3fb8aa3b42177820 */ /* 0x002fc60000400000 */
[----:B------:R-:W3:Y:S01]  /*37ba0*/  LDL.LU R69, [R1+0x1fd4] ;  /* 0x001fd40001457983 */ /* 0x000ee20000300800 */
[----:B------:R-:W-:-:S03]  /*37bb0*/  FADD R156, R64, R156 ;  /* 0x0000009c409c7221 */ /* 0x000fc60000000000 */
[----:B------:R-:W3:Y:S01]  /*37bc0*/  LDL.LU R68, [R1+0x1fd0] ;  /* 0x001fd00001447983 */ /* 0x000ee20000300800 */
[----:B------:R-:W-:-:S03]  /*37bd0*/  FADD R14, R55, R14 ;  /* 0x0000000e370e7221 */ /* 0x000fc60000000000 */
[----:B------:R-:W3:Y:S01]  /*37be0*/  LDL.LU R67, [R1+0x1fcc] ;  /* 0x001fcc0001437983 */ /* 0x000ee20000300800 */
[----:B------:R1:W-:Y:S03]  /*37bf0*/  MUFU.EX2 R210, R23 ;  /* 0x0000001700d27308 */ /* 0x0003e60000000800 */
        /* <DEDUP_REMOVED lines=15> */
[----:B------:R-:W-:Y:S01]  /*37cf0*/  FADD R14, R50, R14 ;  /* 0x0000000e320e7221 */ /* 0x000fe20000000000 */
[----:B-1----:R-:W-:Y:S02]  /*37d00*/  FMUL R23, R56, 1.4426950216293334961 ;  /* 0x3fb8aa3b38177820 */ /* 0x002fe40000400000 */
        /* <DEDUP_REMOVED lines=11> */
[----:B------:R-:W3:Y:S04]  /*37dc0*/  LDL.LU R53, [R1+0x1f94] ;  /* 0x001f940001357983 */ /* 0x000ee80000300800 */
[----:B------:R-:W3:Y:S01]  /*37dd0*/  LDL.LU R52, [R1+0x1f90] ;  /* 0x001f900001347983 */ /* 0x000ee20000300800 */
[----:B------:R1:W-:Y:S03]  /*37de0*/  MUFU.EX2 R203, R23 ;  /* 0x0000001700cb7308 */ /* 0x0003e60000000800 */
[----:B------:R-:W3:Y:S01]  /*37df0*/  LDL.LU R51, [R1+0x1f8c] ;  /* 0x001f8c0001337983 */ /* 0x000ee20000300800 */
[----:B------:R-:W-:Y:S01]  /*37e00*/  FADD R14, R45, R14 ;  /* 0x0000000e2d0e7221 */ /* 0x000fe20000000000 */
[----:B------:R-:W-:-:S02]  /*37e10*/  FADD R156, R44, R156 ;  /* 0x0000009c2c9c7221 */ /* 0x000fc40000000000 */
[----:B------:R-:W3:Y:S01]  /*37e20*/  LDL.LU R50, [R1+0x1f88] ;  /* 0x001f880001327983 */ /* 0x000ee20000300800 */
[----:B------:R-:W-:Y:S01]  /*37e30*/  FADD R17, R42, R17 ;  /* 0x000000112a117221 */ /* 0x000fe20000000000 */
[----:B-1----:R-:W-:Y:S02]  /*37e40*/  FMUL R23, R46, 1.4426950216293334961 ;  /* 0x3fb8aa3b2e177820 */ /* 0x002fe40000400000 */
[----:B------:R-:W3:Y:S04]  /*37e50*/  LDL.LU R49, [R1+0x1f84] ;  /* 0x001f840001317983 */ /* 0x000ee80000300800 */
[----:B------:R-:W3:Y:S01]  /*37e60*/  LDL.LU R48, [R1+0x1f80] ;  /* 0x001f800001307983 */ /* 0x000ee20000300800 */
[----:B------:R-:W-:-:S03]  /*37e70*/  FADD R14, R43, R14 ;  /* 0x0000000e2b0e7221 */ /* 0x000fc60000000000 */
[----:B------:R-:W3:Y:S01]  /*37e80*/  LDL.LU R47, [R1+0x1f7c] ;  /* 0x001f7c00012f7983 */ /* 0x000ee20000300800 */
[----:B------:R-:W-:-:S03]  /*37e90*/  FADD R156, R40, R156 ;  /* 0x0000009c289c7221 */ /* 0x000fc60000000000 */
[----:B------:R-:W3:Y:S01]  /*37ea0*/  LDL.LU R46, [R1+0x1f78] ;  /* 0x001f7800012e7983 */ /* 0x000ee20000300800 */
[----:B------:R1:W-:Y:S01]  /*37eb0*/  MUFU.EX2 R202, R23 ;  /* 0x0000001700ca7308 */ /* 0x0003e20000000800 */
[----:B------:R-:W-:Y:S02]  /*37ec0*/  FADD R17, R39, R17 ;  /* 0x0000001127117221 */ /* 0x000fe40000000000 */
[----:B------:R-:W3:Y:S04]  /*37ed0*/  LDL.LU R45, [R1+0x1f74] ;  /* 0x001f7400012d7983 */ /* 0x000ee80000300800 */
[----:B------:R-:W3:Y:S01]  /*37ee0*/  LDL.LU R44, [R1+0x1f70] ;  /* 0x001f7000012c7983 */ /* 0x000ee20000300800 */
[----:B-1----:R-:W-:-:S03]  /*37ef0*/  FMUL R23, R41, 1.4426950216293334961 ;  /* 0x3fb8aa3b29177820 */ /* 0x002fc60000400000 */
[----:B------:R-:W3:Y:S01]  /*37f00*/  LDL.LU R43, [R1+0x1f6c] ;  /* 0x001f6c00012b7983 */ /* 0x000ee20000300800 */
[----:B------:R-:W-:-:S03]  /*37f10*/  FADD R156, R37, R156 ;  /* 0x0000009c259c7221 */ /* 0x000fc60000000000 */
[----:B------:R-:W3:Y:S01]  /*37f20*/  LDL.LU R42, [R1+0x1f68] ;  /* 0x001f6800012a7983 */ /* 0x000ee20000300800 */
[----:B------:R-:W-:-:S03]  /*37f30*/  FADD R17, R36, R17 ;  /* 0x0000001124117221 */ /* 0x000fc60000000000 */
[----:B------:R-:W3:Y:S04]  /*37f40*/  LDL.LU R41, [R1+0x1f64] ;  /* 0x001f640001297983 */ /* 0x000ee80000300800 */
[----:B------:R-:W3:Y:S01]  /*37f50*/  LDL.LU R40, [R1+0x1f60] ;  /* 0x001f600001287983 */ /* 0x000ee20000300800 */
[----:B------:R-:W-:-:S03]  /*37f60*/  FADD R156, R34, R156 ;  /* 0x0000009c229c7221 */ /* 0x000fc60000000000 */
[----:B------:R-:W3:Y:S01]  /*37f70*/  LDL.LU R39, [R1+0x1f5c] ;  /* 0x001f5c0001277983 */ /* 0x000ee20000300800 */
[----:B------:R-:W-:-:S03]  /*37f80*/  FADD R17, R33, R17 ;  /* 0x0000001121117221 */ /* 0x000fc60000000000 */
[----:B------:R-:W3:Y:S04]  /*37f90*/  LDL.LU R38, [R1+0x1f58] ;  /* 0x001f580001267983 */ /* 0x000ee80000300800 */
[----:B------:R-:W3:Y:S04]  /*37fa0*/  LDL.LU R37, [R1+0x1f54] ;  /* 0x001f540001257983 */ /* 0x000ee80000300800 */
[----:B------:R-:W3:Y:S01]  /*37fb0*/  LDL.LU R36, [R1+0x1f50] ;  /* 0x001f500001247983 */ /* 0x000ee20000300800 */
[----:B------:R-:W-:-:S03]  /*37fc0*/  FADD R14, R191, R14 ;  /* 0x0000000ebf0e7221 */ /* 0x000fc60000000000 */
[----:B------:R-:W3:Y:S01]  /*37fd0*/  LDL.LU R35, [R1+0x1f4c] ;  /* 0x001f4c0001237983 */ /* 0x000ee20000300800 */
[----:B------:R-:W-:-:S03]  /*37fe0*/  FADD R156, R31, R156 ;  /* 0x0000009c1f9c7221 */ /* 0x000fc60000000000 */
[----:B------:R-:W3:Y:S01]  /*37ff0*/  LDL.LU R34, [R1+0x1f48] ;  /* 0x001f480001227983 */ /* 0x000ee20000300800 */
[----:B------:R-:W-:Y:S01]  /*38000*/  FADD R17, R25, R17 ;  /* 0x0000001119117221 */ /* 0x000fe20000000000 */
[----:B------:R-:W-:Y:S02]  /*38010*/  FMUL R191, R24, 1.4426950216293334961 ;  /* 0x3fb8aa3b18bf7820 */ /* 0x000fe40000400000 */
[----:B------:R-:W3:Y:S04]  /*38020*/  LDL.LU R33, [R1+0x1f44] ;  /* 0x001f440001217983 */ /* 0x000ee80000300800 */
[----:B------:R-:W3:Y:S04]  /*38030*/  LDL.LU R32, [R1+0x1f40] ;  /* 0x001f400001207983 */ /* 0x000ee80000300800 */
[----:B------:R-:W3:Y:S04]  /*38040*/  LDL.LU R31, [R1+0x1f3c] ;  /* 0x001f3c00011f7983 */ /* 0x000ee80000300800 */
[----:B------:R-:W3:Y:S01]  /*38050*/  LDL.64 R24, [R1+0x1040] ;  /* 0x0010400001187983 */ /* 0x000ee20000100a00 */
[----:B------:R-:W-:Y:S01]  /*38060*/  FADD R156, R30, R156 ;  /* 0x0000009c1e9c7221 */ /* 0x000fe20000000000 */
[----:B--2---:R-:W-:-:S04]  /*38070*/  FADD R15, R228, R15 ;  /* 0x0000000fe40f7221 */ /* 0x004fc80000000000 */
[----:B------:R-:W-:-:S04]  /*38080*/  FADD R15, R227, R15 ;  /* 0x0000000fe30f7221 */ /* 0x000fc80000000000 */
[----:B------:R-:W-:-:S04]  /*38090*/  FADD R15, R226, R15 ;  /* 0x0000000fe20f7221 */ /* 0x000fc80000000000 */
[----:B------:R-:W-:Y:S01]  /*380a0*/  FADD R15, R225, R15 ;  /* 0x0000000fe10f7221 */ /* 0x000fe20000000000 */
[----:B------:R-:W1:Y:S03]  /*380b0*/  MUFU.EX2 R219, R184 ;  /* 0x000000b800db7308 */ /* 0x000e660000000800 */
[----:B------:R-:W-:-:S04]  /*380c0*/  FADD R15, R224, R15 ;  /* 0x0000000fe00f7221 */ /* 0x000fc80000000000 */
[----:B----4-:R-:W-:Y:S01]  /*380d0*/  FADD R15, R223, R15 ;  /* 0x0000000fdf0f7221 */ /* 0x010fe20000000000 */
[----:B------:R-:W2:Y:S03]  /*380e0*/  MUFU.EX2 R218, R185 ;  /* 0x000000b900da7308 */ /* 0x000ea60000000800 */
[----:B------:R-:W-:-:S04]  /*380f0*/  FADD R15, R222, R15 ;  /* 0x0000000fde0f7221 */ /* 0x000fc80000000000 */
[----:B------:R-:W-:-:S04]  /*38100*/  FADD R15, R221, R15 ;  /* 0x0000000fdd0f7221 */ /* 0x000fc80000000000 */
[----:B------:R-:W-:-:S04]  /*38110*/  FADD R15, R220, R15 ;  /* 0x0000000fdc0f7221 */ /* 0x000fc80000000000 */
[----:B-1----:R-:W-:-:S04]  /*38120*/  FADD R15, R219, R15 ;  /* 0x0000000fdb0f7221 */ /* 0x002fc80000000000 */
[----:B--2---:R-:W-:-:S04]  /*38130*/  FADD R15, R218, R15 ;  /* 0x0000000fda0f7221 */ /* 0x004fc80000000000 */
[----:B------:R-:W-:Y:S01]  /*38140*/  FADD R15, R217, R15 ;  /* 0x0000000fd90f7221 */ /* 0x000fe20000000000 */
[----:B---3--:R-:W0:Y:S04]  /*38150*/  LDL.64 R24, [R1+0x1040] ;  /* 0x0010400001187983 */ /* 0x008e280000100a00 */
[----:B------:R-:W2:Y:S04]  /*38160*/  LDL.LU R30, [R1+0x1f38] ;  /* 0x001f3800011e7983 */ /* 0x000ea80000300800 */
[----:B------:R-:W3:Y:S01]  /*38170*/  LDL.64 R188, [R1+0x1030] ;  /* 0x0010300001bc7983 */ /* 0x000ee20000100a00 */
        /* <DEDUP_REMOVED lines=9> */
[----:B------:R-:W1:Y:S01]  /*38210*/  MUFU.EX2 R199, R23 ;  /* 0x0000001700c77308 */ /* 0x000e620000000800 */
[----:B------:R-:W-:Y:S02]  /*38220*/  FADD R14, R251, R14 ;  /* 0x0000000efb0e7221 */ /* 0x000fe40000000000 */
[----:B------:R-:W-:Y:S02]  /*38230*/  FADD R15, R207, R15 ;  /* 0x0000000fcf0f7221 */ /* 0x000fe40000000000 */
[----:B------:R-:W-:Y:S02]  /*38240*/  FADD R14, R250, R14 ;  /* 0x0000000efa0e7221 */ /* 0x000fe40000000000 */
[----:B------:R-:W-:Y:S01]  /*38250*/  FADD R15, R206, R15 ;  /* 0x0000000fce0f7221 */ /* 0x000fe20000000000 */
[----:B------:R-:W4:Y:S01]  /*38260*/  MUFU.EX2 R198, R198 ;  /* 0x000000c600c67308 */ /* 0x000f220000000800 */
[----:B------:R-:W-:-:S02]  /*38270*/  FADD R14, R249, R14 ;  /* 0x0000000ef90e7221 */ /* 0x000fc40000000000 */
[----:B------:R-:W-:-:S05]  /*38280*/  FADD R15, R203, R15 ;  /* 0x0000000fcb0f7221 */ /* 0x000fca0000000000 */
[----:B------:R-:W4:Y:S01]  /*38290*/  MUFU.EX2 R195, R195 ;  /* 0x000000c300c37308 */ /* 0x000f220000000800 */
[----:B------:R-:W-:Y:S01]  /*382a0*/  FADD R15, R202, R15 ;  /* 0x0000000fca0f7221 */ /* 0x000fe20000000000 */
[----:B------:R-:W-:-:S06]  /*382b0*/  FADD R14, R248, R14 ;  /* 0x0000000ef80e7221 */ /* 0x000fcc0000000000 */
[----:B------:R-:W4:Y:S01]  /*382c0*/  MUFU.EX2 R194, R194 ;  /* 0x000000c200c27308 */ /* 0x000f220000000800 */
[----:B-1----:R-:W-:Y:S01]  /*382d0*/  FADD R15, R199, R15 ;  /* 0x0000000fc70f7221 */ /* 0x002fe20000000000 */
[----:B------:R-:W-:-:S06]  /*382e0*/  FADD R14, R247, R14 ;  /* 0x0000000ef70e7221 */ /* 0x000fcc0000000000 */
[----:B------:R-:W1:Y:S01]  /*382f0*/  MUFU.EX2 R191, R191 ;  /* 0x000000bf00bf7308 */ /* 0x000e620000000800 */
[----:B----4-:R-:W-:Y:S01]  /*38300*/  FADD R15, R198, R15 ;  /* 0x0000000fc60f7221 */ /* 0x010fe20000000000 */
[----:B------:R-:W-:Y:S01]  /*38310*/  FADD R14, R242, R14 ;  /* 0x0000000ef20e7221 */ /* 0x000fe20000000000 */
[----:B------:R-:W-:Y:S01]  /*38320*/  FADD R157, R29, R17 ;  /* 0x000000111d9d7221 */ /* 0x000fe20000000000 */
[----:B------:R-:W-:Y:S01]  /*38330*/  FADD R156, R28, R156 ;  /* 0x0000009c1c9c7221 */ /* 0x000fe20000000000 */
[----:B------:R-:W-:Y:S01]  /*38340*/  FADD R15, R195, R15 ;  /* 0x0000000fc30f7221 */ /* 0x000fe20000000000 */
[----:B------:R-:W-:Y:S01]  /*38350*/  FADD R14, R240, R14 ;  /* 0x0000000ef00e7221 */ /* 0x000fe20000000000 */
[----:B------:R-:W4:Y:S01]  /*38360*/  LDL.LU R29, [R1+0x1f34] ;  /* 0x001f3400011d7983 */ /* 0x000f220000300800 */
[----:B------:R-:W-:Y:S01]  /*38370*/  FADD R157, R27, R157 ;  /* 0x0000009d1b9d7221 */ /* 0x000fe20000000000 */
[----:B------:R-:W-:Y:S01]  /*38380*/  FADD R156, R26, R156 ;  /* 0x0000009c1a9c7221 */ /* 0x000fe20000000000 */
[----:B------:R-:W-:Y:S01]  /*38390*/  FADD R23, R194, R15 ;  /* 0x0000000fc2177221 */ /* 0x000fe20000000000 */
[----:B-1----:R-:W-:Y:S01]  /*383a0*/  FADD R17, R191, R14 ;  /* 0x0000000ebf117221 */ /* 0x002fe20000000000 */
[----:B---3--:R-:W3:Y:S04]  /*383b0*/  LDL.64 R188, [R1+0x1030] ;  /* 0x0010300001bc7983 */ /* 0x008ee80000100a00 */
[----:B------:R-:W4:Y:S04]  /*383c0*/  LDL.LU R28, [R1+0x1f30] ;  /* 0x001f3000011c7983 */ /* 0x000f280000300800 */
[----:B------:R-:W4:Y:S04]  /*383d0*/  LDL.LU R27, [R1+0x1f2c] ;  /* 0x001f2c00011b7983 */ /* 0x000f280000300800 */
[----:B------:R-:W4:Y:S04]  /*383e0*/  LDL.LU R26, [R1+0x1f28] ;  /* 0x001f2800011a7983 */ /* 0x000f280000300800 */
[----:B------:R-:W2:Y:S01]  /*383f0*/  LDL.64 R14, [R1+0x1038] ;  /* 0x00103800010e7983 */ /* 0x000ea20000100a00 */
[----:B0-----:R-:W-:-:S03]  /*38400*/  IMAD R24, R154, 0x208, R12 ;  /* 0x000002089a187824 */ /* 0x001fc600078e020c */
[----:B--2---:R-:W2:Y:S02]  /*38410*/  LDL.64 R14, [R1+0x1038] ;  /* 0x00103800010e7983 */ /* 0x004ea40000100a00 */
[----:B------:R-:W-:Y:S02]  /*38420*/  MOV R154, R24 ;  /* 0x00000018009a7202 */ /* 0x000fe40000000f00 */
[----:B------:R-:W-:Y:S01]  /*38430*/  MOV R155, R25 ;  /* 0x00000019009b7202 */ /* 0x000fe20000000f00 */
[----:B---3--:R-:W-:Y:S01]  /*38440*/  IMAD R188, R152, 0x20c, R12 ;  /* 0x0000020c98bc7824 */ /* 0x008fe200078e020c */
[----:B------:R0:W-:Y:S01]  /*38450*/  STL [R1+0x1040], R24 ;  /* 0x0010401801007387 */ /* 0x0001e20000100800 */
[----:B------:R-:W-:-:S06]  /*38460*/  IMAD.WIDE R154, R0, 0x2, R154 ;  /* 0x00000002009a7825 */ /* 0x000fcc00078e029a */
[----:B------:R-:W3:Y:S04]  /*38470*/  LDG.E.U16 R154, desc[UR60][R154.64] ;  /* 0x0000003c9a9a7981 */ /* 0x000ee8000c1e1500 */
[----:B0-----:R-:W3:Y:S04]  /*38480*/  LDL.LU.64 R24, [R1+0x1f20] ;  /* 0x001f200001187983 */ /* 0x001ee80000300a00 */
[----:B------:R-:W0:Y:S04]  /*38490*/  SHFL.BFLY PT, R184, R23, 0x2, 0x1f ;  /* 0x0c401f0017b87f89 */ /* 0x000e2800000e0000 */
[----:B------:R-:W1:Y:S04]  /*384a0*/  SHFL.BFLY PT, R186, R157, 0x2, 0x1f ;  /* 0x0c401f009dba7f89 */ /* 0x000e6800000e0000 */
[----:B------:R-:W4:Y:S04]  /*384b0*/  SHFL.BFLY PT, R185, R156, 0x2, 0x1f ;  /* 0x0c401f009cb97f89 */ /* 0x000f2800000e0000 */
[----:B------:R-:W4:Y:S01]  /*384c0*/  SHFL.BFLY PT, R158, R17, 0x2, 0x1f ;  /* 0x0c401f00119e7f89 */ /* 0x000f2200000e0000 */
[----:B--2---:R-:W-:-:S04]  /*384d0*/  IMAD R14, R153, 0x20a, R12 ;  /* 0x0000020a990e7824 */ /* 0x004fc800078e020c */
[C---:B------:R-:W-:Y:S01]  /*384e0*/  IMAD.WIDE R152, R0.reuse, 0x2, R14 ;  /* 0x0000000200987825 */ /* 0x040fe200078e020e */
[----:B------:R2:W-:Y:S05]  /*384f0*/  STL [R1+0x1038], R14 ;  /* 0x0010380e01007387 */ /* 0x0005ea0000100800 */
[----:B------:R-:W3:Y:S01]  /*38500*/  LDG.E.U16 R153, desc[UR60][R152.64] ;  /* 0x0000003c98997981 */ /* 0x000ee2000c1e1500 */
[----:B--2---:R-:W-:-:S05]  /*38510*/  IMAD.WIDE R14, R0, 0x2, R188 ;  /* 0x00000002000e7825 */ /* 0x004fca00078e02bc */
[----:B------:R2:W2:Y:S01]  /*38520*/  LDG.E.U16 R152, desc[UR60][R14.64] ;  /* 0x0000003c0e987981 */ /* 0x0004a2000c1e1500 */
[----:B0-----:R-:W-:Y:S01]  /*38530*/  FADD R184, R23, R184 ;  /* 0x000000b817b87221 */ /* 0x001fe20000000000 */
[----:B-1----:R-:W-:Y:S01]  /*38540*/  FADD R186, R157, R186 ;  /* 0x000000ba9dba7221 */ /* 0x002fe20000000000 */
[----:B----4-:R-:W-:Y:S01]  /*38550*/  FADD R185, R156, R185 ;  /* 0x000000b99cb97221 */ /* 0x010fe20000000000 */
[----:B------:R-:W-:Y:S01]  /*38560*/  FADD R23, R17, R158 ;  /* 0x0000009e11177221 */ /* 0x000fe20000000000 */
[----:B------:R-:W-:Y:S04]  /*38570*/  STL [R1+0x1030], R188 ;  /* 0x001030bc01007387 */ /* 0x000fe80000100800 */
[----:B------:R-:W0:Y:S04]  /*38580*/  SHFL.BFLY PT, R187, R186, 0x1, 0x1f ;  /* 0x0c201f00babb7f89 */ /* 0x000e2800000e0000 */
[----:B------:R-:W1:Y:S04]  /*38590*/  SHFL.BFLY PT, R188, R185, 0x1, 0x1f ;  /* 0x0c201f00b9bc7f89 */ /* 0x000e6800000e0000 */
[----:B------:R-:W4:Y:S04]  /*385a0*/  SHFL.BFLY PT, R189, R184, 0x1, 0x1f ;  /* 0x0c201f00b8bd7f89 */ /* 0x000f2800000e0000 */
[----:B------:R-:W4:Y:S01]  /*385b0*/  SHFL.BFLY PT, R190, R23, 0x1, 0x1f ;  /* 0x0c201f0017be7f89 */ /* 0x000f2200000e0000 */
[----:B------:R-:W-:-:S03]  /*385c0*/  IADD3 R17, R18, R16, RZ ;  /* 0x0000001012117210 */ /* 0x000fc60007ffe0ff */
        /* <DEDUP_REMOVED lines=10> */
[----:B------:R-:W-:Y:S06]  /*38670*/  BAR.SYNC.DEFER_BLOCKING 0x0 ;  /* 0x0000000000007b1d */ /* 0x000fec0000010000 */
[----:B0-----:R-:W2:Y:S04]  /*38680*/  LDL.LU R228, [R1+0x68c] ;  /* 0x00068c0001e47983 */ /* 0x001ea80000300800 */
[----:B------:R-:W2:Y:S04]  /*38690*/  LDL.LU R229, [R1+0x698] ;  /* 0x0006980001e57983 */ /* 0x000ea80000300800 */
[----:B------:R-:W2:Y:S04]  /*386a0*/  LDL.LU R231, [R1+0x6a8] ;  /* 0x0006a80001e77983 */ /* 0x000ea80000300800 */
[----:B------:R-:W2:Y:S04]  /*386b0*/  LDL.LU R230, [R1+0x69c] ;  /* 0x00069c0001e67983 */ /* 0x000ea80000300800 */
        /* <DEDUP_REMOVED lines=8> */
[----:B0-----:R-:W2:Y:S04]  /*38740*/  LDL.LU R220, [R1+0x10ac] ;  /* 0x0010ac0001dc7983 */ /* 0x001ea80000300800 */
[----:B------:R-:W2:Y:S04]  /*38750*/  LDL.LU R155, [R1+0x6cc] ;  /* 0x0006cc00019b7983 */ /* 0x000ea80000300800 */
[----:B------:R-:W2:Y:S04]  /*38760*/  LDL.LU R226, [R1+0x650] ;  /* 0x0006500001e27983 */ /* 0x000ea80000300800 */
[----:B------:R-:W2:Y:S04]  /*38770*/  LDL.LU R225, [R1+0x654] ;  /* 0x0006540001e17983 */ /* 0x000ea80000300800 */
[----:B------:R-:W2:Y:S04]  /*38780*/  LDL.LU R221, [R1+0x8bc] ;  /* 0x0008bc0001dd7983 */ /* 0x000ea80000300800 */
        /* <DEDUP_REMOVED lines=25> */
[----:B------:R0:W-:Y:S04]  /*38920*/  STL [R1+0x241c], R214 ;  /* 0x00241cd601007387 */ /* 0x0001e80000100800 */
[----:B0-----:R-:W2:Y:S04]  /*38930*/  LDL.LU R214, [R1+0xee4] ;  /* 0x000ee40001d67983 */ /* 0x001ea80000300800 */
        /* <DEDUP_REMOVED lines=21> */
[----:B-1----:R-:W-:Y:S04]  /*38a90*/  STL [R1+0x23c4], R188 ;  /* 0x0023c4bc01007387 */ /* 0x002fe80000100800 */
[----:B------:R-:W-:Y:S04]  /*38aa0*/  STL [R1+0x23c0], R184 ;  /* 0x0023c0b801007387 */ /* 0x000fe80000100800 */
        /* <DEDUP_REMOVED lines=16> */
[----:B------:R-:W-:Y:S04]  /*38bb0*/  STL.64 [R1+0x2118], R150 ;  /* 0x0021189601007387 */ /* 0x000fe80000100a00 */
        /* <DEDUP_REMOVED lines=62> */
[----:B---3--:R-:W-:Y:S04]  /*38fa0*/  STL.64 [R1+0x1f20], R24 ;  /* 0x001f201801007387 */ /* 0x008fe80000100a00 */
[----:B--2---:R0:W-:Y:S04]  /*38fb0*/  STS.U16 [R17+0x20000], R214 ;  /* 0x020000d611007388 */ /* 0x0041e80000000400 */
[----:B0-----:R-:W2:Y:S04]  /*38fc0*/  LDL.LU R214, [R1+0xea4] ;  /* 0x000ea40001d67983 */ /* 0x001ea80000300800 */
[----:B------:R-:W-:Y:S04]  /*38fd0*/  STS.U16 [R17+0x20400], R169 ;  /* 0x020400a911007388 */ /* 0x000fe80000000400 */
[----:B------:R-:W-:Y:S04]  /*38fe0*/  STS.U16 [R17+0x20800], R168 ;  /* 0x020800a811007388 */ /* 0x000fe80000000400 */
[----:B--2---:R0:W-:Y:S04]  /*38ff0*/  STS.U16 [R17+0x20c00], R214 ;  /* 0x020c00d611007388 */ /* 0x0041e80000000400 */
[----:B0-----:R-:W2:Y:S04]  /*39000*/  LDL.LU R214, [R1+0xe68] ;  /* 0x000e680001d67983 */ /* 0x001ea80000300800 */
[----:B------:R-:W3:Y:S04]  /*39010*/  LDL.LU R211, [R1+0xe48] ;  /* 0x000e480001d37983 */ /* 0x000ee80000300800 */
[----:B------:R-:W-:Y:S04]  /*39020*/  STS.U16 [R17+0x21000], R167 ;  /* 0x021000a711007388 */ /* 0x000fe80000000400 */
[----:B--2---:R0:W-:Y:S04]  /*39030*/  STS.U16 [R17+0x21400], R214 ;  /* 0x021400d611007388 */ /* 0x0041e80000000400 */
[----:B0-----:R-:W2:Y:S04]  /*39040*/  LDL.LU R214, [R1+0xe28] ;  /* 0x000e280001d67983 */ /* 0x001ea80000300800 */
[----:B--2---:R0:W-:Y:S04]  /*39050*/  STS.U16 [R17+0x21c00], R214 ;  /* 0x021c00d611007388 */ /* 0x0041e80000000400 */
[----:B0-----:R-:W2:Y:S04]  /*39060*/  LDL.LU R214, [R1+0xdec] ;  /* 0x000dec0001d67983 */ /* 0x001ea80000300800 */
[----:B---3--:R0:W-:Y:S04]  /*39070*/  STS.U16 [R17+0x21800], R211 ;  /* 0x021800d311007388 */ /* 0x0081e80000000400 */
[----:B0-----:R-:W3:Y:S04]  /*39080*/  LDL.LU R211, [R1+0xdcc] ;  /* 0x000dcc0001d37983 */ /* 0x001ee80000300800 */
        /* <DEDUP_REMOVED lines=10> */
[----:B---3--:R-:W-:Y:S04]  /*39130*/  STS.U16 [R17+0x23800], R211 ;  /* 0x023800d311007388 */ /* 0x008fe80000000400 */
[----:B--2---:R0:W-:Y:S04]  /*39140*/  STS.U16 [R17+0x23c00], R214 ;  /* 0x023c00d611007388 */ /* 0x0041e80000000400 */
[----:B0-----:R-:W2:Y:S04]  /*39150*/  LDL.LU R214, [R1+0xcf0] ;  /* 0x000cf00001d67983 */ /* 0x001ea80000300800 */
[----:B------:R-:W3:Y:S04]  /*39160*/  LDL.LU R211, [R1+0xcd0] ;  /* 0x000cd00001d37983 */ /* 0x000ee80000300800 */
        /* <DEDUP_REMOVED lines=82> */
[----:B------:R-:W4:Y:S04]  /*39690*/  LDL.LU R207, [R1+0xee0] ;  /* 0x000ee00001cf7983 */ /* 0x000f280000300800 */
[----:B------:R-:W4:Y:S04]  /*396a0*/  LDL.LU R210, [R1+0xedc] ;  /* 0x000edc0001d27983 */ /* 0x000f280000300800 */
[----:B---3--:R0:W-:Y:S02]  /*396b0*/  STS.U16 [R17+0x36c00], R211 ;  /* 0x036c00d311007388 */ /* 0x0081e40000000400 */
[----:B0-----:R-:W-:-:S02]  /*396c0*/  MOV R211, R215 ;  /* 0x000000d700d37202 */ /* 0x001fc40000000f00 */
[----:B------:R-:W-:Y:S02]  /*396d0*/  MOV R215, R216 ;  /* 0x000000d800d77202 */ /* 0x000fe40000000f00 */
[----:B------:R-:W-:Y:S02]  /*396e0*/  MOV R216, R236 ;  /* 0x000000ec00d87202 */ /* 0x000fe40000000f00 */
[----:B------:R-:W-:Y:S02]  /*396f0*/  MOV R236, R15 ;  /* 0x0000000f00ec7202 */ /* 0x000fe40000000f00 */
[----:B------:R-:W-:Y:S01]  /*39700*/  LOP3.LUT R15, R16, 0x10, RZ, 0x3c, !PT ;  /* 0x00000010100f7812 */ /* 0x000fe200078e3cff */
[----:B------:R-:W-:Y:S04]  /*39710*/  STS.U16 [R17+0x22000], R166 ;  /* 0x022000a611007388 */ /* 0x000fe80000000400 */
[----:B------:R-:W-:Y:S04]  /*39720*/  STS.U16 [R17+0x24000], R164 ;  /* 0x024000a411007388 */ /* 0x000fe80000000400 */
[----:B------:R-:W-:Y:S04]  /*39730*/  STS.U16 [R17+0x30000], R163 ;  /* 0x030000a311007388 */ /* 0x000fe80000000400 */
[----:B------:R-:W-:Y:S04]  /*39740*/  STS.U16 [R17+0x37400], R237 ;  /* 0x037400ed11007388 */ /* 0x000fe80000000400 */
[----:B------:R-:W-:Y:S04]  /*39750*/  STS.U16 [R17+0x37800], R160 ;  /* 0x037800a011007388 */ /* 0x000fe80000000400 */
[----:B------:R-:W-:Y:S04]  /*39760*/  STS.U16 [R17+0x37c00], R180 ;  /* 0x037c00b411007388 */ /* 0x000fe80000000400 */
[----:B--2---:R0:W-:Y:S02]  /*39770*/  STS.U16 [R17+0x37000], R214 ;  /* 0x037000d611007388 */ /* 0x0041e40000000400 */
[----:B0-----:R-:W-:-:S02]  /*39780*/  MOV R214, R14 ;  /* 0x0000000e00d67202 */ /* 0x001fc40000000f00 */
[----:B------:R-:W-:-:S05]  /*39790*/  IADD3 R14, R18, R15, RZ ;  /* 0x0000000f120e7210 */ /* 0x000fca0007ffe0ff */
[----:B----4-:R0:W-:Y:S04]  /*397a0*/  STS.U16 [R14+0x20080], R207 ;  /* 0x020080cf0e007388 */ /* 0x0101e80000000400 */
[----:B------:R1:W-:Y:S04]  /*397b0*/  STS.U16 [R14+0x20480], R210 ;  /* 0x020480d20e007388 */ /* 0x0003e80000000400 */
[----:B0-----:R-:W2:Y:S04]  /*397c0*/  LDL.LU R207, [R1+0xec0] ;  /* 0x000ec00001cf7983 */ /* 0x001ea80000300800 */
[----:B-1----:R-:W3:Y:S04]  /*397d0*/  LDL.LU R210, [R1+0xea0] ;  /* 0x000ea00001d27983 */ /* 0x002ee80000300800 */
[----:B--2---:R0:W-:Y:S04]  /*397e0*/  STS.U16 [R14+0x20880], R207 ;  /* 0x020880cf0e007388 */ /* 0x0041e80000000400 */
[----:B---3--:R1:W-:Y:S04]  /*397f0*/  STS.U16 [R14+0x20c80], R210 ;  /* 0x020c80d20e007388 */ /* 0x0083e80000000400 */
        /* <DEDUP_REMOVED lines=107> */
[----:B0-----:R-:W3:Y:S01]  /*39eb0*/  LDL.LU R210, [R1+0x680] ;  /* 0x0006800001d27983 */ /* 0x001ee20000300800 */
[----:B------:R-:W-:-:S03]  /*39ec0*/  LOP3.LUT R15, R16, 0x20, RZ, 0x3c, !PT ;  /* 0x00000020100f7812 */ /* 0x000fc600078e3cff */
[----:B---3--:R0:W-:Y:S04]  /*39ed0*/  STS.U16 [R14+0x36c80], R210 ;  /* 0x036c80d20e007388 */ /* 0x0081e80000000400 */
[----:B0-----:R-:W3:Y:S01]  /*39ee0*/  LDL.LU R210, [R1+0xed8] ;  /* 0x000ed80001d27983 */ /* 0x001ee20000300800 */
[----:B------:R-:W-:-:S03]  /*39ef0*/  IADD3 R15, R18, R15, RZ ;  /* 0x0000000f120f7210 */ /* 0x000fc60007ffe0ff */
[----:B------:R-:W-:Y:S04]  /*39f00*/  STS.U16 [R14+0x30080], R162 ;  /* 0x030080a20e007388 */ /* 0x000fe80000000400 */
[----:B--2---:R0:W-:Y:S04]  /*39f10*/  STS.U16 [R14+0x36880], R207 ;  /* 0x036880cf0e007388 */ /* 0x0041e80000000400 */
[----:B------:R-:W-:Y:S04]  /*39f20*/  STS.U16 [R14+0x37080], R252 ;  /* 0x037080fc0e007388 */ /* 0x000fe80000000400 */
[----:B------:R-:W-:Y:S04]  /*39f30*/  STS.U16 [R14+0x37480], R235 ;  /* 0x037480eb0e007388 */ /* 0x000fe80000000400 */
[----:B------:R-:W-:Y:S04]  /*39f40*/  STS.U16 [R14+0x37880], R204 ;  /* 0x037880cc0e007388 */ /* 0x000fe80000000400 */
[----:B------:R-:W-:Y:S04]  /*39f50*/  STS.U16 [R14+0x37c80], R177 ;  /* 0x037c80b10e007388 */ /* 0x000fe80000000400 */
        /* <DEDUP_REMOVED lines=714> */
[----:B------:R-:W4:Y:S04]  /*3cc00*/  LDL.LU.64 R24, [R1+0x400] ;  /* 0x0004000001187983 */ /* 0x000f280000300a00 */
        /* <DEDUP_REMOVED lines=71> */
[----:B--2---:R-:W-:-:S03]  /*3d080*/  FADD R17, -R22, R207 ;  /* 0x000000cf16117221 */ /* 0x004fc60000000100 */
[----:B------:R-:W2:Y:S04]  /*3d090*/  LDL.LU R207, [R1+0x8b0] ;  /* 0x0008b00001cf7983 */ /* 0x000ea80000300800 */
        /* <DEDUP_REMOVED lines=21> */
[----:B0-----:R-:W2:Y:S01]  /*3d1f0*/  LDL.LU R207, [R1+0xac8] ;  /* 0x000ac80001cf7983 */ /* 0x001ea20000300800 */
[----:B---3--:R-:W-:-:S03]  /*3d200*/  FADD R15, -R21, R210 ;  /* 0x000000d2150f7221 */ /* 0x008fc60000000100 */
[----:B------:R-:W2:Y:S02]  /*3d210*/  LDL.LU R210, [R1+0xaec] ;  /* 0x000aec0001d27983 */ /* 0x000ea40000300800 */
[----:B--2---:R-:W-:Y:S02]  /*3d220*/  F2FP.F16.F32.PACK_AB R180, R207, R210 ;  /* 0x000000d2cfb4723e */ /* 0x004fe400000000ff */
[----:B------:R-:W-:Y:S01]  /*3d230*/  MOV R210, R221 ;  /* 0x000000dd00d27202 */ /* 0x000fe20000000f00 */
[----:B------:R-:W2:Y:S01]  /*3d240*/  LDL.LU R207, [R1+0x770] ;  /* 0x0007700001cf7983 */ /* 0x000ea20000300800 */
[----:B------:R-:W-:-:S03]  /*3d250*/  MOV R221, R181 ;  /* 0x000000b500dd7202 */ /* 0x000fc60000000f00 */
[----:B------:R-:W2:Y:S02]  /*3d260*/  LDL.LU R181, [R1+0x774] ;  /* 0x0007740001b57983 */ /* 0x000ea40000300800 */
[----:B--2---:R-:W-:Y:S02]  /*3d270*/  F2FP.F16.F32.PACK_AB R181, R207, R181 ;  /* 0x000000b5cfb5723e */ /* 0x004fe400000000ff */
[----:B------:R-:W2:Y:S02]  /*3d280*/  LDL.LU R207, [R1+0xaa0] ;  /* 0x000aa00001cf7983 */ /* 0x000ea40000300800 */
[----:B--2---:R-:W-:Y:S02]  /*3d290*/  F2FP.F16.F32.PACK_AB R182, R207, R182 ;  /* 0x000000b6cfb6723e */ /* 0x004fe400000000ff */
[----:B------:R-:W2:Y:S04]  /*3d2a0*/  LDL.LU R207, [R1+0x764] ;  /* 0x0007640001cf7983 */ /* 0x000ea80000300800 */
[----:B------:R-:W3:Y:S01]  /*3d2b0*/  LDL.LU R206, [R1+0xa58] ;  /* 0x000a580001ce7983 */ /* 0x000ee20000300800 */
[----:B--2---:R-:W-:-:S03]  /*3d2c0*/  F2FP.F16.F32.PACK_AB R183, R207, R183 ;  /* 0x000000b7cfb7723e */ /* 0x004fc600000000ff */
[----:B------:R-:W3:Y:S02]  /*3d2d0*/  LDL.LU R207, [R1+0xa7c] ;  /* 0x000a7c0001cf7983 */ /* 0x000ee40000300800 */
[----:B---3--:R-:W-:Y:S02]  /*3d2e0*/  F2FP.F16.F32.PACK_AB R176, R206, R207 ;  /* 0x000000cfceb0723e */ /* 0x008fe400000000ff */
[----:B------:R-:W2:Y:S04]  /*3d2f0*/  LDL.LU R206, [R1+0x760] ;  /* 0x0007600001ce7983 */ /* 0x000ea80000300800 */
[----:B------:R-:W2:Y:S02]  /*3d300*/  LDL.LU R207, [R1+0x768] ;  /* 0x0007680001cf7983 */ /* 0x000ea40000300800 */
[----:B--2---:R-:W-:-:S02]  /*3d310*/  F2FP.F16.F32.PACK_AB R177, R206, R207 ;  /* 0x000000cfceb1723e */ /* 0x004fc400000000ff */
        /* <DEDUP_REMOVED lines=10> */
[----:B------:R-:W2:Y:S04]  /*3d3c0*/  LDL.LU R206, [R1+0x8dc] ;  /* 0x0008dc0001ce7983 */ /* 0x000ea80000300800 */
[----:B------:R-:W2:Y:S02]  /*3d3d0*/  LDL.LU R207, [R1+0x9c4] ;  /* 0x0009c40001cf7983 */ /* 0x000ea40000300800 */
[----:B--2---:R-:W-:Y:S02]  /*3d3e0*/  F2FP.F16.F32.PACK_AB R174, R206, R207 ;  /* 0x000000cfceae723e */ /* 0x004fe400000000ff */
[----:B------:R-:W2:Y:S04]  /*3d3f0*/  LDL.LU R206, [R1+0x748] ;  /* 0x0007480001ce7983 */ /* 0x000ea80000300800 */
[----:B------:R-:W2:Y:S02]  /*3d400*/  LDL.LU R207, [R1+0x74c] ;  /* 0x00074c0001cf7983 */ /* 0x000ea40000300800 */
[----:B--2---:R-:W-:-:S02]  /*3d410*/  F2FP.F16.F32.PACK_AB R175, R206, R207 ;  /* 0x000000cfceaf723e */ /* 0x004fc400000000ff */
        /* <DEDUP_REMOVED lines=12> */
[----:B------:R-:W-:Y:S01]  /*3d4e0*/  MOV R222, R224 ;  /* 0x000000e000de7202 */ /* 0x000fe20000000f00 */
[----:B------:R-:W2:Y:S04]  /*3d4f0*/  LDL.LU R223, [R1+0x634] ;  /* 0x0006340001df7983 */ /* 0x000ea80000300800 */
[----:B------:R-:W3:Y:S01]  /*3d500*/  LDL.LU R224, [R1+0x624] ;  /* 0x0006240001e07983 */ /* 0x000ee20000300800 */
[----:B------:R-:W-:Y:S02]  /*3d510*/  F2FP.F16.F32.PACK_AB R168, R206, R207 ;  /* 0x000000cfcea8723e */ /* 0x000fe400000000ff */
        /* <DEDUP_REMOVED lines=11> */
[----:B------:R-:W-:Y:S02]  /*3d5d0*/  F2FP.F16.F32.PACK_AB R169, R206, R207 ;  /* 0x000000cfcea9723e */ /* 0x000fe400000000ff */
[----:B--2---:R-:W-:Y:S02]  /*3d5e0*/  MOV R221, R223 ;  /* 0x000000df00dd7202 */ /* 0x004fe40000000f00 */
[----:B------:R-:W-:-:S02]  /*3d5f0*/  MOV R223, R225 ;  /* 0x000000e100df7202 */ /* 0x000fc40000000f00 */
[----:B---3--:R-:W-:Y:S01]  /*3d600*/  MOV R222, R224 ;  /* 0x000000e000de7202 */ /* 0x008fe20000000f00 */
[----:B------:R-:W2:Y:S01]  /*3d610*/  LDL.LU R225, [R1+0x688] ;  /* 0x0006880001e17983 */ /* 0x000ea20000300800 */
[----:B------:R-:W-:-:S03]  /*3d620*/  MOV R224, R226 ;  /* 0x000000e200e07202 */ /* 0x000fc60000000f00 */
[----:B------:R-:W3:Y:S04]  /*3d630*/  LDL.LU R226, [R1+0x664] ;  /* 0x0006640001e27983 */ /* 0x000ee80000300800 */
[----:B------:R-:W4:Y:S04]  /*3d640*/  LDL.LU R206, [R1+0x890] ;  /* 0x0008900001ce7983 */ /* 0x000f280000300800 */
[----:B------:R-:W4:Y:S02]  /*3d650*/  LDL.LU R207, [R1+0x8b4] ;  /* 0x0008b40001cf7983 */ /* 0x000f240000300800 */
[----:B----4-:R-:W-:-:S02]  /*3d660*/  F2FP.F16.F32.PACK_AB R170, R206, R207 ;  /* 0x000000cfceaa723e */ /* 0x010fc400000000ff */
[----:B------:R-:W4:Y:S04]  /*3d670*/  LDL.LU R206, [R1+0x738] ;  /* 0x0007380001ce7983 */ /* 0x000f280000300800 */
[----:B------:R-:W4:Y:S04]  /*3d680*/  LDL.LU R207, [R1+0x73c] ;  /* 0x00073c0001cf7983 */ /* 0x000f280000300800 */
[----:B------:R4:W-:Y:S04]  /*3d690*/  STS.U16 [R14+0x37f80], R171 ;  /* 0x037f80ab0e007388 */ /* 0x0009e80000000400 */
[----:B------:R-:W-:Y:S04]  /*3d6a0*/  STS.U16 [R14+0x37380], R238 ;  /* 0x037380ee0e007388 */ /* 0x000fe80000000400 */
[----:B------:R-:W-:Y:S04]  /*3d6b0*/  STS.U16 [R14+0x37780], R205 ;  /* 0x037780cd0e007388 */ /* 0x000fe80000000400 */
[----:B------:R-:W-:Y:S01]  /*3d6c0*/  STS.U16 [R14+0x37b80], R192 ;  /* 0x037b80c00e007388 */ /* 0x000fe20000000400 */
[----:B------:R0:W-:Y:S06]  /*3d6d0*/  MEMBAR.ALL.CTA ;  /* 0x0000000000007992 */ /* 0x0001ec0000008000 */
[----:B0-----:R-:W0:Y:S01]  /*3d6e0*/  FENCE.VIEW.ASYNC.S ;  /* 0x00000000000073c6 */ /* 0x001e220000000000 */
[----:B------:R-:W-:Y:S01]  /*3d6f0*/  FMUL R17, R17, 1.4426950216293334961 ;  /* 0x3fb8aa3b11117820 */ /* 0x000fe20000400000 */
[----:B------:R-:W-:-:S04]  /*3d700*/  FMUL R15, R15, 1.4426950216293334961 ;  /* 0x3fb8aa3b0f0f7820 */ /* 0x000fc80000400000 */
[----:B------:R-:W1:Y:S08]  /*3d710*/  MUFU.EX2 R16, R15 ;  /* 0x0000000f00107308 */ /* 0x000e700000000800 */
[----:B------:R-:W2:Y:S01]  /*3d720*/  MUFU.EX2 R17, R17 ;  /* 0x0000001100117308 */ /* 0x000ea20000000800 */
[-C--:B-1----:R-:W-:Y:S01]  /*3d730*/  FMUL R26, R26, R16.reuse ;  /* 0x000000101a1a7220 */ /* 0x082fe20000400000 */
[-C--:B------:R-:W-:Y:S01]  /*3d740*/  FMUL R27, R27, R16.reuse ;  /* 0x000000101b1b7220 */ /* 0x080fe20000400000 */
[-C--:B------:R-:W-:Y:S01]  /*3d750*/  FMUL R30, R30, R16.reuse ;  /* 0x000000101e1e7220 */ /* 0x080fe20000400000 */
[-C--:B------:R-:W-:Y:S01]  /*3d760*/  FMUL R31, R31, R16.reuse ;  /* 0x000000101f1f7220 */ /* 0x080fe20000400000 */
[-C--:B------:R-:W-:Y:S01]  /*3d770*/  FMUL R34, R34, R16.reuse ;  /* 0x0000001022227220 */ /* 0x080fe20000400000 */
[-C--:B------:R-:W-:Y:S01]  /*3d780*/  FMUL R35, R35, R16.reuse ;  /* 0x0000001023237220 */ /* 0x080fe20000400000 */
[-C--:B------:R-:W-:Y:S01]  /*3d790*/  FMUL R38, R38, R16.reuse ;  /* 0x0000001026267220 */ /* 0x080fe20000400000 */
[----:B------:R-:W-:Y:S01]  /*3d7a0*/  FMUL R39, R39, R16 ;  /* 0x0000001027277220 */ /* 0x000fe20000400000 */
[-C--:B--2---:R-:W-:Y:S01]  /*3d7b0*/  FMUL R24, R24, R17.reuse ;  /* 0x0000001118187220 */ /* 0x084fe20000400000 */
[-C--:B------:R-:W-:Y:S01]  /*3d7c0*/  FMUL R25, R25, R17.reuse ;  /* 0x0000001119197220 */ /* 0x080fe20000400000 */
        /* <DEDUP_REMOVED lines=8> */
[----:B------:R-:W-:Y:S01]  /*3d850*/  FMUL R44, R44, R17 ;  /* 0x000000112c2c7220 */ /* 0x000fe20000400000 */
[----:B----4-:R-:W-:-:S02]  /*3d860*/  F2FP.F16.F32.PACK_AB R171, R206, R207 ;  /* 0x000000cfceab723e */ /* 0x010fc400000000ff */
        /* <DEDUP_REMOVED lines=14> */
[----:B---3--:R-:W-:Y:S02]  /*3d950*/  MOV R224, R226 ;  /* 0x000000e200e07202 */ /* 0x008fe40000000f00 */
[----:B------:R-:W-:Y:S02]  /*3d960*/  MOV R225, R227 ;  /* 0x000000e300e17202 */ /* 0x000fe40000000f00 */
[----:B------:R-:W-:Y:S02]  /*3d970*/  MOV R226, R228 ;  /* 0x000000e400e27202 */ /* 0x000fe40000000f00 */
[----:B------:R-:W-:Y:S01]  /*3d980*/  MOV R227, R229 ;  /* 0x000000e500e37202 */ /* 0x000fe20000000f00 */
[----:B------:R-:W2:Y:S04]  /*3d990*/  LDL.LU R228, [R1+0x694] ;  /* 0x0006940001e47983 */ /* 0x000ea80000300800 */
[----:B------:R-:W3:Y:S01]  /*3d9a0*/  LDL.LU R229, [R1+0x6a0] ;  /* 0x0006a00001e57983 */ /* 0x000ee20000300800 */
        /* <DEDUP_REMOVED lines=109> */
[----:B0-----:R-:W-:Y:S06]  /*3e080*/  BAR.SYNC.DEFER_BLOCKING 0x0 ;  /* 0x0000000000007b1d */ /* 0x001fec0000010000 */
[----:B------:R-:W-:-:S06]  /*3e090*/  WARPGROUP.ARRIVE ;  /* 0x00000000000079c5 */ /* 0x000fcc0000000000 */
[----:B------:R-:W-:Y:S01]  /*3e0a0*/  HGMMA.64x256x16.F32 R24, R180, gdesc[UR52], R24, gsb0 ;  /* 0x03e00034b4187df0 */ /* 0x000fe20008000818 */
[----:B------:R-:W-:Y:S02]  /*3e0b0*/  F2FP.F16.F32.PACK_AB R164, R206, R207 ;  /* 0x000000cfcea4723e */ /* 0x000fe400000000ff */
        /* <DEDUP_REMOVED lines=16> */
[----:B------:R-:W-:-:S02]  /*3e1c0*/  F2FP.F16.F32.PACK_AB R165, R206, R207 ;  /* 0x000000cfcea5723e */ /* 0x000fc400000000ff */
[----:B--2---:R-:W-:Y:S02]  /*3e1d0*/  MOV R226, R228 ;  /* 0x000000e400e27202 */ /* 0x004fe40000000f00 */
[----:B------:R-:W-:Y:S02]  /*3e1e0*/  MOV R228, R230 ;  /* 0x000000e600e47202 */ /* 0x000fe40000000f00 */
[----:B---3--:R-:W-:Y:S01]  /*3e1f0*/  MOV R227, R229 ;  /* 0x000000e500e37202 */ /* 0x008fe20000000f00 */
[----:B------:R-:W2:Y:S01]  /*3e200*/  LDL.LU R230, [R1+0x6a4] ;  /* 0x0006a40001e67983 */ /* 0x000ea20000300800 */
[----:B------:R-:W-:-:S03]  /*3e210*/  MOV R229, R231 ;  /* 0x000000e700e57202 */ /* 0x000fc60000000f00 */
[----:B------:R-:W3:Y:S04]  /*3e220*/  LDL.LU R231, [R1+0x6b0] ;  /* 0x0006b00001e77983 */ /* 0x000ee80000300800 */
[----:B------:R-:W4:Y:S04]  /*3e230*/  LDL.LU R206, [R1+0x860] ;  /* 0x0008600001ce7983 */ /* 0x000f280000300800 */
[----:B------:R-:W4:Y:S01]  /*3e240*/  LDL.LU R207, [R1+0x884] ;  /* 0x0008840001cf7983 */ /* 0x000f220000300800 */
[----:B------:R-:W-:Y:S02]  /*3e250*/  WARPGROUP.DEPBAR.LE gsb0, 0x0 ;  /* 0x00008000000079c5 */ /* 0x000fe40000010000 */
[----:B------:R-:W-:-:S06]  /*3e260*/  WARPGROUP.ARRIVE ;  /* 0x00000000000079c5 */ /* 0x000fcc0000000000 */
[----:B------:R-:W-:Y:S01]  /*3e270*/  HGMMA.64x256x16.F32 R24, R176, gdesc[UR4], R24, gsb0 ;  /* 0x03e00004b0187df0 */ /* 0x000fe20008000818 */
[----:B------:R-:W-:-:S07]  /*3e280*/  UIADD3.64 UR52, UR6, 0x2, URZ ;  /* 0x0000000206347897 */ /* 0x000fce000fffe03f */
[----:B------:R-:W-:Y:S01]  /*3e290*/  UMOV UR58, UR52 ;  /* 0x00000034003a7c82 */ /* 0x000fe20008000000 */
[----:B------:R-:W-:Y:S01]  /*3e2a0*/  UMOV UR59, UR53 ;  /* 0x00000035003b7c82 */ /* 0x000fe20008000000 */
[----:B------:R-:W-:Y:S01]  /*3e2b0*/  UIADD3.64 UR52, UR6, 0x4, URZ ;  /* 0x0000000406347897 */ /* 0x000fe2000fffe03f */
[----:B----4-:R-:W-:Y:S02]  /*3e2c0*/  F2FP.F16.F32.PACK_AB R166, R206, R207 ;  /* 0x000000cfcea6723e */ /* 0x010fe400000000ff */
[----:B------:R-:W4:Y:S04]  /*3e2d0*/  LDL.LU R206, [R1+0x6fc] ;  /* 0x0006fc0001ce7983 */ /* 0x000f280000300800 */
[----:B------:R-:W4:Y:S01]  /*3e2e0*/  LDL.LU R207, [R1+0x700] ;  /* 0x0007000001cf7983 */ /* 0x000f220000300800 */
[----:B------:R-:W-:-:S02]  /*3e2f0*/  WARPGROUP.DEPBAR.LE gsb0, 0x0 ;  /* 0x00008000000079c5 */ /* 0x000fc40000010000 */
[----:B------:R-:W-:-:S08]  /*3e300*/  WARPGROUP.ARRIVE ;  /* 0x00000000000079c5 */ /* 0x000fd00000000000 */
[----:B------:R-:W-:Y:S01]  /*3e310*/  HGMMA.64x256x16.F32 R24, R172, gdesc[UR56], R24, gsb0 ;  /* 0x03e00038ac187df0 */ /* 0x000fe20008000818 */
[----:B------:R-:W-:Y:S01]  /*3e320*/  UMOV UR58, UR52 ;  /* 0x00000034003a7c82 */ /* 0x000fe20008000000 */
[----:B------:R-:W-:Y:S01]  /*3e330*/  UMOV UR59, UR53 ;  /* 0x00000035003b7c82 */ /* 0x000fe20008000000 */
[----:B------:R-:W-:Y:S01]  /*3e340*/  UIADD3.64 UR52, UR6, 0x7fe, URZ ;  /* 0x000007fe06347897 */ /* 0x000fe2000fffe03f */
[----:B------:R-:W-:Y:S02]  /*3e350*/  WARPGROUP.DEPBAR.LE gsb0, 0x0 ;  /* 0x00008000000079c5 */ /* 0x000fe40000010000 */
[----:B------:R-:W-:-:S15]  /*3e360*/  WARPGROUP.ARRIVE ;  /* 0x00000000000079c5 */ /* 0x000fde0000000000 */
[----:B------:R-:W-:-:S07]  /*3e370*/  NOP ;  /* 0x0000000000007918 */ /* 0x000fce0000000000 */
[----:B------:R-:W-:Y:S01]  /*3e380*/  HGMMA.64x256x16.F32 R24, R168, gdesc[UR56], R24, gsb0 ;  /* 0x03e00038a8187df0 */ /* 0x000fe20008000818 */
[----:B----4-:R-:W-:Y:S01]  /*3e390*/  F2FP.F16.F32.PACK_AB R167, R206, R207 ;  /* 0x000000cfcea7723e */ /* 0x010fe200000000ff */
[----:B------:R-:W-:Y:S01]  /*3e3a0*/  UMOV UR58, UR52 ;  /* 0x00000034003a7c82 */ /* 0x000fe20008000000 */
[----:B------:R-:W-:Y:S01]  /*3e3b0*/  UMOV UR59, UR53 ;  /* 0x00000035003b7c82 */ /* 0x000fe20008000000 */
[----:B------:R-:W-:Y:S02]  /*3e3c0*/  WARPGROUP.DEPBAR.LE gsb0, 0x0 ;  /* 0x00008000000079c5 */ /* 0x000fe40000010000 */
[----:B------:R-:W-:-:S15]  /*3e3d0*/  WARPGROUP.ARRIVE ;  /* 0x00000000000079c5 */ /* 0x000fde0000000000 */
[----:B------:R-:W-:-:S07]  /*3e3e0*/  NOP ;  /* 0x0000000000007918 */ /* 0x000fce0000000000 */
[----:B------:R-:W-:Y:S03]  /*3e3f0*/  HGMMA.64x256x16.F32 R24, R164, gdesc[UR56], R24, gsb0 ;  /* 0x03e00038a4187df0 */ /* 0x000fe60008000818 */
[----:B------:R-:W-:Y:S02]  /*3e400*/  WARPGROUP.DEPBAR.LE gsb0, 0x0 ;  /* 0x00008000000079c5 */ /* 0x000fe40000010000 */
        /* <DEDUP_REMOVED lines=63> */
[----:B------:R0:W-:Y:S04]  /*3e800*/  STL.64 [R1+0x5f8], R150 ;  /* 0x0005f89601007387 */ /* 0x0001e80000100a00 */
[----:B------:R-:W4:Y:S04]  /*3e810*/  LDL.LU R206, [R1+0x858] ;  /* 0x0008580001ce7983 */ /* 0x000f280000300800 */
[----:B------:R-:W4:Y:S02]  /*3e820*/  LDL.LU R207, [R1+0x85c] ;  /* 0x00085c0001cf7983 */ /* 0x000f240000300800 */
[----:B----4-:R-:W-:-:S02]  /*3e830*/  F2FP.F16.F32.PACK_AB R160, R206, R207 ;  /* 0x000000cfcea0723e */ /* 0x010fc400000000ff */
[----:B------:R-:W4:Y:S04]  /*3e840*/  LDL.LU R206, [R1+0x6f4] ;  /* 0x0006f40001ce7983 */ /* 0x000f280000300800 */
[----:B------:R-:W4:Y:S02]  /*3e850*/  LDL.LU R207, [R1+0x6f8] ;  /* 0x0006f80001cf7983 */ /* 0x000f240000300800 */
[----:B----4-:R-:W-:Y:S02]  /*3e860*/  F2FP.F16.F32.PACK_AB R161, R206, R207 ;  /* 0x000000cfcea1723e */ /* 0x010fe400000000ff */
[----:B------:R-:W4:Y:S04]  /*3e870*/  LDL.LU R206, [R1+0x830] ;  /* 0x0008300001ce7983 */ /* 0x000f280000300800 */
[----:B------:R-:W4:Y:S01]  /*3e880*/  LDL.LU R207, [R1+0x854] ;  /* 0x0008540001cf7983 */ /* 0x000f220000300800 */
[----:B0-----:R-:W-:-:S02]  /*3e890*/  MOV R150, R210 ;  /* 0x000000d200967202 */ /* 0x001fc40000000f00 */
        /* <DEDUP_REMOVED lines=18> */
[----:B--2---:R-:W-:Y:S02]  /*3e9c0*/  MOV R132, R230 ;  /* 0x000000e600847202 */ /* 0x004fe40000000f00 */
[----:B---3--:R-:W-:Y:S02]  /*3e9d0*/  MOV R131, R231 ;  /* 0x000000e700837202 */ /* 0x008fe40000000f00 */
[----:B------:R-:W-:Y:S02]  /*3e9e0*/  MOV R130, R233 ;  /* 0x000000e900827202 */ /* 0x000fe40000000f00 */
[----:B------:R-:W-:Y:S02]  /*3e9f0*/  MOV R129, R234 ;  /* 0x000000ea00817202 */ /* 0x000fe40000000f00 */
[----:B------:R-:W-:Y:S02]  /*3ea00*/  MOV R128, R236 ;  /* 0x000000ec00807202 */ /* 0x000fe40000000f00 */
[----:B----4-:R-:W-:-:S02]  /*3ea10*/  F2FP.F16.F32.PACK_AB R162, R206, R207 ;  /* 0x000000cfcea2723e */ /* 0x010fc400000000ff */
[----:B------:R-:W2:Y:S04]  /*3ea20*/  LDL.LU R206, [R1+0x6ec] ;  /* 0x0006ec0001ce7983 */ /* 0x000ea80000300800 */
[----:B------:R-:W2:Y:S04]  /*3ea30*/  LDL.LU R207, [R1+0x6f0] ;  /* 0x0006f00001cf7983 */ /* 0x000ea80000300800 */
[----:B------:R-:W-:Y:S04]  /*3ea40*/  STL [R1+0x24f0], R158 ;  /* 0x0024f09e01007387 */ /* 0x000fe80000100800 */
[----:B------:R-:W-:Y:S04]  /*3ea50*/  STL.64 [R1+0x24e8], R156 ;  /* 0x0024e89c01007387 */ /* 0x000fe80000100a00 */
        /* <DEDUP_REMOVED lines=13> */
[----:B------:R-:W3:Y:S04]  /*3eb30*/  LDL.LU.64 R32, [R1+0x400] ;  /* 0x0004000001207983 */ /* 0x000ee80000300a00 */
        /* <DEDUP_REMOVED lines=47> */
[----:B0-----:R-:W3:Y:S04]  /*3ee30*/  LDL.LU.64 R128, [R1+0x580] ;  /* 0x0005800001807983 */ /* 0x001ee80000300a00 */
        /* <DEDUP_REMOVED lines=14> */
[----:B------:R-:W3:Y:S01]  /*3ef20*/  LDL.LU.64 R158, [R1+0x5f8] ;  /* 0x0005f800019e7983 */ /* 0x000ee20000300a00 */
[----:B--2---:R-:W-:-:S04]  /*3ef30*/  F2FP.F16.F32.PACK_AB R163, R206, R207 ;  /* 0x000000cfcea3723e */ /* 0x004fc800000000ff */
[----:B---3--:R-:W-:-:S06]  /*3ef40*/  WARPGROUP.ARRIVE ;  /* 0x00000000000079c5 */ /* 0x008fcc0000000000 */
[----:B------:R-:W-:Y:S01]  /*3ef50*/  HGMMA.64x256x16.F32 R32, R160, gdesc[UR8], R32, gsb0 ;  /* 0x03e00008a0207df0 */ /* 0x000fe20008000820 */
[----:B------:R-:W-:Y:S02]  /*3ef60*/  MOV R252, R20 ;  /* 0x0000001400fc7202 */ /* 0x000fe40000000f00 */
[----:B------:R-:W-:Y:S01]  /*3ef70*/  MOV R237, R19 ;  /* 0x0000001300ed7202 */ /* 0x000fe20000000f00 */
[----:B------:R-:W-:Y:S02]  /*3ef80*/  WARPGROUP.DEPBAR.LE gsb0, 0x0 ;  /* 0x00008000000079c5 */ /* 0x000fe40000010000 */
        /* <DEDUP_REMOVED lines=60> */
[----:B0-----:R-:W2:Y:S04]  /*3f350*/  LDL.LU R158, [R1+0x24f0] ;  /* 0x0024f000019e7983 */ /* 0x001ea80000300800 */
[----:B------:R-:W3:Y:S04]  /*3f360*/  LDL.LU.64 R156, [R1+0x24e8] ;  /* 0x0024e800019c7983 */ /* 0x000ee80000300a00 */
[----:B------:R-:W4:Y:S04]  /*3f370*/  LDL.LU R155, [R1+0x24e0] ;  /* 0x0024e000019b7983 */ /* 0x000f280000300800 */
[----:B------:R-:W4:Y:S04]  /*3f380*/  LDL.LU.64 R150, [R1+0x24d8] ;  /* 0x0024d80001967983 */ /* 0x000f280000300a00 */
[----:B------:R-:W4:Y:S04]  /*3f390*/  LDL.LU.64 R148, [R1+0x24d0] ;  /* 0x0024d00001947983 */ /* 0x000f280000300a00 */
[----:B------:R-:W4:Y:S04]  /*3f3a0*/  LDL.LU.64 R146, [R1+0x24c8] ;  /* 0x0024c80001927983 */ /* 0x000f280000300a00 */
[----:B------:R-:W4:Y:S04]  /*3f3b0*/  LDL.LU.64 R144, [R1+0x24c0] ;  /* 0x0024c00001907983 */ /* 0x000f280000300a00 */
[----:B------:R-:W4:Y:S04]  /*3f3c0*/  LDL.LU.64 R142, [R1+0x24b8] ;  /* 0x0024b800018e7983 */ /* 0x000f280000300a00 */
[----:B------:R-:W4:Y:S04]  /*3f3d0*/  LDL.LU.64 R140, [R1+0x24b0] ;  /* 0x0024b000018c7983 */ /* 0x000f280000300a00 */
[----:B------:R-:W4:Y:S04]  /*3f3e0*/  LDL.LU.64 R138, [R1+0x24a8] ;  /* 0x0024a800018a7983 */ /* 0x000f280000300a00 */
[----:B------:R-:W4:Y:S01]  /*3f3f0*/  LDL.LU.64 R136, [R1+0x24a0] ;  /* 0x0024a00001887983 */ /* 0x000f220000300a00 */
[----:B------:R-:W-:-:S03]  /*3f400*/  MOV R25, R33 ;  /* 0x0000002100197202 */ /* 0x000fc60000000f00 */
        /* <DEDUP_REMOVED lines=8> */
[----:B------:R-:W4:Y:S01]  /*3f490*/  LDL.LU R33, [R1+0x424] ;  /* 0x0004240001217983 */ /* 0x000f220000300800 */
[----:B------:R-:W-:-:S03]  /*3f4a0*/  MOV R30, R38 ;  /* 0x00000026001e7202 */ /* 0x000fc60000000f00 */
[----:B------:R-:W4:Y:S01]  /*3f4b0*/  LDL.LU R34, [R1+0x428] ;  /* 0x0004280001227983 */ /* 0x000f220000300800 */
[----:B------:R-:W-:-:S03]  /*3f4c0*/  MOV R24, R32 ;  /* 0x0000002000187202 */ /* 0x000fc60000000f00 */
[----:B------:R-:W4:Y:S01]  /*3f4d0*/  LDL.LU R35, [R1+0x42c] ;  /* 0x00042c0001237983 */ /* 0x000f220000300800 */
[----:B------:R-:W-:-:S03]  /*3f4e0*/  MOV R31, R39 ;  /* 0x00000027001f7202 */ /* 0x000fc60000000f00 */
[----:B------:R-:W4:Y:S01]  /*3f4f0*/  LDL.LU R36, [R1+0x430] ;  /* 0x0004300001247983 */ /* 0x000f220000300800 */
[----:B------:R-:W-:-:S03]  /*3f500*/  MOV R32, R40 ;  /* 0x0000002800207202 */ /* 0x000fc60000000f00 */
        /* <DEDUP_REMOVED lines=163> */
[----:B------:R0:W5:Y:S04]  /*3ff40*/  LDL.LU R13, [R1+0x23a4] ;  /* 0x0023a400010d7983 */ /* 0x0001680000300800 */
[----:B------:R-:W4:Y:S04]  /*3ff50*/  LDL.LU R154, [R1+0x5ec] ;  /* 0x0005ec00019a7983 */ /* 0x000f280000300800 */
[----:B------:R0:W5:Y:S04]  /*3ff60*/  LDL.LU R12, [R1+0x23a0] ;  /* 0x0023a000010c7983 */ /* 0x0001680000300800 */
[----:B------:R-:W4:Y:S04]  /*3ff70*/  LDL.LU R153, [R1+0x5f0] ;  /* 0x0005f00001997983 */ /* 0x000f280000300800 */
[----:B------:R0:W5:Y:S04]  /*3ff80*/  LDL.LU R11, [R1+0x239c] ;  /* 0x00239c00010b7983 */ /* 0x0001680000300800 */
[----:B------:R-:W4:Y:S01]  /*3ff90*/  LDL.LU R152, [R1+0x5f4] ;  /* 0x0005f40001987983 */ /* 0x000f220000300800 */
[----:B------:R-:W-:-:S03]  /*3ffa0*/  MOV R235, R252 ;  /* 0x000000fc00eb7202 */ /* 0x000fc60000000f00 */
[----:B------:R0:W5:Y:S01]  /*3ffb0*/  LDL.LU R10, [R1+0x2398] ;  /* 0x00239800010a7983 */ /* 0x0001620000300800 */
[----:B------:R-:W-:-:S03]  /*3ffc0*/  MOV R252, R237 ;  /* 0x000000ed00fc7202 */ /* 0x000fc60000000f00 */
[----:B------:R-:W4:Y:S01]  /*3ffd0*/  LDL.LU R15, [R1+0x5f8] ;  /* 0x0005f800010f7983 */ /* 0x000f220000300800 */
[----:B---3--:R-:W-:-:S03]  /*3ffe0*/  MOV R237, R156 ;  /* 0x0000009c00ed7202 */ /* 0x008fc60000000f00 */
[----:B------:R0:W5:Y:S04]  /*3fff0*/  LDL.LU R9, [R1+0x2394] ;  /* 0x0023940001097983 */ /* 0x0001680000300800 */
[----:B------:R-:W3:Y:S04]  /*40000*/  LDL.LU R14, [R1+0x5fc] ;  /* 0x0005fc00010e7983 */ /* 0x000ee80000300800 */
[----:B------:R0:W5:Y:S04]  /*40010*/  LDL.LU R8, [R1+0x2390] ;  /* 0x0023900001087983 */ /* 0x0001680000300800 */
[----:B------:R-:W2:Y:S04]  /*40020*/  LDL.LU R204, [R1+0x828] ;  /* 0x0008280001cc7983 */ /* 0x000ea80000300800 */
[----:B------:R-:W2:Y:S04]  /*40030*/  LDL.LU R156, [R1+0x82c] ;  /* 0x00082c00019c7983 */ /* 0x000ea80000300800 */
[----:B------:R-:W4:Y:S01]  /*40040*/  LDL.LU R246, [R1+0x6e4] ;  /* 0x0006e40001f67983 */ /* 0x000f220000300800 */
[----:B--2---:R-:W-:-:S02]  /*40050*/  F2FP.F16.F32.PACK_AB R156, R204, R156 ;  /* 0x0000009ccc9c723e */ /* 0x004fc400000000ff */
[----:B------:R-:W-:Y:S02]  /*40060*/  MOV R204, R235 ;  /* 0x000000eb00cc7202 */ /* 0x000fe40000000f00 */
[----:B------:R-:W-:Y:S02]  /*40070*/  MOV R235, R252 ;  /* 0x000000fc00eb7202 */ /* 0x000fe40000000f00 */
[----:B------:R-:W-:Y:S02]  /*40080*/  MOV R252, R157 ;  /* 0x0000009d00fc7202 */ /* 0x000fe40000000f00 */
[----:B------:R-:W4:Y:S04]  /*40090*/  LDL.LU R157, [R1+0x6e8] ;  /* 0x0006e800019d7983 */ /* 0x000f280000300800 */
[----:B------:R-:W2:Y:S01]  /*400a0*/  LDL.LU R232, [R1+0x800] ;  /* 0x0008000001e87983 */ /* 0x000ea20000300800 */
[----:B----4-:R-:W-:-:S02]  /*400b0*/  F2FP.F16.F32.PACK_AB R157, R246, R157 ;  /* 0x0000009df69d723e */ /* 0x010fc400000000ff */
[----:B------:R-:W-:Y:S02]  /*400c0*/  MOV R246, R235 ;  /* 0x000000eb00f67202 */ /* 0x000fe40000000f00 */
[----:B------:R-:W-:Y:S02]  /*400d0*/  MOV R235, R158 ;  /* 0x0000009e00eb7202 */ /* 0x000fe40000000f00 */
[----:B------:R-:W2:Y:S04]  /*400e0*/  LDL.LU R158, [R1+0x824] ;  /* 0x00082400019e7983 */ /* 0x000ea80000300800 */
[----:B------:R-:W4:Y:S01]  /*400f0*/  LDL.LU R201, [R1+0x6dc] ;  /* 0x0006dc0001c97983 */ /* 0x000f220000300800 */
[----:B--2---:R-:W-:-:S03]  /*40100*/  F2FP.F16.F32.PACK_AB R158, R232, R158 ;  /* 0x0000009ee89e723e */ /* 0x004fc600000000ff */
[----:B------:R-:W4:Y:S02]  /*40110*/  LDL.LU R232, [R1+0x6e0] ;  /* 0x0006e00001e87983 */ /* 0x000f240000300800 */
[----:B----4-:R-:W-:Y:S02]  /*40120*/  F2FP.F16.F32.PACK_AB R159, R201, R232 ;  /* 0x000000e8c99f723e */ /* 0x010fe400000000ff */
[----:B------:R-:W2:Y:S04]  /*40130*/  LDL.LU R232, [R1+0x7fc] ;  /* 0x0007fc0001e87983 */ /* 0x000ea80000300800 */
[----:B------:R-:W2:Y:S04]  /*40140*/  LDL.LU R201, [R1+0x7f8] ;  /* 0x0007f80001c97983 */ /* 0x000ea80000300800 */
[----:B------:R-:W-:Y:S04]  /*40150*/  STL.64 [R1+0x2378], R150 ;  /* 0x0023789601007387 */ /* 0x000fe80000100a00 */
[----:B------:R-:W-:Y:S04]  /*40160*/  STL.64 [R1+0x2370], R148 ;  /* 0x0023709401007387 */ /* 0x000fe80000100a00 */
[----:B------:R-:W-:Y:S04]  /*40170*/  STL.64 [R1+0x2368], R146 ;  /* 0x0023689201007387 */ /* 0x000fe80000100a00 */
[----:B------:R-:W-:Y:S04]  /*40180*/  STL.64 [R1+0x2360], R144 ;  /* 0x0023609001007387 */ /* 0x000fe80000100a00 */
[----:B------:R-:W-:Y:S04]  /*40190*/  STL.64 [R1+0x2358], R142 ;  /* 0x0023588e01007387 */ /* 0x000fe80000100a00 */
[----:B------:R1:W-:Y:S04]  /*401a0*/  STL.64 [R1+0x2350], R140 ;  /* 0x0023508c01007387 */ /* 0x0003e80000100a00 */
[----:B------:R4:W-:Y:S04]  /*401b0*/  STL.64 [R1+0x2348], R138 ;  /* 0x0023488a01007387 */ /* 0x0009e80000100a00 */
[----:B------:R0:W-:Y:S04]  /*401c0*/  STL.64 [R1+0x2340], R136 ;  /* 0x0023408801007387 */ /* 0x0001e80000100a00 */
[----:B------:R3:W-:Y:S01]  /*401d0*/  STL.64 [R1+0x2338], R134 ;  /* 0x0023388601007387 */ /* 0x0007e20000100a00 */
[----:B-1----:R-:W-:-:S03]  /*401e0*/  MOV R140, R208 ;  /* 0x000000d0008c7202 */ /* 0x002fc60000000f00 */
[----:B------:R1:W-:Y:S01]  /*401f0*/  STL.64 [R1+0x2330], R132 ;  /* 0x0023308401007387 */ /* 0x0003e20000100a00 */
[----:B----4-:R-:W-:-:S03]  /*40200*/  MOV R138, R212 ;  /* 0x000000d4008a7202 */ /* 0x010fc60000000f00 */
[----:B------:R4:W-:Y:S01]  /*40210*/  STL.64 [R1+0x2328], R130 ;  /* 0x0023288201007387 */ /* 0x0009e20000100a00 */
[----:B0-----:R-:W-:Y:S02]  /*40220*/  MOV R136, R238 ;  /* 0x000000ee00887202 */ /* 0x001fe40000000f00 */
[----:B------:R-:W-:Y:S01]  /*40230*/  MOV R137, R213 ;  /* 0x000000d500897202 */ /* 0x000fe20000000f00 */
[----:B------:R0:W-:Y:S01]  /*40240*/  STL.64 [R1+0x2320], R128 ;  /* 0x0023208001007387 */ /* 0x0001e20000100a00 */
[----:B---3--:R-:W-:Y:S02]  /*40250*/  MOV R134, R243 ;  /* 0x000000f300867202 */ /* 0x008fe40000000f00 */
[----:B------:R-:W-:Y:S02]  /*40260*/  MOV R135, R241 ;  /* 0x000000f100877202 */ /* 0x000fe40000000f00 */
[----:B-1----:R-:W-:Y:S02]  /*40270*/  MOV R132, R245 ;  /* 0x000000f500847202 */ /* 0x002fe40000000f00 */
[----:B------:R-:W-:-:S02]  /*40280*/  MOV R133, R244 ;  /* 0x000000f400857202 */ /* 0x000fc40000000f00 */
[----:B----4-:R-:W-:Y:S02]  /*40290*/  MOV R130, R5 ;  /* 0x0000000500827202 */ /* 0x010fe40000000f00 */
[----:B------:R-:W-:Y:S02]  /*402a0*/  MOV R131, R4 ;  /* 0x0000000400837202 */ /* 0x000fe40000000f00 */
[----:B0-----:R-:W-:Y:S02]  /*402b0*/  MOV R128, R7 ;  /* 0x0000000700807202 */ /* 0x001fe40000000f00 */
[----:B------:R-:W-:Y:S01]  /*402c0*/  MOV R129, R6 ;  /* 0x0000000600817202 */ /* 0x000fe20000000f00 */
[----:B------:R0:W5:Y:S01]  /*402d0*/  LDL.LU R7, [R1+0x238c] ;  /* 0x00238c0001077983 */ /* 0x0001620000300800 */
[----:B------:R-:W-:Y:S02]  /*402e0*/  MOV R139, R209 ;  /* 0x000000d1008b7202 */ /* 0x000fe40000000f00 */
[----:B------:R-:W-:Y:S01]  /*402f0*/  MOV R141, R205 ;  /* 0x000000cd008d7202 */ /* 0x000fe20000000f00 */
[----:B------:R0:W5:Y:S01]  /*40300*/  LDL.LU R6, [R1+0x2388] ;  /* 0x0023880001067983 */ /* 0x0001620000300800 */
[----:B------:R-:W-:-:S02]  /*40310*/  MOV R142, R200 ;  /* 0x000000c8008e7202 */ /* 0x000fc40000000f00 */
[----:B------:R-:W-:Y:S01]  /*40320*/  MOV R143, R197 ;  /* 0x000000c5008f7202 */ /* 0x000fe20000000f00 */
[----:B------:R0:W5:Y:S01]  /*40330*/  LDL.LU R5, [R1+0x2384] ;  /* 0x0023840001057983 */ /* 0x0001620000300800 */
[----:B------:R-:W-:Y:S02]  /*40340*/  MOV R144, R196 ;  /* 0x000000c400907202 */ /* 0x000fe40000000f00 */
[----:B------:R-:W-:Y:S01]  /*40350*/  MOV R145, R193 ;  /* 0x000000c100917202 */ /* 0x000fe20000000f00 */
[----:B------:R0:W5:Y:S01]  /*40360*/  LDL.LU R4, [R1+0x2380] ;  /* 0x0023800001047983 */ /* 0x0001620000300800 */
[----:B------:R-:W-:Y:S02]  /*40370*/  MOV R146, R192 ;  /* 0x000000c000927202 */ /* 0x000fe40000000f00 */
[----:B------:R-:W-:Y:S02]  /*40380*/  MOV R147, R154 ;  /* 0x0000009a00937202 */ /* 0x000fe40000000f00 */
[----:B------:R-:W-:-:S02]  /*40390*/  MOV R148, R153 ;  /* 0x0000009900947202 */ /* 0x000fc40000000f00 */
[----:B------:R-:W-:Y:S02]  /*403a0*/  MOV R149, R152 ;  /* 0x0000009800957202 */ /* 0x000fe40000000f00 */
[----:B------:R-:W-:Y:S02]  /*403b0*/  MOV R150, R15 ;  /* 0x0000000f00967202 */ /* 0x000fe40000000f00 */
[----:B------:R-:W-:-:S06]  /*403c0*/  MOV R151, R14 ;  /* 0x0000000e00977202 */ /* 0x000fcc0000000f00 */
[----:B------:R-:W-:-:S06]  /*403d0*/  WARPGROUP.ARRIVE ;  /* 0x00000000000079c5 */ /* 0x000fcc0000000000 */
[----:B------:R-:W-:Y:S01]  /*403e0*/  HGMMA.64x256x16.F32 R24, R156, gdesc[UR12], R24, gsb0 ;  /* 0x03e0000c9c187df0 */ /* 0x000fe20008000818 */
[----:B------:R-:W-:Y:S02]  /*403f0*/  F2FP.F16.F32.PACK_AB R153, R246, R204 ;  /* 0x000000ccf699723e */ /* 0x000fe400000000ff */
[----:B------:R-:W-:Y:S02]  /*40400*/  F2FP.F16.F32.PACK_AB R154, R235, R252 ;  /* 0x000000fceb9a723e */ /* 0x000fe400000000ff */
[----:B------:R-:W-:Y:S02]  /*40410*/  F2FP.F16.F32.PACK_AB R155, R237, R155 ;  /* 0x0000009bed9b723e */ /* 0x000fe400000000ff */
[----:B--2---:R-:W-:Y:S01]  /*40420*/  F2FP.F16.F32.PACK_AB R152, R201, R232 ;  /* 0x000000e8c998723e */ /* 0x004fe200000000ff */
[----:B------:R-:W-:-:S03]  /*40430*/  WARPGROUP.DEPBAR.LE gsb0, 0x0 ;  /* 0x00008000000079c5 */ /* 0x000fc60000010000 */
[----:B------:R-:W-:-:S15]  /*40440*/  WARPGROUP.ARRIVE ;  /* 0x00000000000079c5 */ /* 0x000fde0000000000 */
[----:B------:R-:W-:-:S02]  /*40450*/  NOP ;  /* 0x0000000000007918 */ /* 0x000fc40000000000 */
        /* <DEDUP_REMOVED lines=66> */
[----:B-1----:R-:W2:Y:S04]  /*40880*/  LDL.LU.64 R150, [R1+0x2378] ;  /* 0x0023780001967983 */ /* 0x002ea80000300a00 */
[----:B------:R-:W3:Y:S04]  /*40890*/  LDL.LU.64 R148, [R1+0x2370] ;  /* 0x0023700001947983 */ /* 0x000ee80000300a00 */
        /* <DEDUP_REMOVED lines=10> */
[----:B------:R-:W4:Y:S04]  /*40940*/  LDL.LU.64 R24, [R1] ;  /* 0x0000000001187983 */ /* 0x000f280000300a00 */
        /* <DEDUP_REMOVED lines=51> */
[----:B--2---:R-:W-:-:S02]  /*40c80*/  MOV R15, R150 ;  /* 0x00000096000f7202 */ /* 0x004fc40000000f00 */
[----:B------:R-:W-:Y:S02]  /*40c90*/  MOV R14, R151 ;  /* 0x00000097000e7202 */ /* 0x000fe40000000f00 */
[----:B---3--:R-:W-:Y:S02]  /*40ca0*/  MOV R205, R148 ;  /* 0x0000009400cd7202 */ /* 0x008fe40000000f00 */
[----:B------:R-:W-:Y:S02]  /*40cb0*/  MOV R192, R149 ;  /* 0x0000009500c07202 */ /* 0x000fe40000000f00 */
[----:B----4-:R-:W-:Y:S02]  /*40cc0*/  MOV R252, R146 ;  /* 0x0000009200fc7202 */ /* 0x010fe40000000f00 */
        /* <DEDUP_REMOVED lines=19> */
[----:B------:R-:W2:Y:S04]  /*40e00*/  LDL.LU.64 R128, [R1+0x1a0] ;  /* 0x0001a00001807983 */ /* 0x000ea80000300a00 */
[----:B------:R-:W3:Y:S04]  /*40e10*/  LDL.LU.64 R130, [R1+0x1a8] ;  /* 0x0001a80001827983 */ /* 0x000ee80000300a00 */
[----:B------:R-:W4:Y:S04]  /*40e20*/  LDL.LU.64 R132, [R1+0x1b0] ;  /* 0x0001b00001847983 */ /* 0x000f280000300a00 */
        /* <DEDUP_REMOVED lines=9> */
[----:B----4-:R-:W-:Y:S04]  /*40ec0*/  STL.64 [R1+0x2318], R150 ;  /* 0x0023189601007387 */ /* 0x010fe80000100a00 */
[----:B---3--:R-:W-:Y:S04]  /*40ed0*/  STL.64 [R1+0x2310], R148 ;  /* 0x0023109401007387 */ /* 0x008fe80000100a00 */
[----:B--2---:R-:W-:Y:S04]  /*40ee0*/  STL.64 [R1+0x2308], R146 ;  /* 0x0023089201007387 */ /* 0x004fe80000100a00 */
        /* <DEDUP_REMOVED lines=125> */
[-C--:B--2---:R-:W-:Y:S01]  /*416c0*/  FMUL R24, R24, R17.reuse ;  /* 0x0000001118187220 */ /* 0x084fe20000400000 */
[-C--:B------:R-:W-:Y:S01]  /*416d0*/  FMUL R25, R25, R17.reuse ;  /* 0x0000001119197220 */ /* 0x080fe20000400000 */
[-C--:B---3--:R-:W-:Y:S01]  /*416e0*/  FMUL R26, R26, R16.reuse ;  /* 0x000000101a1a7220 */ /* 0x088fe20000400000 */
[-C--:B------:R-:W-:Y:S01]  /*416f0*/  FMUL R27, R27, R16.reuse ;  /* 0x000000101b1b7220 */ /* 0x080fe20000400000 */
[-C--:B----4-:R-:W-:Y:S01]  /*41700*/  FMUL R28, R28, R17.reuse ;  /* 0x000000111c1c7220 */ /* 0x090fe20000400000 */
        /* <DEDUP_REMOVED lines=122> */
[----:B------:R-:W-:-:S06]  /*41eb0*/  FMUL R151, R151, R16 ;  /* 0x0000001097977220 */ /* 0x000fcc0000400000 */
[----:B------:R-:W-:-:S06]  /*41ec0*/  WARPGROUP.ARRIVE ;  /* 0x00000000000079c5 */ /* 0x000fcc0000000000 */
[----:B------:R-:W-:Y:S03]  /*41ed0*/  HGMMA.64x256x16.F32 R24, R180, gdesc[UR20], R24, gsb0 ;  /* 0x03e00014b4187df0 */ /* 0x000fe60008000818 */
[----:B------:R-:W-:Y:S02]  /*41ee0*/  WARPGROUP.DEPBAR.LE gsb0, 0x0 ;  /* 0x00008000000079c5 */ /* 0x000fe40000010000 */
[----:B------:R-:W-:Y:S01]  /*41ef0*/  WARPGROUP.ARRIVE ;  /* 0x00000000000079c5 */ /* 0x000fe20000000000 */
[----:B------:R-:W2:Y:S04]  /*41f00*/  LDL.LU R182, [R1+0x6c8] ;  /* 0x0006c80001b67983 */ /* 0x000ea80000300800 */
[----:B------:R-:W2:-:S15]  /*41f10*/  LDL.LU R183, [R1+0x6d4] ;  /* 0x0006d40001b77983 */ /* 0x000e9e0000300800 */
[----:B------:R-:W-:-:S03]  /*41f20*/  NOP ;  /* 0x0000000000007918 */ /* 0x000fc60000000000 */
[----:B------:R-:W-:Y:S03]  /*41f30*/  HGMMA.64x256x16.F32 R24, R176, gdesc[UR24], R24, gsb0 ;  /* 0x03e00018b0187df0 */ /* 0x000fe60008000818 */
[----:B------:R-:W-:Y:S02]  /*41f40*/  WARPGROUP.DEPBAR.LE gsb0, 0x0 ;  /* 0x00008000000079c5 */ /* 0x000fe40000010000 */
[----:B------:R-:W-:-:S15]  /*41f50*/  WARPGROUP.ARRIVE ;  /* 0x00000000000079c5 */ /* 0x000fde0000000000 */
[----:B------:R-:W-:-:S08]  /*41f60*/  NOP ;  /* 0x0000000000007918 */ /* 0x000fd00000000000 */
        /* <DEDUP_REMOVED lines=86> */
[----:B-1----:R-:W3:Y:S04]  /*424d0*/  LDL.LU.64 R150, [R1+0x2318] ;  /* 0x0023180001967983 */ /* 0x002ee80000300a00 */
        /* <DEDUP_REMOVED lines=63> */
[----:B------:R-:W-:Y:S01]  /*428d0*/  FADD R14, -R20, R14 ;  /* 0x0000000e140e7221 */ /* 0x000fe20000000100 */
[----:B------:R-:W-:-:S03]  /*428e0*/  FADD R15, -R19, R15 ;  /* 0x0000000f130f7221 */ /* 0x000fc60000000100 */
[----:B------:R-:W-:Y:S01]  /*428f0*/  FMUL R14, R14, 1.4426950216293334961 ;  /* 0x3fb8aa3b0e0e7820 */ /* 0x000fe20000400000 */
[----:B------:R-:W-:-:S05]  /*42900*/  FMUL R15, R15, 1.4426950216293334961 ;  /* 0x3fb8aa3b0f0f7820 */ /* 0x000fca0000400000 */
[----:B------:R-:W3:Y:S08]  /*42910*/  MUFU.EX2 R14, R14 ;  /* 0x0000000e000e7308 */ /* 0x000ef00000000800 */
[----:B------:R-:W4:Y:S01]  /*42920*/  MUFU.EX2 R15, R15 ;  /* 0x0000000f000f7308 */ /* 0x000f220000000800 */
[----:B--2---:R-:W-:Y:S02]  /*42930*/  F2FP.F16.F32.PACK_AB R181, R182, R183 ;  /* 0x000000b7b6b5723e */ /* 0x004fe400000000ff */
[----:B------:R-:W-:-:S02]  /*42940*/  F2FP.F16.F32.PACK_AB R180, R236, R239 ;  /* 0x000000efecb4723e */ /* 0x000fc400000000ff */
[----:B------:R-:W-:Y:S02]  /*42950*/  F2FP.F16.F32.PACK_AB R182, R233, R234 ;  /* 0x000000eae9b6723e */ /* 0x000fe400000000ff */
[----:B------:R-:W-:Y:S01]  /*42960*/  F2FP.F16.F32.PACK_AB R183, R192, R205 ;  /* 0x000000cdc0b7723e */ /* 0x000fe200000000ff */
        /* <DEDUP_REMOVED lines=129> */
[----:B------:R-:W-:Y:S01]  /*43180*/  HGMMA.64x256x16.F32 R24, R180, gdesc[UR52], R24, gsb0 ;  /* 0x03e00034b4187df0 */ /* 0x000fe20008000818 */
[----:B------:R-:W-:Y:S02]  /*43190*/  F2FP.F16.F32.PACK_AB R176, R230, R231 ;  /* 0x000000e7e6b0723e */ /* 0x000fe400000000ff */
[----:B------:R-:W-:Y:S02]  /*431a0*/  F2FP.F16.F32.PACK_AB R177, R238, R193 ;  /* 0x000000c1eeb1723e */ /* 0x000fe400000000ff */
[----:B------:R-:W-:Y:S02]  /*431b0*/  F2FP.F16.F32.PACK_AB R178, R228, R229 ;  /* 0x000000e5e4b2723e */ /* 0x000fe400000000ff */
[----:B------:R-:W-:Y:S01]  /*431c0*/  F2FP.F16.F32.PACK_AB R179, R208, R241 ;  /* 0x000000f1d0b3723e */ /* 0x000fe200000000ff */
[----:B------:R-:W-:Y:S01]  /*431d0*/  UIADD3.64 UR58, UR6, 0x2, URZ ;  /* 0x00000002063a7897 */ /* 0x000fe2000fffe03f */
[----:B------:R-:W-:Y:S02]  /*431e0*/  F2FP.F16.F32.PACK_AB R172, R226, R227 ;  /* 0x000000e3e2ac723e */ /* 0x000fe400000000ff */
[----:B------:R-:W-:-:S02]  /*431f0*/  F2FP.F16.F32.PACK_AB R173, R196, R209 ;  /* 0x000000d1c4ad723e */ /* 0x000fc400000000ff */
[----:B------:R-:W-:Y:S02]  /*43200*/  F2FP.F16.F32.PACK_AB R174, R224, R225 ;  /* 0x000000e1e0ae723e */ /* 0x000fe400000000ff */
[----:B------:R-:W-:Y:S01]  /*43210*/  F2FP.F16.F32.PACK_AB R175, R243, R197 ;  /* 0x000000c5f3af723e */ /* 0x000fe200000000ff */
[----:B------:R-:W-:Y:S02]  /*43220*/  WARPGROUP.DEPBAR.LE gsb0, 0x0 ;  /* 0x00008000000079c5 */ /* 0x000fe40000010000 */
[----:B------:R-:W-:-:S10]  /*43230*/  WARPGROUP.ARRIVE ;  /* 0x00000000000079c5 */ /* 0x000fd40000000000 */
[----:B------:R-:W-:Y:S01]  /*43240*/  HGMMA.64x256x16.F32 R24, R176, gdesc[UR4], R24, gsb0 ;  /* 0x03e00004b0187df0 */ /* 0x000fe20008000818 */
[----:B------:R-:W-:Y:S02]  /*43250*/  F2FP.F16.F32.PACK_AB R168, R222, R223 ;  /* 0x000000dfdea8723e */ /* 0x000fe400000000ff */
[----:B------:R-:W-:Y:S02]  /*43260*/  F2FP.F16.F32.PACK_AB R169, R212, R244 ;  /* 0x000000f4d4a9723e */ /* 0x000fe400000000ff */
[----:B------:R-:W-:Y:S02]  /*43270*/  F2FP.F16.F32.PACK_AB R170, R220, R221 ;  /* 0x000000dddcaa723e */ /* 0x000fe400000000ff */
[----:B------:R-:W-:Y:S01]  /*43280*/  F2FP.F16.F32.PACK_AB R171, R200, R213 ;  /* 0x000000d5c8ab723e */ /* 0x000fe200000000ff */
[----:B------:R-:W-:Y:S02]  /*43290*/  WARPGROUP.DEPBAR.LE gsb0, 0x0 ;  /* 0x00008000000079c5 */ /* 0x000fe40000010000 */
[----:B------:R-:W-:-:S15]  /*432a0*/  WARPGROUP.ARRIVE ;  /* 0x00000000000079c5 */ /* 0x000fde0000000000 */
[----:B------:R-:W-:-:S03]  /*432b0*/  NOP ;  /* 0x0000000000007918 */ /* 0x000fc60000000000 */
[----:B------:R-:W-:Y:S01]  /*432c0*/  HGMMA.64x256x16.F32 R24, R172, gdesc[UR56], R24, gsb0 ;  /* 0x03e00038ac187df0 */ /* 0x000fe20008000818 */
[----:B------:R-:W-:Y:S01]  /*432d0*/  UIADD3.64 UR58, UR6, 0x4, URZ ;  /* 0x00000004063a7897 */ /* 0x000fe2000fffe03f */
[----:B------:R-:W-:Y:S02]  /*432e0*/  F2FP.F16.F32.PACK_AB R164, R218, R219 ;  /* 0x000000dbdaa4723e */ /* 0x000fe400000000ff */
[----:B------:R-:W-:Y:S02]  /*432f0*/  F2FP.F16.F32.PACK_AB R165, R245, R201 ;  /* 0x000000c9f5a5723e */ /* 0x000fe400000000ff */
[----:B------:R-:W-:Y:S02]  /*43300*/  F2FP.F16.F32.PACK_AB R166, R216, R217 ;  /* 0x000000d9d8a6723e */ /* 0x000fe400000000ff */
[----:B------:R-:W-:Y:S01]  /*43310*/  F2FP.F16.F32.PACK_AB R167, R232, R246 ;  /* 0x000000f6e8a7723e */ /* 0x000fe200000000ff */
[----:B------:R-:W-:Y:S02]  /*43320*/  WARPGROUP.DEPBAR.LE gsb0, 0x0 ;  /* 0x00008000000079c5 */ /* 0x000fe40000010000 */
[----:B------:R-:W-:-:S15]  /*43330*/  WARPGROUP.ARRIVE ;  /* 0x00000000000079c5 */ /* 0x000fde0000000000 */
[----:B------:R-:W-:-:S02]  /*43340*/  NOP ;  /* 0x0000000000007918 */ /* 0x000fc40000000000 */
[----:B------:R-:W-:Y:S01]  /*43350*/  HGMMA.64x256x16.F32 R24, R168, gdesc[UR56], R24, gsb0 ;  /* 0x03e00038a8187df0 */ /* 0x000fe20008000818 */
[----:B------:R-:W-:Y:S01]  /*43360*/  UMOV UR58, UR52 ;  /* 0x00000034003a7c82 */ /* 0x000fe20008000000 */
[----:B------:R-:W-:Y:S01]  /*43370*/  UMOV UR59, UR53 ;  /* 0x00000035003b7c82 */ /* 0x000fe20008000000 */
[----:B------:R-:W-:Y:S02]  /*43380*/  F2FP.F16.F32.PACK_AB R160, R214, R215 ;  /* 0x000000d7d6a0723e */ /* 0x000fe400000000ff */
[----:B------:R-:W-:Y:S02]  /*43390*/  F2FP.F16.F32.PACK_AB R161, R204, R235 ;  /* 0x000000ebcca1723e */ /* 0x000fe400000000ff */
[----:B------:R-:W-:Y:S02]  /*433a0*/  F2FP.F16.F32.PACK_AB R162, R210, R211 ;  /* 0x000000d3d2a2723e */ /* 0x000fe400000000ff */
[----:B------:R-:W-:Y:S01]  /*433b0*/  F2FP.F16.F32.PACK_AB R163, R252, R237 ;  /* 0x000000edfca3723e */ /* 0x000fe200000000ff */
[----:B------:R-:W-:-:S02]  /*433c0*/  WARPGROUP.DEPBAR.LE gsb0, 0x0 ;  /* 0x00008000000079c5 */ /* 0x000fc40000010000 */
[----:B------:R-:W-:-:S15]  /*433d0*/  WARPGROUP.ARRIVE ;  /* 0x00000000000079c5 */ /* 0x000fde0000000000 */
[----:B------:R-:W-:-:S01]  /*433e0*/  NOP ;  /* 0x0000000000007918 */ /* 0x000fc20000000000 */
        /* <DEDUP_REMOVED lines=16> */
[----:B------:R-:W-:Y:S03]  /*434f0*/  HGMMA.64x256x16.F32 R24, R156, gdesc[UR12], R24, gsb0 ;  /* 0x03e0000c9c187df0 */ /* 0x000fe60008000818 */
[----:B------:R-:W-:Y:S02]  /*43500*/  WARPGROUP.DEPBAR.LE gsb0, 0x0 ;  /* 0x00008000000079c5 */ /* 0x000fe40000010000 */
[----:B------:R-:W-:-:S15]  /*43510*/  WARPGROUP.ARRIVE ;  /* 0x00000000000079c5 */ /* 0x000fde0000000000 */
[----:B------:R-:W-:-:S08]  /*43520*/  NOP ;  /* 0x0000000000007918 */ /* 0x000fd00000000000 */
[----:B------:R-:W-:Y:S03]  /*43530*/  HGMMA.64x256x16.F32 R24, R152, gdesc[UR16], R24, gsb0 ;  /* 0x03e0001098187df0 */ /* 0x000fe60008000818 */
[----:B------:R-:W-:Y:S02]  /*43540*/  WARPGROUP.DEPBAR.LE gsb0, 0x0 ;  /* 0x00008000000079c5 */ /* 0x000fe40000010000 */
[----:B------:R-:W-:Y:S04]  /*43550*/  STL.64 [R1], R24 ;  /* 0x0000001801007387 */ /* 0x000fe80000100a00 */
        /* <DEDUP_REMOVED lines=127> */
[----:B------:R-:W4:Y:S04]  /*43d50*/  LDL.LU R196, [R1+0x10b4] ;  /* 0x0010b40001c47983 */ /* 0x000f280000300800 */
[----:B------:R-:W4:Y:S04]  /*43d60*/  LDL.LU R195, [R1+0x10b8] ;  /* 0x0010b80001c37983 */ /* 0x000f280000300800 */
[----:B------:R-:W4:Y:S04]  /*43d70*/  LDL.LU R194, [R1+0x10bc] ;  /* 0x0010bc0001c27983 */ /* 0x000f280000300800 */
[----:B------:R-:W4:Y:S04]  /*43d80*/  LDL.LU R193, [R1+0x10c0] ;  /* 0x0010c00001c17983 */ /* 0x000f280000300800 */
[----:B------:R-:W4:Y:S04]  /*43d90*/  LDL.LU R192, [R1+0x10b0] ;  /* 0x0010b00001c07983 */ /* 0x000f280000300800 */
[----:B------:R-:W4:Y:S01]  /*43da0*/  LDL R191, [R1+0x10c4] ;  /* 0x0010c40001bf7983 */ /* 0x000f220000100800 */
        /* <DEDUP_REMOVED lines=153> */
[----:B------:R-:W-:Y:S01]  /*44740*/  HGMMA.64x256x16.F32 R24, R156, gdesc[UR44], R24, gsb0 ;  /* 0x03e0002c9c187df0 */ /* 0x000fe20008000818 */
[----:B------:R-:W-:Y:S01]  /*44750*/  FADD R186, R186, R187 ;  /* 0x000000bbbaba7221 */ /* 0x000fe20000000000 */
[----:B------:R-:W-:Y:S01]  /*44760*/  FADD R185, R185, R188 ;  /* 0x000000bcb9b97221 */ /* 0x000fe20000000000 */
[----:B------:R-:W-:Y:S01]  /*44770*/  FADD R184, R184, R189 ;  /* 0x000000bdb8b87221 */ /* 0x000fe20000000000 */
[----:B------:R-:W-:Y:S01]  /*44780*/  FADD R23, R23, R190 ;  /* 0x000000be17177221 */ /* 0x000fe20000000000 */
[----:B------:R-:W-:Y:S01]  /*44790*/  FFMA R196, R17, R196, R186 ;  /* 0x000000c411c47223 */ /* 0x000fe200000000ba */
[----:B------:R-:W-:Y:S01]  /*447a0*/  IADD3 R192, R192, 0x80, RZ ;  /* 0x00000080c0c07810 */ /* 0x000fe20007ffe0ff */
[----:B------:R-:W-:Y:S01]  /*447b0*/  FFMA R195, R16, R195, R185 ;  /* 0x000000c310c37223 */ /* 0x000fe200000000b9 */
[----:B------:R-:W-:Y:S01]  /*447c0*/  FFMA R194, R15, R194, R184 ;  /* 0x000000c20fc27223 */ /* 0x000fe200000000b8 */
[----:B------:R-:W-:Y:S01]  /*447d0*/  FFMA R193, R14, R193, R23 ;  /* 0x000000c10ec17223 */ /* 0x000fe20000000017 */
[----:B------:R0:W-:Y:S04]  /*447e0*/  STL [R1+0x10b4], R196 ;  /* 0x0010b4c401007387 */ /* 0x0001e80000100800 */
        /* <DEDUP_REMOVED lines=10> */
[----:B------:R0:W-:Y:S01]  /*44890*/  STL [R1+0x10a8], R20 ;  /* 0x0010a81401007387 */ /* 0x0001e20000100800 */
[----:B------:R-:W-:-:S02]  /*448a0*/  LEA R2, R3, R2, 0x7 ;  /* 0x0000000203027211 */ /* 0x000fc400078e38ff */
[----:B------:R-:W-:Y:S02]  /*448b0*/  LEA R0, R191, R0, 0x7 ;  /* 0x00000000bf007211 */ /* 0x000fe400078e38ff */
[----:B------:R-:W-:Y:S01]  /*448c0*/  MOV R252, R20 ;  /* 0x0000001400fc7202 */ /* 0x000fe20000000f00 */
[----:B------:R-:W-:Y:S02]  /*448d0*/  WARPGROUP.DEPBAR.LE gsb0, 0x0 ;  /* 0x00008000000079c5 */ /* 0x000fe40000010000 */
[----:B------:R-:W-:-:S06]  /*448e0*/  WARPGROUP.ARRIVE ;  /* 0x00000000000079c5 */ /* 0x000fcc0000000000 */
[----:B------:R-:W-:Y:S03]  /*448f0*/  HGMMA.64x256x16.F32 R24, R152, gdesc[UR48], R24, gsb0 ;  /* 0x03e0003098187df0 */ /* 0x000fe60008000818 */
[----:B------:R-:W-:Y:S02]  /*44900*/  WARPGROUP.DEPBAR.LE gsb0, 0x0 ;  /* 0x00008000000079c5 */ /* 0x000fe40000010000 */
[----:B------:R-:W1:Y:S02]  /*44910*/  LDC R152, c[0x0][0x280] ;  /* 0x0000a000ff987b82 */ /* 0x000e640000000800 */
[----:B-1----:R-:W-:-:S13]  /*44920*/  ISETP.GE.AND P0, PT, R192, R152, PT ;  /* 0x00000098c000720c */ /* 0x002fda0003f06270 */
[----:B0-----:R-:W-:Y:S05]  /*44930*/  @!P0 BRA `(.L_x_1) ;  /* 0xfffffd98003c8947 */ /* 0x001fea000383ffff */
.L_x_0:
[----:B------:R-:W2:Y:S04]  /*44940*/  LDL.LU R175, [R1] ;  /* 0x0000000001af7983 */ /* 0x000ea80000300800 */
[----:B------:R-:W3:Y:S04]  /*44950*/  LDL.LU R174, [R1+0x408] ;  /* 0x0004080001ae7983 */ /* 0x000ee80000300800 */
[----:B------:R-:W4:Y:S04]  /*44960*/  LDL.LU R173, [R1+0x400] ;  /* 0x0004000001ad7983 */ /* 0x000f280000300800 */
[----:B------:R-:W-:Y:S04]  /*44970*/  STL [R1+0x1f20], R252 ;  /* 0x001f20fc01007387 */ /* 0x000fe80000100800 */
[----:B------:R-:W4:Y:S04]  /*44980*/  LDL.LU R3, [R1+0x10b4] ;  /* 0x0010b40001037983 */ /* 0x000f280000300800 */
[----:B-----5:R-:W4:Y:S04]  /*44990*/  LDL.LU R4, [R1+0x10b8] ;  /* 0x0010b80001047983 */ /* 0x020f280000300800 */
        /* <DEDUP_REMOVED lines=30> */
[----:B------:R-:W-:-:S03]  /*44b80*/  FMUL R9, R151, 0.25 ;  /* 0x3e80000097097820 */ /* 0x000fc60000400000 */
[----:B------:R-:W4:Y:S04]  /*44b90*/  LDL.LU R161, [R1+0x158] ;  /* 0x0001580001a17983 */ /* 0x000f280000300800 */
[----:B------:R-:W4:Y:S04]  /*44ba0*/  LDL.LU R167, [R1+0x17c] ;  /* 0x00017c0001a77983 */ /* 0x000f280000300800 */
[----:B------:R-:W4:Y:S01]  /*44bb0*/  LDL.LU R166, [R1+0x178] ;  /* 0x0001780001a67983 */ /* 0x000f220000300800 */
[----:B--2---:R-:W-:Y:S01]  /*44bc0*/  FMUL R7, R175, 0.25 ;  /* 0x3e800000af077820 */ /* 0x004fe20000400000 */
[----:B---3--:R-:W-:Y:S01]  /*44bd0*/  FMUL R2, R174, 0.25 ;  /* 0x3e800000ae027820 */ /* 0x008fe20000400000 */
[----:B----4-:R-:W-:Y:S01]  /*44be0*/  FMUL R0, R173, 0.25 ;  /* 0x3e800000ad007820 */ /* 0x010fe20000400000 */
[----:B------:R-:W-:-:S02]  /*44bf0*/  FSETP.GT.AND P2, PT, |R3|, 8.50705917302346158658e+37, PT ;  /* 0x7e8000000300780b */ /* 0x000fc40003f44200 */
[----:B------:R-:W-:Y:S02]  /*44c00*/  FSETP.GT.AND P3, PT, |R4|, 8.50705917302346158658e+37, PT ;  /* 0x7e8000000400780b */ /* 0x000fe40003f64200 */
[----:B------:R-:W-:Y:S02]  /*44c10*/  FSEL R0, R0, R173, P2 ;  /* 0x000000ad00007208 */ /* 0x000fe40001000000 */
[----:B------:R-:W-:Y:S02]  /*44c20*/  FSETP.GT.AND P0, PT, |R5|, 8.50705917302346158658e+37, PT ;  /* 0x7e8000000500780b */ /* 0x000fe40003f04200 */
[----:B------:R-:W-:Y:S02]  /*44c30*/  FSEL R2, R2, R174, P3 ;  /* 0x000000ae02027208 */ /* 0x000fe40001800000 */
[----:B------:R-:W-:Y:S02]  /*44c40*/  FSETP.GT.AND P1, PT, |R6|, 8.50705917302346158658e+37, PT ;  /* 0x7e8000000600780b */ /* 0x000fe40003f24200 */
[----:B------:R-:W-:Y:S01]  /*44c50*/  FSEL R7, R7, R175, P0 ;  /* 0x000000af07077208 */ /* 0x000fe20000000000 */
[----:B------:R-:W-:Y:S01]  /*44c60*/  FMUL R8, R176, 0.25 ;  /* 0x3e800000b0087820 */ /* 0x000fe20000400000 */
[----:B------:R-:W-:-:S04]  /*44c70*/  FSEL R9, R9, R151, P1 ;  /* 0x0000009709097208 */ /* 0x000fc80000800000 */
[----:B------:R-:W-:-:S05]  /*44c80*/  FSEL R8, R8, R176, P1 ;  /* 0x000000b008087208 */ /* 0x000fca0000800000 */
[----:B------:R0:W-:Y:S04]  /*44c90*/  STL [R1+0x860], R8 ;  /* 0x0008600801007387 */ /* 0x0001e80000100800 */
[----:B------:R1:W-:Y:S04]  /*44ca0*/  STL [R1+0x870], R7 ;  /* 0x0008700701007387 */ /* 0x0003e80000100800 */
[----:B------:R2:W-:Y:S01]  /*44cb0*/  STL [R1+0x878], R2 ;  /* 0x0008780201007387 */ /* 0x0005e20000100800 */
[----:B0-----:R-:W-:-:S03]  /*44cc0*/  FMUL R8, R150, 0.25 ;  /* 0x3e80000096087820 */ /* 0x001fc60000400000 */
[----:B------:R0:W-:Y:S01]  /*44cd0*/  STL [R1+0x874], R0 ;  /* 0x0008740001007387 */ /* 0x0001e20000100800 */
[----:B-1----:R-:W-:Y:S01]  /*44ce0*/  FMUL R7, R149, 0.25 ;  /* 0x3e80000095077820 */ /* 0x002fe20000400000 */
[----:B------:R-:W-:Y:S02]  /*44cf0*/  FSEL R8, R8, R150, P1 ;  /* 0x0000009608087208 */ /* 0x000fe40000800000 */
[----:B------:R1:W-:Y:S01]  /*44d00*/  STL [R1+0x858], R9 ;  /* 0x0008580901007387 */ /* 0x0003e20000100800 */
[----:B--2---:R-:W-:Y:S01]  /*44d10*/  FMUL R2, R148, 0.25 ;  /* 0x3e80000094027820 */ /* 0x004fe20000400000 */
[----:B------:R-:W-:Y:S02]  /*44d20*/  FSEL R7, R7, R149, P0 ;  /* 0x0000009507077208 */ /* 0x000fe40000000000 */
[----:B------:R2:W-:Y:S01]  /*44d30*/  STL [R1+0x850], R8 ;  /* 0x0008500801007387 */ /* 0x0005e20000100800 */
[----:B0-----:R-:W-:Y:S01]  /*44d40*/  FMUL R0, R147, 0.25 ;  /* 0x3e80000093007820 */ /* 0x001fe20000400000 */
[----:B------:R-:W-:-:S02]  /*44d50*/  FSEL R2, R2, R148, P0 ;  /* 0x0000009402027208 */ /* 0x000fc40000000000 */
        /* <DEDUP_REMOVED lines=328> */
[----:B--2---:R-:W-:-:S03]  /*461e0*/  FMUL R0, R37, 0.25 ;  /* 0x3e80000025007820 */ /* 0x004fc60000400000 */
[----:B------:R2:W-:Y:S04]  /*461f0*/  STL [R1+0x698], R7 ;  /* 0x0006980701007387 */ /* 0x0005e80000100800 */
[----:B------:R-:W3:Y:S04]  /*46200*/  LDL.LU R178, [R1+0x1fc] ;  /* 0x0001fc0001b27983 */ /* 0x000ee80000300800 */
[----:B------:R-:W4:Y:S01]  /*46210*/  LDL.LU R177, [R1+0x1f8] ;  /* 0x0001f80001b17983 */ /* 0x000f220000300800 */
[----:B------:R-:W-:Y:S01]  /*46220*/  FSEL R2, R2, R38, P1 ;  /* 0x0000002602027208 */ /* 0x000fe20000800000 */
[----:B0-----:R-:W-:Y:S01]  /*46230*/  FMUL R9, R36, 0.25 ;  /* 0x3e80000024097820 */ /* 0x001fe20000400000 */
[----:B------:R-:W-:Y:S01]  /*46240*/  FSEL R0, R0, R37, P0 ;  /* 0x0000002500007208 */ /* 0x000fe20000000000 */
[----:B-1----:R-:W-:Y:S01]  /*46250*/  FMUL R8, R35, 0.25 ;  /* 0x3e80000023087820 */ /* 0x002fe20000400000 */
[----:B--2---:R-:W-:Y:S01]  /*46260*/  FMUL R7, R34, 0.25 ;  /* 0x3e80000022077820 */ /* 0x004fe20000400000 */
[----:B------:R0:W-:Y:S01]  /*46270*/  STL [R1+0x694], R2 ;  /* 0x0006940201007387 */ /* 0x0001e20000100800 */
[----:B------:R-:W-:-:S02]  /*46280*/  FSEL R9, R9, R36, P0 ;  /* 0x0000002409097208 */ /* 0x000fc40000000000 */
[----:B------:R-:W-:Y:S01]  /*46290*/  FSEL R8, R8, R35, P1 ;  /* 0x0000002308087208 */ /* 0x000fe20000800000 */
[----:B------:R1:W-:Y:S01]  /*462a0*/  STL [R1+0x6b4], R0 ;  /* 0x0006b40001007387 */ /* 0x0003e20000100800 */
[----:B------:R-:W-:-:S03]  /*462b0*/  FSEL R7, R7, R34, P1 ;  /* 0x0000002207077208 */ /* 0x000fc60000800000 */
        /* <DEDUP_REMOVED lines=12> */
[----:B-1----:R-:W-:-:S03]  /*46380*/  FMUL R7, R29, 0.25 ;  /* 0x3e8000001d077820 */ /* 0x002fc60000400000 */
[----:B------:R-:W4:Y:S01]  /*46390*/  LDL.LU R175, [R1+0x1f0] ;  /* 0x0001f00001af7983 */ /* 0x000f220000300800 */
[----:B--2---:R-:W-:Y:S01]  /*463a0*/  FMUL R2, R28, 0.25 ;  /* 0x3e8000001c027820 */ /* 0x004fe20000400000 */
[----:B------:R-:W-:Y:S02]  /*463b0*/  FSEL R8, R8, R30, P1 ;  /* 0x0000001e08087208 */ /* 0x000fe40000800000 */
[----:B------:R-:W2:Y:S01]  /*463c0*/  LDL.LU R173, [R1+0x1ec] ;  /* 0x0001ec0001ad7983 */ /* 0x000ea20000300800 */
[----:B0-----:R-:W-:Y:S01]  /*463d0*/  FMUL R0, R27, 0.25 ;  /* 0x3e8000001b007820 */ /* 0x001fe20000400000 */
[----:B------:R-:W-:Y:S02]  /*463e0*/  FSEL R7, R7, R29, P0 ;  /* 0x0000001d07077208 */ /* 0x000fe40000000000 */
[----:B------:R-:W2:Y:S01]  /*463f0*/  LDL.LU R176, [R1+0x1e8] ;  /* 0x0001e80001b07983 */ /* 0x000ea20000300800 */
[----:B------:R-:W-:-:S03]  /*46400*/  FSEL R2, R2, R28, P0 ;  /* 0x0000001c02027208 */ /* 0x000fc60000000000 */
[----:B------:R-:W2:Y:S01]  /*46410*/  LDL.LU R174, [R1+0x1e4] ;  /* 0x0001e40001ae7983 */ /* 0x000ea20000300800 */
[----:B------:R-:W-:-:S03]  /*46420*/  FSEL R0, R0, R27, P1 ;  /* 0x0000001b00007208 */ /* 0x000fc60000800000 */
        /* <DEDUP_REMOVED lines=8> */
[----:B------:R-:W-:Y:S01]  /*464b0*/  FMUL R7, R24, 0.25 ;  /* 0x3e80000018077820 */ /* 0x000fe20000400000 */
[----:B------:R-:W-:Y:S02]  /*464c0*/  FSEL R8, R8, R25, P0 ;  /* 0x0000001908087208 */ /* 0x000fe40000000000 */
[----:B------:R0:W-:Y:S02]  /*464d0*/  STL [R1+0x664], R9 ;  /* 0x0006640901007387 */ /* 0x0001e40000100800 */
[----:B------:R-:W-:-:S02]  /*464e0*/  FSEL R7, R7, R24, P0 ;  /* 0x0000001807077208 */ /* 0x000fc40000000000 */
[----:B------:R-:W2:Y:S04]  /*464f0*/  LDL.LU R188, [R1+0x1dc] ;  /* 0x0001dc0001bc7983 */ /* 0x000ea80000300800 */
[----:B------:R-:W2:Y:S04]  /*46500*/  LDL.LU R187, [R1+0x1d8] ;  /* 0x0001d80001bb7983 */ /* 0x000ea80000300800 */
[----:B------:R-:W2:Y:S04]  /*46510*/  LDL.LU R186, [R1+0x1d4] ;  /* 0x0001d40001ba7983 */ /* 0x000ea80000300800 */
[----:B------:R-:W2:Y:S04]  /*46520*/  LDL.LU R185, [R1+0x1d0] ;  /* 0x0001d00001b97983 */ /* 0x000ea80000300800 */
[----:B------:R1:W-:Y:S04]  /*46530*/  STL [R1+0x680], R8 ;  /* 0x0006800801007387 */ /* 0x0003e80000100800 */
[----:B------:R2:W-:Y:S01]  /*46540*/  STL [R1+0x67c], R7 ;  /* 0x00067c0701007387 */ /* 0x0005e20000100800 */
[----:B---3--:R-:W-:Y:S01]  /*46550*/  FMUL R2, R178, 0.25 ;  /* 0x3e800000b2027820 */ /* 0x008fe20000400000 */
[----:B----4-:R-:W-:-:S04]  /*46560*/  FMUL R0, R177, 0.25 ;  /* 0x3e800000b1007820 */ /* 0x010fc80000400000 */
[----:B------:R-:W-:Y:S02]  /*46570*/  FSEL R2, R2, R178, P1 ;  /* 0x000000b202027208 */ /* 0x000fe40000800000 */
[----:B------:R-:W-:Y:S02]  /*46580*/  FSEL R0, R0, R177, P1 ;  /* 0x000000b100007208 */ /* 0x000fe40000800000 */
[----:B------:R-:W-:Y:S02]  /*46590*/  MOV R177, R172 ;  /* 0x000000ac00b17202 */ /* 0x000fe40000000f00 */
[----:B------:R-:W-:Y:S02]  /*465a0*/  MOV R172, R171 ;  /* 0x000000ab00ac7202 */ /* 0x000fe40000000f00 */
[----:B------:R-:W-:Y:S02]  /*465b0*/  MOV R171, R170 ;  /* 0x000000aa00ab7202 */ /* 0x000fe40000000f00 */
[----:B------:R-:W-:Y:S01]  /*465c0*/  MOV R170, R169 ;  /* 0x000000a900aa7202 */ /* 0x000fe20000000f00 */
[----:B------:R3:W-:Y:S01]  /*465d0*/  STL [R1+0x658], R2 ;  /* 0x0006580201007387 */ /* 0x0007e20000100800 */
[----:B------:R-:W-:-:S02]  /*465e0*/  MOV R169, R168 ;  /* 0x000000a800a97202 */ /* 0x000fc40000000f00 */
[----:B------:R-:W-:Y:S01]  /*465f0*/  MOV R168, R167 ;  /* 0x000000a700a87202 */ /* 0x000fe20000000f00 */
[----:B------:R4:W-:Y:S01]  /*46600*/  STL [R1+0x654], R0 ;  /* 0x0006540001007387 */ /* 0x0009e20000100800 */
[----:B------:R-:W-:-:S03]  /*46610*/  MOV R167, R166 ;  /* 0x000000a600a77202 */ /* 0x000fc60000000f00 */
[----:B------:R-:W4:Y:S01]  /*46620*/  LDL.LU R166, [R1+0x190] ;  /* 0x0001900001a67983 */ /* 0x000f220000300800 */
[----:B0-----:R-:W-:-:S03]  /*46630*/  FMUL R9, R177, 0.25 ;  /* 0x3e800000b1097820 */ /* 0x001fc60000400000 */
[----:B------:R-:W4:Y:S02]  /*46640*/  LDL.LU R184, [R1+0x1c8] ;  /* 0x0001c80001b87983 */ /* 0x000f240000300800 */
[----:B------:R-:W-:Y:S02]  /*46650*/  FSEL R9, R9, R177, P0 ;  /* 0x000000b109097208 */ /* 0x000fe40000000000 */
[----:B------:R-:W4:Y:S01]  /*46660*/  LDL.LU R183, [R1+0x1c4] ;  /* 0x0001c40001b77983 */ /* 0x000f220000300800 */
[----:B-1----:R-:W-:-:S03]  /*46670*/  FMUL R8, R175, 0.25 ;  /* 0x3e800000af087820 */ /* 0x002fc60000400000 */
[----:B------:R-:W4:Y:S01]  /*46680*/  LDL.LU R182, [R1+0x1c0] ;  /* 0x0001c00001b67983 */ /* 0x000f220000300800 */
[----:B--2---:R-:W-:Y:S01]  /*46690*/  FMUL R7, R173, 0.25 ;  /* 0x3e800000ad077820 */ /* 0x004fe20000400000 */
[----:B------:R-:W-:Y:S02]  /*466a0*/  FSEL R8, R8, R175, P0 ;  /* 0x000000af08087208 */ /* 0x000fe40000000000 */
[----:B------:R-:W2:Y:S01]  /*466b0*/  LDL.LU R181, [R1+0x1bc] ;  /* 0x0001bc0001b57983 */ /* 0x000ea20000300800 */
[----:B---3--:R-:W-:Y:S01]  /*466c0*/  FMUL R2, R176, 0.25 ;  /* 0x3e800000b0027820 */ /* 0x008fe20000400000 */
[----:B------:R-:W-:Y:S02]  /*466d0*/  FSEL R7, R7, R173, P1 ;  /* 0x000000ad07077208 */ /* 0x000fe40000800000 */
[----:B------:R0:W-:Y:S01]  /*466e0*/  STL [R1+0x670], R9 ;  /* 0x0006700901007387 */ /* 0x0001e20000100800 */
[----:B----4-:R-:W-:Y:S01]  /*466f0*/  FMUL R0, R174, 0.25 ;  /* 0x3e800000ae007820 */ /* 0x010fe20000400000 */
[----:B------:R-:W-:-:S02]  /*46700*/  FSEL R2, R2, R176, P1 ;  /* 0x000000b002027208 */ /* 0x000fc40000800000 */
[----:B------:R1:W-:Y:S01]  /*46710*/  STL [R1+0x66c], R8 ;  /* 0x00066c0801007387 */ /* 0x0003e20000100800 */
[----:B------:R-:W-:Y:S02]  /*46720*/  MOV R189, R172 ;  /* 0x000000ac00bd7202 */ /* 0x000fe40000000f00 */
[----:B------:R-:W-:Y:S01]  /*46730*/  FSEL R0, R0, R174, P0 ;  /* 0x000000ae00007208 */ /* 0x000fe20000000000 */
[----:B------:R3:W-:Y:S01]  /*46740*/  STL [R1+0x648], R7 ;  /* 0x0006480701007387 */ /* 0x0007e20000100800 */
[----:B------:R-:W-:Y:S02]  /*46750*/  MOV R172, R171 ;  /* 0x000000ab00ac7202 */ /* 0x000fe40000000f00 */
[----:B------:R-:W-:Y:S01]  /*46760*/  MOV R171, R170 ;  /* 0x000000aa00ab7202 */ /* 0x000fe20000000f00 */
[----:B------:R-:W4:Y:S01]  /*46770*/  LDL.LU R180, [R1+0x1b4] ;  /* 0x0001b40001b47983 */ /* 0x000f220000300800 */
[----:B------:R-:W-:-:S03]  /*46780*/  MOV R170, R169 ;  /* 0x000000a900aa7202 */ /* 0x000fc60000000f00 */
[----:B------:R-:W4:Y:S01]  /*46790*/  LDL.LU R179, [R1+0x1b0] ;  /* 0x0001b00001b37983 */ /* 0x000f220000300800 */
[----:B------:R-:W-:-:S03]  /*467a0*/  MOV R169, R168 ;  /* 0x000000a800a97202 */ /* 0x000fc60000000f00 */
[----:B------:R-:W4:Y:S01]  /*467b0*/  LDL.LU R175, [R1+0x1ac] ;  /* 0x0001ac0001af7983 */ /* 0x000f220000300800 */
[----:B------:R-:W-:-:S03]  /*467c0*/  MOV R168, R167 ;  /* 0x000000a700a87202 */ /* 0x000fc60000000f00 */
[----:B------:R-:W4:Y:S04]  /*467d0*/  LDL.LU R173, [R1+0x1a8] ;  /* 0x0001a80001ad7983 */ /* 0x000f280000300800 */
[----:B------:R-:W-:Y:S04]  /*467e0*/  STL [R1+0x644], R2 ;  /* 0x0006440201007387 */ /* 0x000fe80000100800 */
[----:B------:R3:W-:Y:S01]  /*467f0*/  STL [R1+0x660], R0 ;  /* 0x0006600001007387 */ /* 0x0007e20000100800 */
[----:B------:R-:W-:-:S03]  /*46800*/  MOV R167, R166 ;  /* 0x000000a600a77202 */ /* 0x000fc60000000f00 */
[----:B------:R-:W2:Y:S01]  /*46810*/  LDL.LU R166, [R1+0x18c] ;  /* 0x00018c0001a67983 */ /* 0x000ea20000300800 */
[----:B0-----:R-:W-:Y:S01]  /*46820*/  FMUL R9, R189, 0.25 ;  /* 0x3e800000bd097820 */ /* 0x001fe20000400000 */
[----:B-1----:R-:W-:Y:S01]  /*46830*/  FMUL R8, R188, 0.25 ;  /* 0x3e800000bc087820 */ /* 0x002fe20000400000 */
[----:B---3--:R-:W-:Y:S01]  /*46840*/  FMUL R7, R187, 0.25 ;  /* 0x3e800000bb077820 */ /* 0x008fe20000400000 */
[----:B------:R-:W-:Y:S01]  /*46850*/  FMUL R0, R185, 0.25 ;  /* 0x3e800000b9007820 */ /* 0x000fe20000400000 */
[----:B------:R-:W-:Y:S01]  /*46860*/  FMUL R2, R186, 0.25 ;  /* 0x3e800000ba027820 */ /* 0x000fe20000400000 */
[----:B------:R-:W-:Y:S01]  /*46870*/  FSEL R9, R9, R189, P0 ;  /* 0x000000bd09097208 */ /* 0x000fe20000000000 */
[----:B------:R-:W3:Y:S01]  /*46880*/  LDL.LU R174, [R1+0x1a0] ;  /* 0x0001a00001ae7983 */ /* 0x000ee20000300800 */
[----:B------:R-:W-:Y:S02]  /*46890*/  FSEL R8, R8, R188, P1 ;  /* 0x000000bc08087208 */ /* 0x000fe40000800000 */
[----:B------:R-:W-:Y:S01]  /*468a0*/  FSEL R7, R7, R187, P1 ;  /* 0x000000bb07077208 */ /* 0x000fe20000800000 */
[----:B------:R-:W3:Y:S01]  /*468b0*/  LDL.LU R178, [R1+0x19c] ;  /* 0x00019c0001b27983 */ /* 0x000ee20000300800 */
[----:B------:R-:W-:-:S02]  /*468c0*/  FSEL R0, R0, R185, P0 ;  /* 0x000000b900007208 */ /* 0x000fc40000000000 */
[----:B------:R-:W-:Y:S01]  /*468d0*/  FSEL R2, R2, R186, P0 ;  /* 0x000000ba02027208 */ /* 0x000fe20000000000 */
[----:B------:R-:W3:Y:S01]  /*468e0*/  LDL.LU R177, [R1+0x198] ;  /* 0x0001980001b17983 */ /* 0x000ee20000300800 */
[----:B------:R-:W-:Y:S02]  /*468f0*/  MOV R185, R172 ;  /* 0x000000ac00b97202 */ /* 0x000fe40000000f00 */
[----:B------:R-:W-:Y:S01]  /*46900*/  MOV R172, R171 ;  /* 0x000000ab00ac7202 */ /* 0x000fe20000000f00 */
[----:B------:R-:W3:Y:S01]  /*46910*/  LDL.LU R176, [R1+0x194] ;  /* 0x0001940001b07983 */ /* 0x000ee20000300800 */
[----:B------:R-:W-:Y:S02]  /*46920*/  MOV R171, R170 ;  /* 0x000000aa00ab7202 */ /* 0x000fe40000000f00 */
[----:B------:R-:W-:Y:S01]  /*46930*/  MOV R170, R169 ;  /* 0x000000a900aa7202 */ /* 0x000fe20000000f00 */
[----:B------:R0:W-:Y:S01]  /*46940*/  STL [R1+0x65c], R9 ;  /* 0x00065c0901007387 */ /* 0x0001e20000100800 */
[----:B------:R-:W-:-:S03]  /*46950*/  MOV R169, R168 ;  /* 0x000000a800a97202 */ /* 0x000fc60000000f00 */
[----:B------:R1:W-:Y:S01]  /*46960*/  STL [R1+0x638], R8 ;  /* 0x0006380801007387 */ /* 0x0003e20000100800 */
[----:B------:R-:W-:-:S03]  /*46970*/  MOV R168, R167 ;  /* 0x000000a700a87202 */ /* 0x000fc60000000f00 */
[----:B------:R1:W-:Y:S04]  /*46980*/  STL [R1+0x634], R7 ;  /* 0x0006340701007387 */ /* 0x0003e80000100800 */
[----:B------:R1:W-:Y:S04]  /*46990*/  STL [R1+0x650], R2 ;  /* 0x0006500201007387 */ /* 0x0003e80000100800 */
[----:B------:R4:W-:Y:S01]  /*469a0*/  STL [R1+0x64c], R0 ;  /* 0x00064c0001007387 */ /* 0x0009e20000100800 */
[----:B--2---:R-:W-:-:S03]  /*469b0*/  MOV R167, R166 ;  /* 0x000000a600a77202 */ /* 0x004fc60000000f00 */
[----:B------:R-:W2:Y:S01]  /*469c0*/  LDL.LU R166, [R1+0x188] ;  /* 0x0001880001a67983 */ /* 0x000ea20000300800 */
[----:B0-----:R-:W-:Y:S01]  /*469d0*/  FMUL R9, R185, 0.25 ;  /* 0x3e800000b9097820 */ /* 0x001fe20000400000 */
[----:B-1----:R-:W-:Y:S01]  /*469e0*/  FMUL R8, R184, 0.25 ;  /* 0x3e800000b8087820 */ /* 0x002fe20000400000 */
[----:B------:R-:W-:Y:S01]  /*469f0*/  FMUL R7, R183, 0.25 ;  /* 0x3e800000b7077820 */ /* 0x000fe20000400000 */
[----:B------:R-:W-:Y:S01]  /*46a00*/  FMUL R2, R182, 0.25 ;  /* 0x3e800000b6027820 */ /* 0x000fe20000400000 */
[----:B----4-:R-:W-:Y:S01]  /*46a10*/  FMUL R0, R181, 0.25 ;  /* 0x3e800000b5007820 */ /* 0x010fe20000400000 */
[----:B------:R-:W-:Y:S02]  /*46a20*/  FSEL R9, R9, R185, P1 ;  /* 0x000000b909097208 */ /* 0x000fe40000800000 */
[----:B------:R-:W-:Y:S02]  /*46a30*/  FSEL R8, R8, R184, P1 ;  /* 0x000000b808087208 */ /* 0x000fe40000800000 */
[----:B------:R-:W-:-:S02]  /*46a40*/  FSEL R7, R7, R183, P0 ;  /* 0x000000b707077208 */ /* 0x000fc40000000000 */
[----:B------:R-:W-:Y:S01]  /*46a50*/  FSEL R2, R2, R182, P0 ;  /* 0x000000b602027208 */ /* 0x000fe20000000000 */
[----:B------:R0:W-:Y:S01]  /*46a60*/  STL [R1+0x628], R9 ;  /* 0x0006280901007387 */ /* 0x0001e20000100800 */
[----:B------:R-:W-:Y:S02]  /*46a70*/  FSEL R0, R0, R181, P1 ;  /* 0x000000b500007208 */ /* 0x000fe40000800000 */
[----:B------:R-:W-:Y:S01]  /*46a80*/  MOV R181, R172 ;  /* 0x000000ac00b57202 */ /* 0x000fe20000000f00 */
[----:B------:R1:W-:Y:S01]  /*46a90*/  STL [R1+0x624], R8 ;  /* 0x0006240801007387 */ /* 0x0003e20000100800 */
[----:B------:R-:W-:Y:S02]  /*46aa0*/  MOV R172, R171 ;  /* 0x000000ab00ac7202 */ /* 0x000fe40000000f00 */
[----:B------:R-:W-:Y:S01]  /*46ab0*/  MOV R171, R168 ;  /* 0x000000a800ab7202 */ /* 0x000fe20000000f00 */
[----:B------:R4:W-:Y:S01]  /*46ac0*/  STL [R1+0x640], R7 ;  /* 0x0006400701007387 */ /* 0x0009e20000100800 */
[----:B------:R-:W-:-:S03]  /*46ad0*/  MOV R168, R167 ;  /* 0x000000a700a87202 */ /* 0x000fc60000000f00 */
[----:B------:R3:W-:Y:S04]  /*46ae0*/  STL [R1+0x63c], R2 ;  /* 0x00063c0201007387 */ /* 0x0007e80000100800 */
[----:B------:R3:W-:Y:S01]  /*46af0*/  STL [R1+0x618], R0 ;  /* 0x0006180001007387 */ /* 0x0007e20000100800 */
[----:B--2---:R-:W-:-:S03]  /*46b00*/  MOV R167, R166 ;  /* 0x000000a600a77202 */ /* 0x004fc60000000f00 */
[----:B------:R-:W2:Y:S01]  /*46b10*/  LDL.LU R166, [R1+0x184] ;  /* 0x0001840001a67983 */ /* 0x000ea20000300800 */
[----:B0-----:R-:W-:Y:S01]  /*46b20*/  FMUL R9, R181, 0.25 ;  /* 0x3e800000b5097820 */ /* 0x001fe20000400000 */
[----:B-1----:R-:W-:Y:S01]  /*46b30*/  FMUL R8, R180, 0.25 ;  /* 0x3e800000b4087820 */ /* 0x002fe20000400000 */
[----:B----4-:R-:W-:Y:S01]  /*46b40*/  FMUL R7, R179, 0.25 ;  /* 0x3e800000b3077820 */ /* 0x010fe20000400000 */
[----:B---3--:R-:W-:Y:S01]  /*46b50*/  FMUL R2, R175, 0.25 ;  /* 0x3e800000af027820 */ /* 0x008fe20000400000 */
[----:B------:R-:W-:Y:S01]  /*46b60*/  FMUL R0, R173, 0.25 ;  /* 0x3e800000ad007820 */ /* 0x000fe20000400000 */
        /* <DEDUP_REMOVED lines=10> */
[----:B------:R3:W-:Y:S04]  /*46c10*/  STL [R1+0x62c], R7 ;  /* 0x00062c0701007387 */ /* 0x0007e80000100800 */
[----:B------:R4:W-:Y:S04]  /*46c20*/  STL [R1+0x408], R2 ;  /* 0x0004080201007387 */ /* 0x0009e80000100800 */
[----:B------:R4:W-:Y:S01]  /*46c30*/  STL [R1+0x400], R0 ;  /* 0x0004000001007387 */ /* 0x0009e20000100800 */
[----:B--2---:R-:W-:-:S03]  /*46c40*/  MOV R167, R166 ;  /* 0x000000a600a77202 */ /* 0x004fc60000000f00 */
[----:B------:R-:W2:Y:S01]  /*46c50*/  LDL.LU R166, [R1+0x174] ;  /* 0x0001740001a67983 */ /* 0x000ea20000300800 */
[----:B0-----:R-:W-:Y:S01]  /*46c60*/  FMUL R9, R175, 0.25 ;  /* 0x3e800000af097820 */ /* 0x001fe20000400000 */
[----:B-1----:R-:W-:Y:S01]  /*46c70*/  FMUL R8, R174, 0.25 ;  /* 0x3e800000ae087820 */ /* 0x002fe20000400000 */
[----:B------:R-:W-:Y:S02]  /*46c80*/  MOV R173, R171 ;  /* 0x000000ab00ad7202 */ /* 0x000fe40000000f00 */
[----:B------:R-:W2:Y:S01]  /*46c90*/  LDL.LU R171, [R1+0x180] ;  /* 0x0001800001ab7983 */ /* 0x000ea20000300800 */
[----:B------:R-:W-:Y:S02]  /*46ca0*/  FSEL R9, R9, R175, P0 ;  /* 0x000000af09097208 */ /* 0x000fe40000000000 */
[----:B------:R-:W-:Y:S02]  /*46cb0*/  FSEL R8, R8, R174, P0 ;  /* 0x000000ae08087208 */ /* 0x000fe40000000000 */
[----:B------:R-:W-:Y:S01]  /*46cc0*/  MOV R174, R172 ;  /* 0x000000ac00ae7202 */ /* 0x000fe20000000f00 */
[----:B------:R0:W-:Y:S01]  /*46cd0*/  STL [R1+0x620], R9 ;  /* 0x0006200901007387 */ /* 0x0001e20000100800 */
[----:B------:R-:W-:-:S03]  /*46ce0*/  MOV R172, R167 ;  /* 0x000000a700ac7202 */ /* 0x000fc60000000f00 */
[----:B------:R1:W-:Y:S01]  /*46cf0*/  STL [R1+0x61c], R8 ;  /* 0x00061c0801007387 */ /* 0x0003e20000100800 */
[----:B------:R-:W-:-:S03]  /*46d00*/  MOV R175, R173 ;  /* 0x000000ad00af7202 */ /* 0x000fc60000000f00 */
[----:B------:R-:W2:Y:S01]  /*46d10*/  LDL.LU R167, [R1+0x170] ;  /* 0x0001700001a77983 */ /* 0x000ea20000300800 */
[----:B------:R-:W-:Y:S01]  /*46d20*/  MOV R173, R168 ;  /* 0x000000a800ad7202 */ /* 0x000fe20000000f00 */
[----:B---3--:R-:W-:Y:S01]  /*46d30*/  FMUL R7, R178, 0.25 ;  /* 0x3e800000b2077820 */ /* 0x008fe20000400000 */
[----:B----4-:R-:W-:Y:S01]  /*46d40*/  FMUL R2, R177, 0.25 ;  /* 0x3e800000b1027820 */ /* 0x010fe20000400000 */
[----:B--2---:R-:W-:Y:S02]  /*46d50*/  MOV R168, R166 ;  /* 0x000000a600a87202 */ /* 0x004fe40000000f00 */
[----:B------:R-:W2:Y:S01]  /*46d60*/  LDL.LU R166, [R1+0x16c] ;  /* 0x00016c0001a67983 */ /* 0x000ea20000300800 */
[----:B------:R-:W-:Y:S01]  /*46d70*/  FSEL R7, R7, R178, P1 ;  /* 0x000000b207077208 */ /* 0x000fe20000800000 */
[----:B------:R-:W-:Y:S01]  /*46d80*/  FMUL R0, R176, 0.25 ;  /* 0x3e800000b0007820 */ /* 0x000fe20000400000 */
[----:B------:R-:W-:Y:S01]  /*46d90*/  FSEL R2, R2, R177, P1 ;  /* 0x000000b102027208 */ /* 0x000fe20000800000 */
[----:B0-----:R-:W-:Y:S01]  /*46da0*/  FMUL R9, R175, 0.25 ;  /* 0x3e800000af097820 */ /* 0x001fe20000400000 */
[----:B-1----:R-:W-:Y:S01]  /*46db0*/  FMUL R8, R174, 0.25 ;  /* 0x3e800000ae087820 */ /* 0x002fe20000400000 */
[----:B------:R0:W-:Y:S01]  /*46dc0*/  STL [R1+0x1f4], R7 ;  /* 0x0001f40701007387 */ /* 0x0001e20000100800 */
[----:B------:R-:W-:-:S03]  /*46dd0*/  FSEL R0, R0, R176, P0 ;  /* 0x000000b000007208 */ /* 0x000fc60000000000 */
[----:B------:R1:W-:Y:S01]  /*46de0*/  STL [R1+0x1f0], R2 ;  /* 0x0001f00201007387 */ /* 0x0003e20000100800 */
[----:B------:R-:W-:Y:S01]  /*46df0*/  FSEL R9, R9, R175, P0 ;  /* 0x000000af09097208 */ /* 0x000fe20000000000 */
[----:B0-----:R-:W-:Y:S01]  /*46e00*/  FMUL R7, R173, 0.25 ;  /* 0x3e800000ad077820 */ /* 0x001fe20000400000 */
[----:B------:R-:W-:Y:S01]  /*46e10*/  FSEL R8, R8, R174, P1 ;  /* 0x000000ae08087208 */ /* 0x000fe20000800000 */
[----:B-1----:R-:W-:-:S03]  /*46e20*/  FMUL R2, R172, 0.25 ;  /* 0x3e800000ac027820 */ /* 0x002fc60000400000 */
[----:B------:R-:W-:Y:S01]  /*46e30*/  FSEL R7, R7, R173, P1 ;  /* 0x000000ad07077208 */ /* 0x000fe20000800000 */
[----:B------:R0:W-:Y:S01]  /*46e40*/  STL [R1+0x610], R0 ;  /* 0x0006100001007387 */ /* 0x0001e20000100800 */
[----:B------:R-:W-:-:S03]  /*46e50*/  FSEL R2, R2, R172, P0 ;  /* 0x000000ac02027208 */ /* 0x000fc60000000000 */
[----:B------:R1:W-:Y:S04]  /*46e60*/  STL [R1+0x60c], R9 ;  /* 0x00060c0901007387 */ /* 0x0003e80000100800 */
[----:B------:R3:W-:Y:S01]  /*46e70*/  STL [R1+0x1e4], R8 ;  /* 0x0001e40801007387 */ /* 0x0007e20000100800 */
[----:B0-----:R-:W-:-:S03]  /*46e80*/  FMUL R0, R171, 0.25 ;  /* 0x3e800000ab007820 */ /* 0x001fc60000400000 */
[----:B------:R0:W-:Y:S01]  /*46e90*/  STL [R1+0x1e0], R7 ;  /* 0x0001e00701007387 */ /* 0x0001e20000100800 */
[----:B-1----:R-:W-:Y:S01]  /*46ea0*/  FMUL R9, R170, 0.25 ;  /* 0x3e800000aa097820 */ /* 0x002fe20000400000 */
[----:B------:R-:W-:Y:S02]  /*46eb0*/  FSEL R0, R0, R171, P0 ;  /* 0x000000ab00007208 */ /* 0x000fe40000000000 */
[----:B------:R1:W-:Y:S01]  /*46ec0*/  STL [R1+0x1fc], R2 ;  /* 0x0001fc0201007387 */ /* 0x0003e20000100800 */
[----:B---3--:R-:W-:Y:S01]  /*46ed0*/  FMUL R8, R169, 0.25 ;  /* 0x3e800000a9087820 */ /* 0x008fe20000400000 */
[----:B------:R-:W-:Y:S01]  /*46ee0*/  FSEL R9, R9, R170, P1 ;  /* 0x000000aa09097208 */ /* 0x000fe20000800000 */
[----:B0-----:R-:W-:-:S03]  /*46ef0*/  FMUL R7, R168, 0.25 ;  /* 0x3e800000a8077820 */ /* 0x001fc60000400000 */
[----:B------:R-:W-:Y:S01]  /*46f00*/  FSEL R8, R8, R169, P1 ;  /* 0x000000a908087208 */ /* 0x000fe20000800000 */
[----:B-1----:R-:W-:Y:S01]  /*46f10*/  FMUL R2, R167, 0.25 ;  /* 0x3e800000a7027820 */ /* 0x002fe20000400000 */
[----:B------:R-:W-:Y:S01]  /*46f20*/  FSEL R7, R7, R168, P0 ;  /* 0x000000a807077208 */ /* 0x000fe20000000000 */
[----:B------:R-:W-:Y:S03]  /*46f30*/  STL [R1+0x1f8], R0 ;  /* 0x0001f80001007387 */ /* 0x000fe60000100800 */
[----:B------:R-:W-:Y:S01]  /*46f40*/  FSEL R2, R2, R167, P0 ;  /* 0x000000a702027208 */ /* 0x000fe20000000000 */
[----:B------:R0:W-:Y:S04]  /*46f50*/  STL [R1+0x1d4], R9 ;  /* 0x0001d40901007387 */ /* 0x0001e80000100800 */
[----:B------:R1:W-:Y:S04]  /*46f60*/  STL [R1+0x1d0], R8 ;  /* 0x0001d00801007387 */ /* 0x0003e80000100800 */
[----:B------:R3:W-:Y:S01]  /*46f70*/  STL [R1+0x1ec], R7 ;  /* 0x0001ec0701007387 */ /* 0x0007e20000100800 */
[----:B0-----:R-:W-:-:S03]  /*46f80*/  FMUL R9, R165, 0.25 ;  /* 0x3e800000a5097820 */ /* 0x001fc60000400000 */
[----:B------:R0:W-:Y:S01]  /*46f90*/  STL [R1+0x1e8], R2 ;  /* 0x0001e80201007387 */ /* 0x0001e20000100800 */
[----:B-1----:R-:W-:Y:S01]  /*46fa0*/  FMUL R8, R164, 0.25 ;  /* 0x3e800000a4087820 */ /* 0x002fe20000400000 */
[----:B------:R-:W-:Y:S01]  /*46fb0*/  FSEL R9, R9, R165, P1 ;  /* 0x000000a509097208 */ /* 0x000fe20000800000 */
[----:B---3--:R-:W-:-:S03]  /*46fc0*/  FMUL R7, R163, 0.25 ;  /* 0x3e800000a3077820 */ /* 0x008fc60000400000 */
[----:B------:R-:W-:Y:S01]  /*46fd0*/  FSEL R8, R8, R164, P0 ;  /* 0x000000a408087208 */ /* 0x000fe20000000000 */
[----:B0-----:R-:W-:Y:S01]  /*46fe0*/  FMUL R2, R162, 0.25 ;  /* 0x3e800000a2027820 */ /* 0x001fe20000400000 */
[----:B------:R-:W-:-:S04]  /*46ff0*/  FSEL R7, R7, R163, P0 ;  /* 0x000000a307077208 */ /* 0x000fc80000000000 */
[----:B------:R-:W-:Y:S01]  /*47000*/  FSEL R2, R2, R162, P1 ;  /* 0x000000a202027208 */ /* 0x000fe20000800000 */
[----:B--2---:R-:W-:-:S05]  /*47010*/  FMUL R0, R166, 0.25 ;  /* 0x3e800000a6007820 */ /* 0x004fca0000400000 */
        /* <DEDUP_REMOVED lines=10> */
[----:B------:R-:W-:Y:S01]  /*470c0*/  FSEL R9, R9, R160, P0 ;  /* 0x000000a009097208 */ /* 0x000fe20000000000 */
[----:B0-----:R-:W-:-:S03]  /*470d0*/  FMUL R7, R158, 0.25 ;  /* 0x3e8000009e077820 */ /* 0x001fc60000400000 */
[----:B------:R-:W-:Y:S01]  /*470e0*/  FSEL R8, R8, R159, P0 ;  /* 0x0000009f08087208 */ /* 0x000fe20000000000 */
[----:B-1----:R-:W-:Y:S01]  /*470f0*/  FMUL R2, R157, 0.25 ;  /* 0x3e8000009d027820 */ /* 0x002fe20000400000 */
[----:B------:R-:W-:Y:S01]  /*47100*/  FSEL R7, R7, R158, P1 ;  /* 0x0000009e07077208 */ /* 0x000fe20000800000 */
[----:B------:R0:W-:Y:S03]  /*47110*/  STL [R1+0x1b0], R0 ;  /* 0x0001b00001007387 */ /* 0x0001e60000100800 */
[----:B------:R-:W-:Y:S01]  /*47120*/  FSEL R2, R2, R157, P1 ;  /* 0x0000009d02027208 */ /* 0x000fe20000800000 */
[----:B------:R1:W-:Y:S04]  /*47130*/  STL [R1+0x1cc], R9 ;  /* 0x0001cc0901007387 */ /* 0x0003e80000100800 */
[----:B------:R2:W-:Y:S01]  /*47140*/  STL [R1+0x1c8], R8 ;  /* 0x0001c80801007387 */ /* 0x0005e20000100800 */
[----:B0-----:R-:W-:-:S03]  /*47150*/  FMUL R0, R156, 0.25 ;  /* 0x3e8000009c007820 */ /* 0x001fc60000400000 */
[----:B------:R0:W-:Y:S02]  /*47160*/  STL [R1+0x1a4], R7 ;  /* 0x0001a40701007387 */ /* 0x0001e40000100800 */
[----:B------:R-:W-:Y:S02]  /*47170*/  FSEL R0, R0, R156, P0 ;  /* 0x0000009c00007208 */ /* 0x000fe40000000000 */
[----:B------:R-:W3:Y:S04]  /*47180*/  LDL.LU R157, [R1+0x118] ;  /* 0x00011800019d7983 */ /* 0x000ee80000300800 */
[----:B------:R4:W-:Y:S04]  /*47190*/  STL [R1+0x1a0], R2 ;  /* 0x0001a00201007387 */ /* 0x0009e80000100800 */
[----:B------:R-:W3:Y:S01]  /*471a0*/  LDL.LU R156, [R1+0x114] ;  /* 0x00011400019c7983 */ /* 0x000ee20000300800 */
[----:B-1----:R-:W-:Y:S01]  /*471b0*/  FMUL R9, R155, 0.25 ;  /* 0x3e8000009b097820 */ /* 0x002fe20000400000 */
[----:B--2---:R-:W-:Y:S01]  /*471c0*/  FMUL R8, R154, 0.25 ;  /* 0x3e8000009a087820 */ /* 0x004fe20000400000 */
[----:B0-----:R-:W-:Y:S01]  /*471d0*/  FMUL R7, R153, 0.25 ;  /* 0x3e80000099077820 */ /* 0x001fe20000400000 */
[----:B------:R0:W-:Y:S01]  /*471e0*/  STL [R1+0x1bc], R0 ;  /* 0x0001bc0001007387 */ /* 0x0001e20000100800 */
[----:B----4-:R-:W-:Y:S01]  /*471f0*/  FMUL R2, R152, 0.25 ;  /* 0x3e80000098027820 */ /* 0x010fe20000400000 */
[----:B------:R-:W-:-:S02]  /*47200*/  FSEL R9, R9, R155, P0 ;  /* 0x0000009b09097208 */ /* 0x000fc40000000000 */
[----:B------:R-:W-:Y:S02]  /*47210*/  FSEL R8, R8, R154, P1 ;  /* 0x0000009a08087208 */ /* 0x000fe40000800000 */
[----:B------:R-:W-:Y:S01]  /*47220*/  FSEL R7, R7, R153, P1 ;  /* 0x0000009907077208 */ /* 0x000fe20000800000 */
[----:B0-----:R-:W-:Y:S01]  /*47230*/  FMUL R0, R23, 0.25 ;  /* 0x3e80000017007820 */ /* 0x001fe20000400000 */
[----:B------:R-:W-:Y:S01]  /*47240*/  FSEL R2, R2, R152, P0 ;  /* 0x0000009802027208 */ /* 0x000fe20000000000 */
[----:B------:R0:W-:Y:S03]  /*47250*/  STL [R1+0x1b8], R9 ;  /* 0x0001b80901007387 */ /* 0x0001e60000100800 */
[----:B------:R-:W-:Y:S01]  /*47260*/  FSEL R0, R0, R23, P0 ;  /* 0x0000001700007208 */ /* 0x000fe20000000000 */
[----:B------:R1:W-:Y:S04]  /*47270*/  STL [R1+0x198], R8 ;  /* 0x0001980801007387 */ /* 0x0003e80000100800 */
[----:B------:R2:W-:Y:S01]  /*47280*/  STL [R1+0x190], R7 ;  /* 0x0001900701007387 */ /* 0x0005e20000100800 */
[----:B0-----:R-:W-:-:S03]  /*47290*/  FMUL R9, R22, 0.25 ;  /* 0x3e80000016097820 */ /* 0x001fc60000400000 */
[----:B------:R-:W4:Y:S01]  /*472a0*/  LDL.LU R155, [R1+0x104] ;  /* 0x00010400019b7983 */ /* 0x000f220000300800 */
[----:B-1----:R-:W-:-:S03]  /*472b0*/  FMUL R8, R21, 0.25 ;  /* 0x3e80000015087820 */ /* 0x002fc60000400000 */
[----:B------:R0:W-:Y:S01]  /*472c0*/  STL [R1+0x1ac], R2 ;  /* 0x0001ac0201007387 */ /* 0x0001e20000100800 */
[----:B--2---:R-:W-:-:S03]  /*472d0*/  FMUL R7, R20, 0.25 ;  /* 0x3e80000014077820 */ /* 0x004fc60000400000 */
[----:B------:R-:W2:Y:S04]  /*472e0*/  LDL.LU R154, [R1+0x100] ;  /* 0x00010000019a7983 */ /* 0x000ea80000300800 */
[----:B------:R1:W-:Y:S01]  /*472f0*/  STL [R1+0x1a8], R0 ;  /* 0x0001a80001007387 */ /* 0x0003e20000100800 */
[----:B------:R-:W-:Y:S01]  /*47300*/  FSEL R9, R9, R22, P1 ;  /* 0x0000001609097208 */ /* 0x000fe20000800000 */
[----:B0-----:R-:W-:Y:S02]  /*47310*/  FMUL R2, R19, 0.25 ;  /* 0x3e80000013027820 */ /* 0x001fe40000400000 */
[----:B------:R-:W2:Y:S01]  /*47320*/  LDL.LU R153, [R1+0xfc] ;  /* 0x0000fc0001997983 */ /* 0x000ea20000300800 */
[----:B------:R-:W-:-:S03]  /*47330*/  FSEL R8, R8, R21, P1 ;  /* 0x0000001508087208 */ /* 0x000fc60000800000 */
[----:B------:R-:W2:Y:S01]  /*47340*/  LDL.LU R152, [R1+0xf8] ;  /* 0x0000f80001987983 */ /* 0x000ea20000300800 */
[----:B------:R-:W-:Y:S01]  /*47350*/  FSEL R7, R7, R20, P0 ;  /* 0x0000001407077208 */ /* 0x000fe20000000000 */
[----:B-1----:R-:W-:Y:S02]  /*47360*/  FMUL R0, R17, 0.25 ;  /* 0x3e80000011007820 */ /* 0x002fe40000400000 */
[----:B------:R-:W2:Y:S01]  /*47370*/  LDL.LU R23, [R1+0xf4] ;  /* 0x0000f40001177983 */ /* 0x000ea20000300800 */
[----:B------:R-:W-:Y:S02]  /*47380*/  FSEL R2, R2, R19, P0 ;  /* 0x0000001302027208 */ /* 0x000fe40000000000 */
[----:B------:R-:W-:Y:S01]  /*47390*/  FSEL R0, R0, R17, P1 ;  /* 0x0000001100007208 */ /* 0x000fe20000800000 */
[----:B------:R-:W-:Y:S04]  /*473a0*/  STL [R1+0x188], R9 ;  /* 0x0001880901007387 */ /* 0x000fe80000100800 */
[----:B------:R-:W-:Y:S04]  /*473b0*/  STL [R1+0x180], R8 ;  /* 0x0001800801007387 */ /* 0x000fe80000100800 */
[----:B------:R0:W-:Y:S04]  /*473c0*/  STL [R1+0x19c], R7 ;  /* 0x00019c0701007387 */ /* 0x0001e80000100800 */
[----:B------:R-:W2:Y:S04]  /*473d0*/  LDL.LU R22, [R1+0xf0] ;  /* 0x0000f00001167983 */ /* 0x000ea80000300800 */
[----:B------:R1:W-:Y:S04]  /*473e0*/  STL [R1+0x194], R2 ;  /* 0x0001940201007387 */ /* 0x0003e80000100800 */
[----:B------:R-:W2:Y:S04]  /*473f0*/  LDL.LU R21, [R1+0xec] ;  /* 0x0000ec0001157983 */ /* 0x000ea80000300800 */
[----:B------:R1:W-:Y:S04]  /*47400*/  STL [R1+0x17c], R0 ;  /* 0x00017c0001007387 */ /* 0x0003e80000100800 */
[----:B------:R-:W2:Y:S01]  /*47410*/  LDL.LU R20, [R1+0xe8] ;  /* 0x0000e80001147983 */ /* 0x000ea20000300800 */
[----:B0-----:R-:W-:-:S03]  /*47420*/  FMUL R7, R16, 0.25 ;  /* 0x3e80000010077820 */ /* 0x001fc60000400000 */
[----:B------:R-:W2:Y:S01]  /*47430*/  LDL.LU R19, [R1+0xe4] ;  /* 0x0000e40001137983 */ /* 0x000ea20000300800 */
[----:B-1----:R-:W-:-:S03]  /*47440*/  FMUL R2, R15, 0.25 ;  /* 0x3e8000000f027820 */ /* 0x002fc60000400000 */
[----:B------:R-:W2:Y:S01]  /*47450*/  LDL.LU R17, [R1+0xe0] ;  /* 0x0000e00001117983 */ /* 0x000ea20000300800 */
[----:B------:R-:W-:Y:S01]  /*47460*/  FMUL R0, R14, 0.25 ;  /* 0x3e8000000e007820 */ /* 0x000fe20000400000 */
[----:B------:R-:W-:Y:S02]  /*47470*/  FSEL R7, R7, R16, P0 ;  /* 0x0000001007077208 */ /* 0x000fe40000000000 */
[----:B------:R-:W-:Y:S02]  /*47480*/  FSEL R2, R2, R15, P1 ;  /* 0x0000000f02027208 */ /* 0x000fe40000800000 */
[----:B------:R-:W-:Y:S01]  /*47490*/  FSEL R0, R0, R14, P1 ;  /* 0x0000000e00007208 */ /* 0x000fe20000800000 */
[----:B---3--:R-:W-:Y:S01]  /*474a0*/  FMUL R9, R157, 0.25 ;  /* 0x3e8000009d097820 */ /* 0x008fe20000400000 */
[----:B------:R-:W-:-:S04]  /*474b0*/  FMUL R8, R156, 0.25 ;  /* 0x3e8000009c087820 */ /* 0x000fc80000400000 */
[----:B------:R-:W-:Y:S02]  /*474c0*/  FSEL R9, R9, R157, P1 ;  /* 0x0000009d09097208 */ /* 0x000fe40000800000 */
[----:B------:R-:W-:-:S03]  /*474d0*/  FSEL R8, R8, R156, P0 ;  /* 0x0000009c08087208 */ /* 0x000fc60000000000 */
[----:B------:R4:W-:Y:S04]  /*474e0*/  STL [R1+0x174], R9 ;  /* 0x0001740901007387 */ /* 0x0009e80000100800 */
[----:B------:R2:W-:Y:S04]  /*474f0*/  STL [R1+0x18c], R8 ;  /* 0x00018c0801007387 */ /* 0x0005e80000100800 */
[----:B------:R0:W-:Y:S04]  /*47500*/  STL [R1+0x184], R7 ;  /* 0x0001840701007387 */ /* 0x0001e80000100800 */
[----:B------:R-:W3:Y:S04]  /*47510*/  LDL.LU R157, [R1+0xdc] ;  /* 0x0000dc00019d7983 */ /* 0x000ee80000300800 */
[----:B------:R1:W-:Y:S04]  /*47520*/  STL [R1+0x16c], R2 ;  /* 0x00016c0201007387 */ /* 0x0003e80000100800 */
[----:B------:R-:W3:Y:S04]  /*47530*/  LDL.LU R156, [R1+0xd8] ;  /* 0x0000d800019c7983 */ /* 0x000ee80000300800 */
[----:B------:R1:W-:Y:S04]  /*47540*/  STL [R1+0x164], R0 ;  /* 0x0001640001007387 */ /* 0x0003e80000100800 */
[----:B------:R-:W3:Y:S04]  /*47550*/  LDL.LU R16, [R1+0xd4] ;  /* 0x0000d40001107983 */ /* 0x000ee80000300800 */
[----:B------:R-:W3:Y:S04]  /*47560*/  LDL.LU R15, [R1+0xd0] ;  /* 0x0000d000010f7983 */ /* 0x000ee80000300800 */
[----:B------:R-:W3:Y:S01]  /*47570*/  LDL.LU R14, [R1+0xcc] ;  /* 0x0000cc00010e7983 */ /* 0x000ee20000300800 */
[----:B----4-:R-:W-:Y:S01]  /*47580*/  FMUL R9, R155, 0.25 ;  /* 0x3e8000009b097820 */ /* 0x010fe20000400000 */
[----:B--2---:R-:W-:Y:S01]  /*47590*/  FMUL R8, R154, 0.25 ;  /* 0x3e8000009a087820 */ /* 0x004fe20000400000 */
[----:B0-----:R-:W-:Y:S01]  /*475a0*/  FMUL R7, R153, 0.25 ;  /* 0x3e80000099077820 */ /* 0x001fe20000400000 */
[----:B-1----:R-:W-:-:S02]  /*475b0*/  FMUL R2, R152, 0.25 ;  /* 0x3e80000098027820 */ /* 0x002fc40000400000 */
[----:B------:R-:W-:Y:S02]  /*475c0*/  FSEL R9, R9, R155, P0 ;  /* 0x0000009b09097208 */ /* 0x000fe40000000000 */
[----:B------:R-:W-:Y:S01]  /*475d0*/  FSEL R8, R8, R154, P0 ;  /* 0x0000009a08087208 */ /* 0x000fe20000000000 */
[----:B------:R-:W-:Y:S01]  /*475e0*/  FMUL R0, R23, 0.25 ;  /* 0x3e80000017007820 */ /* 0x000fe20000400000 */
[----:B------:R-:W-:Y:S01]  /*475f0*/  FSEL R7, R7, R153, P1 ;  /* 0x0000009907077208 */ /* 0x000fe20000800000 */
[----:B------:R0:W-:Y:S01]  /*47600*/  STL [R1+0x178], R9 ;  /* 0x0001780901007387 */ /* 0x0001e20000100800 */
[----:B------:R-:W-:Y:S02]  /*47610*/  FSEL R2, R2, R152, P1 ;  /* 0x0000009802027208 */ /* 0x000fe40000800000 */
[----:B------:R-:W-:Y:S01]  /*47620*/  FSEL R0, R0, R23, P0 ;  /* 0x0000001700007208 */ /* 0x000fe20000000000 */
[----:B------:R1:W-:Y:S04]  /*47630*/  STL [R1+0x170], R8 ;  /* 0x0001700801007387 */ /* 0x0003e80000100800 */
[----:B------:R2:W-:Y:S04]  /*47640*/  STL [R1+0x15c], R7 ;  /* 0x00015c0701007387 */ /* 0x0005e80000100800 */
[----:B------:R-:W4:Y:S01]  /*47650*/  LDL.LU R155, [R1+0xc8] ;  /* 0x0000c800019b7983 */ /* 0x000f220000300800 */
[----:B0-----:R-:W-:-:S03]  /*47660*/  FMUL R9, R22, 0.25 ;  /* 0x3e80000016097820 */ /* 0x001fc60000400000 */
[----:B------:R0:W-:Y:S04]  /*47670*/  STL [R1+0x154], R2 ;  /* 0x0001540201007387 */ /* 0x0001e80000100800 */
[----:B------:R-:W4:Y:S01]  /*47680*/  LDL.LU R154, [R1+0xc4] ;  /* 0x0000c400019a7983 */ /* 0x000f220000300800 */
[----:B-1----:R-:W-:-:S03]  /*47690*/  FMUL R8, R21, 0.25 ;  /* 0x3e80000015087820 */ /* 0x002fc60000400000 */
[----:B------:R1:W-:Y:S01]  /*476a0*/  STL [R1+0x168], R0 ;  /* 0x0001680001007387 */ /* 0x0003e20000100800 */
[----:B------:R-:W-:-:S03]  /*476b0*/  FSEL R9, R9, R22, P0 ;  /* 0x0000001609097208 */ /* 0x000fc60000000000 */
[----:B------:R-:W4:Y:S01]  /*476c0*/  LDL.LU R153, [R1+0xc0] ;  /* 0x0000c00001997983 */ /* 0x000f220000300800 */
[----:B--2---:R-:W-:-:S03]  /*476d0*/  FMUL R7, R20, 0.25 ;  /* 0x3e80000014077820 */ /* 0x004fc60000400000 */
[----:B------:R-:W2:Y:S01]  /*476e0*/  LDL.LU R152, [R1+0xbc] ;  /* 0x0000bc0001987983 */ /* 0x000ea20000300800 */
[----:B0-----:R-:W-:Y:S01]  /*476f0*/  FMUL R2, R19, 0.25 ;  /* 0x3e80000013027820 */ /* 0x001fe20000400000 */
[----:B------:R-:W-:Y:S02]  /*47700*/  FSEL R8, R8, R21, P1 ;  /* 0x0000001508087208 */ /* 0x000fe40000800000 */
[----:B------:R-:W2:Y:S01]  /*47710*/  LDL.LU R23, [R1+0xb8] ;  /* 0x0000b80001177983 */ /* 0x000ea20000300800 */
[----:B------:R-:W-:Y:S01]  /*47720*/  FSEL R7, R7, R20, P1 ;  /* 0x0000001407077208 */ /* 0x000fe20000800000 */
[----:B-1----:R-:W-:Y:S01]  /*47730*/  FMUL R0, R17, 0.25 ;  /* 0x3e80000011007820 */ /* 0x002fe20000400000 */
[----:B------:R-:W-:Y:S01]  /*47740*/  FSEL R2, R2, R19, P0 ;  /* 0x0000001302027208 */ /* 0x000fe20000000000 */
[----:B------:R3:W-:Y:S03]  /*47750*/  STL [R1+0x160], R9 ;  /* 0x0001600901007387 */ /* 0x0007e60000100800 */
[----:B------:R-:W-:Y:S01]  /*47760*/  FSEL R0, R0, R17, P0 ;  /* 0x0000001100007208 */ /* 0x000fe20000000000 */
[----:B------:R0:W-:Y:S04]  /*47770*/  STL [R1+0x14c], R8 ;  /* 0x00014c0801007387 */ /* 0x0001e80000100800 */
[----:B------:R1:W-:Y:S04]  /*47780*/  STL [R1+0x144], R7 ;  /* 0x0001440701007387 */ /* 0x0003e80000100800 */
[----:B------:R-:W2:Y:S04]  /*47790*/  LDL.LU R22, [R1+0xb4] ;  /* 0x0000b40001167983 */ /* 0x000ea80000300800 */
[----:B------:R1:W-:Y:S04]  /*477a0*/  STL [R1+0x158], R2 ;  /* 0x0001580201007387 */ /* 0x0003e80000100800 */
[----:B------:R-:W2:Y:S04]  /*477b0*/  LDL.LU R21, [R1+0xb0] ;  /* 0x0000b00001157983 */ /* 0x000ea80000300800 */
[----:B------:R1:W-:Y:S04]  /*477c0*/  STL [R1+0x150], R0 ;  /* 0x0001500001007387 */ /* 0x0003e80000100800 */
[----:B------:R-:W2:Y:S04]  /*477d0*/  LDL.LU R20, [R1+0xac] ;  /* 0x0000ac0001147983 */ /* 0x000ea80000300800 */
[----:B------:R-:W2:Y:S04]  /*477e0*/  LDL.LU R19, [R1+0xa8] ;  /* 0x0000a80001137983 */ /* 0x000ea80000300800 */
[----:B------:R-:W2:Y:S01]  /*477f0*/  LDL.LU R17, [R1+0xa4] ;  /* 0x0000a40001117983 */ /* 0x000ea20000300800 */
[----:B---3--:R-:W-:Y:S01]  /*47800*/  FMUL R9, R157, 0.25 ;  /* 0x3e8000009d097820 */ /* 0x008fe20000400000 */
[----:B0-----:R-:W-:-:S04]  /*47810*/  FMUL R8, R156, 0.25 ;  /* 0x3e8000009c087820 */ /* 0x001fc80000400000 */
[----:B------:R-:W-:Y:S01]  /*47820*/  FSEL R9, R9, R157, P1 ;  /* 0x0000009d09097208 */ /* 0x000fe20000800000 */
[----:B-1----:R-:W-:Y:S01]  /*47830*/  FMUL R7, R16, 0.25 ;  /* 0x3e80000010077820 */ /* 0x002fe20000400000 */
[----:B------:R-:W-:Y:S01]  /*47840*/  FSEL R8, R8, R156, P1 ;  /* 0x0000009c08087208 */ /* 0x000fe20000800000 */
[----:B------:R-:W-:-:S03]  /*47850*/  FMUL R2, R15, 0.25 ;  /* 0x3e8000000f027820 */ /* 0x000fc60000400000 */
[----:B------:R-:W-:Y:S01]  /*47860*/  FSEL R7, R7, R16, P0 ;  /* 0x0000001007077208 */ /* 0x000fe20000000000 */
[----:B------:R-:W-:Y:S01]  /*47870*/  FMUL R0, R14, 0.25 ;  /* 0x3e8000000e007820 */ /* 0x000fe20000400000 */
[----:B------:R-:W-:Y:S01]  /*47880*/  FSEL R2, R2, R15, P0 ;  /* 0x0000000f02027208 */ /* 0x000fe20000000000 */
[----:B------:R4:W-:Y:S03]  /*47890*/  STL [R1+0x13c], R9 ;  /* 0x00013c0901007387 */ /* 0x0009e60000100800 */
[----:B------:R-:W-:Y:S01]  /*478a0*/  FSEL R0, R0, R14, P1 ;  /* 0x0000000e00007208 */ /* 0x000fe20000800000 */
        /* <DEDUP_REMOVED lines=10> */
[----:B0-----:R-:W-:Y:S01]  /*47950*/  FMUL R8, R154, 0.25 ;  /* 0x3e8000009a087820 */ /* 0x001fe20000400000 */
[----:B-1----:R-:W-:Y:S01]  /*47960*/  FMUL R7, R153, 0.25 ;  /* 0x3e80000099077820 */ /* 0x002fe20000400000 */
[----:B--2---:R-:W-:-:S02]  /*47970*/  FMUL R2, R152, 0.25 ;  /* 0x3e80000098027820 */ /* 0x004fc40000400000 */
        /* <DEDUP_REMOVED lines=114> */
[----:B------:R-:W3:Y:S01]  /*480a0*/  LDL.LU R15, [R1+0x1c] ;  /* 0x00001c00010f7983 */ /* 0x000ee20000300800 */
[----:B----4-:R-:W-:Y:S01]  /*480b0*/  FMUL R9, R155, 0.25 ;  /* 0x3e8000009b097820 */ /* 0x010fe20000400000 */
[----:B0-----:R-:W-:-:S02]  /*480c0*/  FMUL R8, R154, 0.25 ;  /* 0x3e8000009a087820 */ /* 0x001fc40000400000 */
[----:B------:R-:W4:Y:S01]  /*480d0*/  LDL.LU R14, [R1+0x18] ;  /* 0x00001800010e7983 */ /* 0x000f220000300800 */
[----:B-1----:R-:W-:Y:S01]  /*480e0*/  FMUL R7, R153, 0.25 ;  /* 0x3e80000099077820 */ /* 0x002fe20000400000 */
[----:B------:R-:W-:Y:S01]  /*480f0*/  FSEL R9, R9, R155, P0 ;  /* 0x0000009b09097208 */ /* 0x000fe20000000000 */
[----:B--2---:R-:W-:Y:S01]  /*48100*/  FMUL R2, R152, 0.25 ;  /* 0x3e80000098027820 */ /* 0x004fe20000400000 */
[----:B------:R-:W-:Y:S02]  /*48110*/  FSEL R8, R8, R154, P1 ;  /* 0x0000009a08087208 */ /* 0x000fe40000800000 */
[----:B------:R-:W-:Y:S01]  /*48120*/  FSEL R7, R7, R153, P1 ;  /* 0x0000009907077208 */ /* 0x000fe20000800000 */
[----:B------:R-:W-:Y:S01]  /*48130*/  FMUL R0, R23, 0.25 ;  /* 0x3e80000017007820 */ /* 0x000fe20000400000 */
[----:B------:R-:W-:Y:S01]  /*48140*/  FSEL R2, R2, R152, P0 ;  /* 0x0000009802027208 */ /* 0x000fe20000000000 */
[----:B------:R0:W-:Y:S03]  /*48150*/  STL [R1+0xb8], R9 ;  /* 0x0000b80901007387 */ /* 0x0001e60000100800 */
        /* <DEDUP_REMOVED lines=37> */
[----:B------:R0:W-:Y:S01]  /*483b0*/  STL [R1+0x2c], R9 ;  /* 0x00002c0901007387 */ /* 0x0001e20000100800 */
[----:B------:R-:W-:-:S03]  /*483c0*/  FSEL R2, R2, R15, P1 ;  /* 0x0000000f02027208 */ /* 0x000fc60000800000 */
[----:B------:R1:W-:Y:S04]  /*483d0*/  STL [R1+0x90], R8 ;  /* 0x0000900801007387 */ /* 0x0003e80000100800 */
[----:B------:R3:W-:Y:S04]  /*483e0*/  STL [R1+0x88], R7 ;  /* 0x0000880701007387 */ /* 0x0007e80000100800 */
[----:B------:R-:W2:Y:S04]  /*483f0*/  LDL.LU R16, [R1+0x3e4] ;  /* 0x0003e40001107983 */ /* 0x000ea80000300800 */
[----:B------:R2:W-:Y:S04]  /*48400*/  STL [R1+0x28], R2 ;  /* 0x0000280201007387 */ /* 0x0005e80000100800 */
[----:B------:R-:W2:Y:S01]  /*48410*/  LDL.LU R15, [R1+0x3e0] ;  /* 0x0003e000010f7983 */ /* 0x000ea20000300800 */
[----:B----4-:R-:W-:-:S05]  /*48420*/  FMUL R0, R14, 0.25 ;  /* 0x3e8000000e007820 */ /* 0x010fca0000400000 */
[----:B------:R-:W-:Y:S01]  /*48430*/  FSEL R0, R0, R14, P1 ;  /* 0x0000000e00007208 */ /* 0x000fe20000800000 */
[----:B0-----:R-:W-:Y:S01]  /*48440*/  FMUL R9, R155, 0.25 ;  /* 0x3e8000009b097820 */ /* 0x001fe20000400000 */
[----:B-1----:R-:W-:-:S03]  /*48450*/  FMUL R8, R154, 0.25 ;  /* 0x3e8000009a087820 */ /* 0x002fc60000400000 */
[----:B------:R0:W-:Y:S01]  /*48460*/  STL [R1+0x38], R0 ;  /* 0x0000380001007387 */ /* 0x0001e20000100800 */
[----:B------:R-:W-:-:S03]  /*48470*/  FSEL R9, R9, R155, P0 ;  /* 0x0000009b09097208 */ /* 0x000fc60000000000 */
[----:B------:R-:W4:Y:S01]  /*48480*/  LDL.LU R14, [R1+0x3dc] ;  /* 0x0003dc00010e7983 */ /* 0x000f220000300800 */
[----:B---3--:R-:W-:Y:S01]  /*48490*/  FMUL R7, R153, 0.25 ;  /* 0x3e80000099077820 */ /* 0x008fe20000400000 */
[----:B------:R-:W-:Y:S02]  /*484a0*/  FSEL R8, R8, R154, P0 ;  /* 0x0000009a08087208 */ /* 0x000fe40000000000 */
[----:B------:R-:W3:Y:S01]  /*484b0*/  LDL.LU R158, [R1+0x3d8] ;  /* 0x0003d800019e7983 */ /* 0x000ee20000300800 */
[----:B--2---:R-:W-:Y:S01]  /*484c0*/  FMUL R2, R152, 0.25 ;  /* 0x3e80000098027820 */ /* 0x004fe20000400000 */
[----:B------:R-:W-:Y:S02]  /*484d0*/  FSEL R7, R7, R153, P1 ;  /* 0x0000009907077208 */ /* 0x000fe40000800000 */
[----:B------:R-:W2:Y:S01]  /*484e0*/  LDL.LU R157, [R1+0x3d4] ;  /* 0x0003d400019d7983 */ /* 0x000ea20000300800 */
[----:B0-----:R-:W-:Y:S01]  /*484f0*/  FMUL R0, R23, 0.25 ;  /* 0x3e80000017007820 */ /* 0x001fe20000400000 */
[----:B------:R-:W-:-:S02]  /*48500*/  FSEL R2, R2, R152, P0 ;  /* 0x0000009802027208 */ /* 0x000fc40000000000 */
[----:B------:R0:W-:Y:S02]  /*48510*/  STL [R1+0x84], R9 ;  /* 0x0000840901007387 */ /* 0x0001e40000100800 */
[----:B------:R-:W-:Y:S02]  /*48520*/  FSEL R0, R0, R23, P3 ;  /* 0x0000001700007208 */ /* 0x000fe40001800000 */
[----:B------:R1:W-:Y:S04]  /*48530*/  STL [R1+0x80], R8 ;  /* 0x0000800801007387 */ /* 0x0003e80000100800 */
[----:B------:R1:W-:Y:S04]  /*48540*/  STL [R1+0x34], R7 ;  /* 0x0000340701007387 */ /* 0x0003e80000100800 */
[----:B------:R-:W2:Y:S01]  /*48550*/  LDL.LU R156, [R1+0x3d0] ;  /* 0x0003d000019c7983 */ /* 0x000ea20000300800 */
[----:B0-----:R-:W-:-:S03]  /*48560*/  FMUL R9, R22, 0.25 ;  /* 0x3e80000016097820 */ /* 0x001fc60000400000 */
[----:B------:R0:W-:Y:S04]  /*48570*/  STL [R1+0x70], R2 ;  /* 0x0000700201007387 */ /* 0x0001e80000100800 */
[----:B------:R-:W2:Y:S01]  /*48580*/  LDL.LU R155, [R1+0x3cc] ;  /* 0x0003cc00019b7983 */ /* 0x000ea20000300800 */
[----:B-1----:R-:W-:-:S03]  /*48590*/  FMUL R8, R21, 0.25 ;  /* 0x3e80000015087820 */ /* 0x002fc60000400000 */
[----:B------:R1:W-:Y:S01]  /*485a0*/  STL [R1+0x7c], R0 ;  /* 0x00007c0001007387 */ /* 0x0003e20000100800 */
[----:B------:R-:W-:-:S03]  /*485b0*/  FSEL R9, R9, R22, P3 ;  /* 0x0000001609097208 */ /* 0x000fc60001800000 */
[----:B------:R-:W2:Y:S01]  /*485c0*/  LDL.LU R154, [R1+0x3c8] ;  /* 0x0003c800019a7983 */ /* 0x000ea20000300800 */
[----:B------:R-:W-:Y:S01]  /*485d0*/  FMUL R7, R20, 0.25 ;  /* 0x3e80000014077820 */ /* 0x000fe20000400000 */
[----:B------:R-:W-:Y:S02]  /*485e0*/  FSEL R8, R8, R21, P2 ;  /* 0x0000001508087208 */ /* 0x000fe40001000000 */
[----:B------:R-:W2:Y:S01]  /*485f0*/  LDL.LU R153, [R1+0x3c4] ;  /* 0x0003c40001997983 */ /* 0x000ea20000300800 */
[----:B0-----:R-:W-:Y:S01]  /*48600*/  FMUL R2, R19, 0.25 ;  /* 0x3e80000013027820 */ /* 0x001fe20000400000 */
[----:B------:R-:W-:Y:S02]  /*48610*/  FSEL R7, R7, R20, P2 ;  /* 0x0000001407077208 */ /* 0x000fe40001000000 */
[----:B------:R-:W2:Y:S01]  /*48620*/  LDL.LU R152, [R1+0x3c0] ;  /* 0x0003c00001987983 */ /* 0x000ea20000300800 */
[----:B-1----:R-:W-:Y:S01]  /*48630*/  FMUL R0, R17, 0.25 ;  /* 0x3e80000011007820 */ /* 0x002fe20000400000 */
[----:B------:R-:W-:-:S02]  /*48640*/  FSEL R2, R2, R19, P3 ;  /* 0x0000001302027208 */ /* 0x000fc40001800000 */
[----:B------:R0:W-:Y:S02]  /*48650*/  STL [R1+0x74], R9 ;  /* 0x0000740901007387 */ /* 0x0001e40000100800 */
[----:B------:R-:W-:Y:S02]  /*48660*/  FSEL R0, R0, R17, P3 ;  /* 0x0000001100007208 */ /* 0x000fe40001800000 */
        /* <DEDUP_REMOVED lines=9> */
[----:B0-----:R-:W-:-:S05]  /*48700*/  FMUL R9, R16, 0.25 ;  /* 0x3e80000010097820 */ /* 0x001fca0000400000 */
[----:B------:R-:W-:Y:S01]  /*48710*/  FSEL R9, R9, R16, P2 ;  /* 0x0000001009097208 */ /* 0x000fe20001000000 */
[----:B-1----:R-:W-:-:S04]  /*48720*/  FMUL R8, R15, 0.25 ;  /* 0x3e8000000f087820 */ /* 0x002fc80000400000 */
[----:B------:R-:W-:Y:S01]  /*48730*/  STL [R1+0xc4], R9 ;  /* 0x0000c40901007387 */ /* 0x000fe20000100800 */
[----:B------:R-:W-:-:S03]  /*48740*/  FSEL R8, R8, R15, P2 ;  /* 0x0000000f08087208 */ /* 0x000fc60001000000 */
[----:B------:R-:W2:Y:S04]  /*48750*/  LDL.LU R17, [R1+0x3a8] ;  /* 0x0003a80001117983 */ /* 0x000ea80000300800 */
[----:B------:R0:W-:Y:S04]  /*48760*/  STL [R1+0xc0], R8 ;  /* 0x0000c00801007387 */ /* 0x0001e80000100800 */
[----:B------:R-:W2:Y:S01]  /*48770*/  LDL.LU R16, [R1+0x3a4] ;  /* 0x0003a40001107983 */ /* 0x000ea20000300800 */
[----:B----4-:R-:W-:Y:S01]  /*48780*/  FMUL R7, R14, 0.25 ;  /* 0x3e8000000e077820 */ /* 0x010fe20000400000 */
[----:B---3--:R-:W-:-:S04]  /*48790*/  FMUL R2, R158, 0.25 ;  /* 0x3e8000009e027820 */ /* 0x008fc80000400000 */
[----:B------:R-:W-:Y:S01]  /*487a0*/  FSEL R7, R7, R14, P3 ;  /* 0x0000000e07077208 */ /* 0x000fe20001800000 */
[----:B--2---:R-:W-:Y:S01]  /*487b0*/  FMUL R0, R157, 0.25 ;  /* 0x3e8000009d007820 */ /* 0x004fe20000400000 */
[----:B0-----:R-:W-:-:S03]  /*487c0*/  FSEL R8, R2, R158, P3 ;  /* 0x0000009e02087208 */ /* 0x001fc60001800000 */
[----:B------:R0:W-:Y:S04]  /*487d0*/  STL [R1+0x24], R7 ;  /* 0x0000240701007387 */ /* 0x0001e80000100800 */
[----:B------:R-:W2:Y:S04]  /*487e0*/  LDL.LU R248, [R1+0x3a0] ;  /* 0x0003a00001f87983 */ /* 0x000ea80000300800 */
[----:B------:R-:W3:Y:S01]  /*487f0*/  LDL.LU R15, [R1+0x39c] ;  /* 0x00039c00010f7983 */ /* 0x000ee20000300800 */
[----:B0-----:R-:W-:-:S03]  /*48800*/  FSEL R7, R0, R157, P2 ;  /* 0x0000009d00077208 */ /* 0x001fc60001000000 */
[----:B------:R-:W4:Y:S01]  /*48810*/  LDL.LU R14, [R1+0x398] ;  /* 0x00039800010e7983 */ /* 0x000f220000300800 */
[----:B------:R-:W-:-:S03]  /*48820*/  FMUL R2, R156, 0.25 ;  /* 0x3e8000009c027820 */ /* 0x000fc60000400000 */
[----:B------:R0:W-:Y:S02]  /*48830*/  STL [R1+0x20], R8 ;  /* 0x0000200801007387 */ /* 0x0001e40000100800 */
[----:B------:R-:W-:Y:S01]  /*48840*/  FSEL R2, R2, R156, P2 ;  /* 0x0000009c02027208 */ /* 0x000fe20001000000 */
[----:B------:R-:W-:Y:S01]  /*48850*/  FMUL R0, R155, 0.25 ;  /* 0x3e8000009b007820 */ /* 0x000fe20000400000 */
[----:B------:R1:W-:Y:S01]  /*48860*/  STL [R1+0xac], R7 ;  /* 0x0000ac0701007387 */ /* 0x0003e20000100800 */
[----:B------:R-:W-:-:S03]  /*48870*/  FMUL R250, R154, 0.25 ;  /* 0x3e8000009afa7820 */ /* 0x000fc60000400000 */
[----:B------:R-:W-:Y:S01]  /*48880*/  FSEL R0, R0, R155, P3 ;  /* 0x0000009b00007208 */ /* 0x000fe20001800000 */
[----:B0-----:R-:W-:Y:S01]  /*48890*/  FMUL R8, R153, 0.25 ;  /* 0x3e80000099087820 */ /* 0x001fe20000400000 */
[----:B------:R-:W-:Y:S01]  /*488a0*/  FSEL R250, R250, R154, P3 ;  /* 0x0000009afafa7208 */ /* 0x000fe20001800000 */
[----:B------:R0:W-:Y:S01]  /*488b0*/  STL [R1+0xa0], R2 ;  /* 0x0000a00201007387 */ /* 0x0001e20000100800 */
[----:B-1----:R-:W-:-:S03]  /*488c0*/  FMUL R7, R152, 0.25 ;  /* 0x3e80000098077820 */ /* 0x002fc60000400000 */
[----:B------:R-:W-:Y:S04]  /*488d0*/  STL [R1+0x1f4c], R250 ;  /* 0x001f4cfa01007387 */ /* 0x000fe80000100800 */
[----:B------:R1:W-:Y:S01]  /*488e0*/  STL [R1+0x8], R0 ;  /* 0x0000080001007387 */ /* 0x0003e20000100800 */
[----:B0-----:R-:W-:-:S05]  /*488f0*/  FSEL R2, R8, R153, P2 ;  /* 0x0000009908027208 */ /* 0x001fca0001000000 */
[----:B------:R0:W-:Y:S01]  /*48900*/  STL [R1+0x94], R2 ;  /* 0x0000940201007387 */ /* 0x0001e20000100800 */
[----:B-1----:R-:W-:Y:S01]  /*48910*/  FSEL R0, R7, R152, P2 ;  /* 0x0000009807007208 */ /* 0x002fe20001000000 */
[----:B------:R-:W-:-:S04]  /*48920*/  FMUL R249, R23, 0.25 ;  /* 0x3e80000017f97820 */ /* 0x000fc80000400000 */
[----:B------:R1:W-:Y:S01]  /*48930*/  STL [R1+0x8c], R0 ;  /* 0x00008c0001007387 */ /* 0x0003e20000100800 */
[----:B------:R-:W-:Y:S01]  /*48940*/  FMUL R245, R22, 0.25 ;  /* 0x3e80000016f57820 */ /* 0x000fe20000400000 */
[----:B------:R-:W-:Y:S01]  /*48950*/  FSEL R249, R249, R23, P3 ;  /* 0x00000017f9f97208 */ /* 0x000fe20001800000 */
[----:B0-----:R-:W-:-:S03]  /*48960*/  FMUL R2, R21, 0.25 ;  /* 0x3e80000015027820 */ /* 0x001fc60000400000 */
[----:B------:R-:W-:Y:S01]  /*48970*/  FSEL R245, R245, R22, P3 ;  /* 0x00000016f5f57208 */ /* 0x000fe20001800000 */
[----:B-1----:R-:W-:Y:S01]  /*48980*/  FMUL R0, R20, 0.25 ;  /* 0x3e80000014007820 */ /* 0x002fe20000400000 */
[----:B------:R-:W-:Y:S01]  /*48990*/  FMUL R7, R19, 0.25 ;  /* 0x3e80000013077820 */ /* 0x000fe20000400000 */
[----:B------:R-:W-:Y:S01]  /*489a0*/  FSEL R2, R2, R21, P2 ;  /* 0x0000001502027208 */ /* 0x000fe20001000000 */
[----:B------:R-:W-:Y:S02]  /*489b0*/  STL [R1+0x1f50], R249 ;  /* 0x001f50f901007387 */ /* 0x000fe40000100800 */
[----:B------:R-:W-:Y:S02]  /*489c0*/  FSEL R0, R0, R20, P2 ;  /* 0x0000001400007208 */ /* 0x000fe40001000000 */
[----:B------:R-:W-:Y:S01]  /*489d0*/  FSEL R7, R7, R19, P3 ;  /* 0x0000001307077208 */ /* 0x000fe20001800000 */
[----:B------:R-:W-:Y:S04]  /*489e0*/  STL [R1+0x1f54], R245 ;  /* 0x001f54f501007387 */ /* 0x000fe80000100800 */
[----:B------:R-:W-:Y:S04]  /*489f0*/  STL [R1+0x78], R2 ;  /* 0x0000780201007387 */ /* 0x000fe80000100800 */
[----:B------:R-:W-:Y:S04]  /*48a00*/  STL [R1+0x1f58], R7 ;  /* 0x001f580701007387 */ /* 0x000fe80000100800 */
[----:B------:R0:W-:Y:S01]  /*48a10*/  STL [R1+0x6c], R0 ;  /* 0x00006c0001007387 */ /* 0x0001e20000100800 */
[----:B------:R-:W-:-:S05]  /*48a20*/  FMUL R8, R17, 0.25 ;  /* 0x3e80000011087820 */ /* 0x000fca0000400000 */
[----:B------:R-:W-:Y:S01]  /*48a30*/  FSEL R8, R8, R17, P3 ;  /* 0x0000001108087208 */ /* 0x000fe20001800000 */
[----:B0-----:R-:W-:-:S04]  /*48a40*/  FMUL R0, R16, 0.25 ;  /* 0x3e80000010007820 */ /* 0x001fc80000400000 */
[----:B------:R-:W-:Y:S01]  /*48a50*/  STL [R1+0x1f5c], R8 ;  /* 0x001f5c0801007387 */ /* 0x000fe20000100800 */
[----:B------:R-:W-:-:S03]  /*48a60*/  FSEL R0, R0, R16, P2 ;  /* 0x0000001000007208 */ /* 0x000fc60001000000 */
[----:B------:R-:W2:Y:S04]  /*48a70*/  LDL.LU R21, [R1+0x394] ;  /* 0x0003940001157983 */ /* 0x000ea80000300800 */
[----:B------:R-:W2:Y:S04]  /*48a80*/  LDL.LU R20, [R1+0x390] ;  /* 0x0003900001147983 */ /* 0x000ea80000300800 */
[----:B------:R0:W-:Y:S04]  /*48a90*/  STL [R1+0x58], R0 ;  /* 0x0000580001007387 */ /* 0x0001e80000100800 */
        /* <DEDUP_REMOVED lines=100> */
[----:B---3--:R-:W-:Y:S01]  /*490e0*/  FMUL R9, R15, 0.25 ;  /* 0x3e8000000f097820 */ /* 0x008fe20000400000 */
[----:B----4-:R-:W-:Y:S01]  /*490f0*/  FMUL R10, R14, 0.25 ;  /* 0x3e8000000e0a7820 */ /* 0x010fe20000400000 */
[----:B--2---:R-:W-:Y:S01]  /*49100*/  FMUL R2, R248, 0.25 ;  /* 0x3e800000f8027820 */ /* 0x004fe20000400000 */
[----:B------:R-:W-:Y:S01]  /*49110*/  FMUL R11, R21, 0.25 ;  /* 0x3e800000150b7820 */ /* 0x000fe20000400000 */
[----:B------:R-:W-:Y:S01]  /*49120*/  FMUL R12, R20, 0.25 ;  /* 0x3e800000140c7820 */ /* 0x000fe20000400000 */
[----:B------:R-:W-:Y:S01]  /*49130*/  FSEL R9, R9, R15, P3 ;  /* 0x0000000f09097208 */ /* 0x000fe20001800000 */
[----:B------:R-:W-:Y:S01]  /*49140*/  FMUL R15, R16, 0.25 ;  /* 0x3e800000100f7820 */ /* 0x000fe20000400000 */
[----:B------:R-:W-:Y:S01]  /*49150*/  FSEL R10, R10, R14, P3 ;  /* 0x0000000e0a0a7208 */ /* 0x000fe20001800000 */
[----:B------:R-:W-:Y:S01]  /*49160*/  FMUL R14, R17, 0.25 ;  /* 0x3e800000110e7820 */ /* 0x000fe20000400000 */
[----:B------:R-:W-:Y:S01]  /*49170*/  FMUL R13, R19, 0.25 ;  /* 0x3e800000130d7820 */ /* 0x000fe20000400000 */
[----:B------:R-:W-:Y:S01]  /*49180*/  FSEL R252, R2, R248, P2 ;  /* 0x000000f802fc7208 */ /* 0x000fe20001000000 */
[----:B------:R-:W2:Y:S01]  /*49190*/  LDL.LU R123, [R1+0x5fc] ;  /* 0x0005fc00017b7983 */ /* 0x000ea20000300800 */
[----:B------:R-:W-:Y:S01]  /*491a0*/  FSEL R11, R11, R21, P2 ;  /* 0x000000150b0b7208 */ /* 0x000fe20001000000 */
[----:B------:R-:W-:Y:S01]  /*491b0*/  FMUL R21, R22, 0.25 ;  /* 0x3e80000016157820 */ /* 0x000fe20000400000 */
[----:B------:R-:W-:Y:S01]  /*491c0*/  FSEL R12, R12, R20, P2 ;  /* 0x000000140c0c7208 */ /* 0x000fe20001000000 */
[----:B------:R-:W3:Y:S01]  /*491d0*/  LDL.LU R124, [R1+0x5f8] ;  /* 0x0005f800017c7983 */ /* 0x000ee20000300800 */
[----:B------:R-:W-:Y:S01]  /*491e0*/  FSEL R15, R15, R16, P2 ;  /* 0x000000100f0f7208 */ /* 0x000fe20001000000 */
[----:B------:R-:W-:Y:S01]  /*491f0*/  FMUL R16, R247, 0.25 ;  /* 0x3e800000f7107820 */ /* 0x000fe20000400000 */
[----:B------:R-:W-:Y:S01]  /*49200*/  FSEL R14, R14, R17, P3 ;  /* 0x000000110e0e7208 */ /* 0x000fe20001800000 */
[----:B------:R-:W-:Y:S01]  /*49210*/  FMUL R20, R23, 0.25 ;  /* 0x3e80000017147820 */ /* 0x000fe20000400000 */
[----:B------:R-:W4:Y:S01]  /*49220*/  LDL.LU R125, [R1+0x5f4] ;  /* 0x0005f400017d7983 */ /* 0x000f220000300800 */
[----:B------:R-:W-:Y:S01]  /*49230*/  FSEL R13, R13, R19, P3 ;  /* 0x000000130d0d7208 */ /* 0x000fe20001800000 */
[----:B------:R-:W-:Y:S01]  /*49240*/  FMUL R17, R246, 0.25 ;  /* 0x3e800000f6117820 */ /* 0x000fe20000400000 */
[----:B------:R-:W-:Y:S01]  /*49250*/  FMUL R19, R244, 0.25 ;  /* 0x3e800000f4137820 */ /* 0x000fe20000400000 */
[----:B------:R-:W-:Y:S01]  /*49260*/  STL [R1+0x1f24], R252 ;  /* 0x001f24fc01007387 */ /* 0x000fe20000100800 */
[----:B------:R-:W-:Y:S01]  /*49270*/  FSEL R21, R21, R22, P2 ;  /* 0x0000001615157208 */ /* 0x000fe20001000000 */
[----:B------:R-:W-:-:S02]  /*49280*/  FMUL R22, R243, 0.25 ;  /* 0x3e800000f3167820 */ /* 0x000fc40000400000 */
[----:B------:R-:W-:Y:S01]  /*49290*/  STL [R1+0x1f60], R9 ;  /* 0x001f600901007387 */ /* 0x000fe20000100800 */
[----:B------:R-:W-:Y:S02]  /*492a0*/  FSEL R16, R16, R247, P2 ;  /* 0x000000f710107208 */ /* 0x000fe40001000000 */
[----:B------:R-:W-:Y:S01]  /*492b0*/  FSEL R20, R20, R23, P2 ;  /* 0x0000001714147208 */ /* 0x000fe20001000000 */
[----:B------:R-:W-:Y:S01]  /*492c0*/  STL [R1+0x1f64], R10 ;  /* 0x001f640a01007387 */ /* 0x000fe20000100800 */
[----:B------:R-:W-:Y:S01]  /*492d0*/  FSEL R17, R17, R246, P3 ;  /* 0x000000f611117208 */ /* 0x000fe20001800000 */
[----:B------:R-:W-:Y:S02]  /*492e0*/  FMUL R23, R242, 0.25 ;  /* 0x3e800000f2177820 */ /* 0x000fe40000400000 */
[----:B------:R-:W-:Y:S01]  /*492f0*/  STL [R1+0x1f28], R11 ;  /* 0x001f280b01007387 */ /* 0x000fe20000100800 */
[----:B------:R-:W-:Y:S01]  /*49300*/  FSEL R19, R19, R244, P3 ;  /* 0x000000f413137208 */ /* 0x000fe20001800000 */
[----:B------:R-:W-:-:S02]  /*49310*/  FMUL R24, R241, 0.25 ;  /* 0x3e800000f1187820 */ /* 0x000fc40000400000 */
[----:B------:R-:W-:Y:S01]  /*49320*/  STL [R1+0x1f2c], R12 ;  /* 0x001f2c0c01007387 */ /* 0x000fe20000100800 */
[----:B------:R-:W-:Y:S01]  /*49330*/  FMUL R25, R240, 0.25 ;  /* 0x3e800000f0197820 */ /* 0x000fe20000400000 */
[----:B------:R-:W-:Y:S02]  /*49340*/  FMUL R26, R239, 0.25 ;  /* 0x3e800000ef1a7820 */ /* 0x000fe40000400000 */
[----:B------:R-:W-:Y:S01]  /*49350*/  STL [R1+0x1f68], R13 ;  /* 0x001f680d01007387 */ /* 0x000fe20000100800 */
[----:B------:R-:W-:Y:S01]  /*49360*/  FSEL R22, R22, R243, P3 ;  /* 0x000000f316167208 */ /* 0x000fe20001800000 */
[----:B------:R-:W-:Y:S02]  /*49370*/  FMUL R27, R238, 0.25 ;  /* 0x3e800000ee1b7820 */ /* 0x000fe40000400000 */
[----:B------:R1:W-:Y:S01]  /*49380*/  STL [R1+0x1f6c], R14 ;  /* 0x001f6c0e01007387 */ /* 0x0003e20000100800 */
[----:B------:R-:W-:Y:S01]  /*49390*/  FSEL R23, R23, R242, P3 ;  /* 0x000000f217177208 */ /* 0x000fe20001800000 */
[----:B------:R-:W-:-:S02]  /*493a0*/  FMUL R28, R237, 0.25 ;  /* 0x3e800000ed1c7820 */ /* 0x000fc40000400000 */
[----:B------:R-:W-:Y:S01]  /*493b0*/  STL [R1+0x1f30], R15 ;  /* 0x001f300f01007387 */ /* 0x000fe20000100800 */
[----:B------:R-:W-:Y:S01]  /*493c0*/  FSEL R24, R24, R241, P2 ;  /* 0x000000f118187208 */ /* 0x000fe20001000000 */
[----:B------:R-:W-:Y:S02]  /*493d0*/  FMUL R29, R236, 0.25 ;  /* 0x3e800000ec1d7820 */ /* 0x000fe40000400000 */
[----:B------:R-:W-:Y:S01]  /*493e0*/  STL [R1+0x1f34], R16 ;  /* 0x001f341001007387 */ /* 0x000fe20000100800 */
[----:B------:R-:W-:Y:S01]  /*493f0*/  FSEL R25, R25, R240, P2 ;  /* 0x000000f019197208 */ /* 0x000fe20001000000 */
[----:B------:R-:W-:Y:S02]  /*49400*/  FMUL R30, R235, 0.25 ;  /* 0x3e800000eb1e7820 */ /* 0x000fe40000400000 */
[----:B------:R-:W-:Y:S01]  /*49410*/  STL [R1+0x1f70], R17 ;  /* 0x001f701101007387 */ /* 0x000fe20000100800 */
        /* <DEDUP_REMOVED lines=246> */
[----:B------:R-:W-:-:S03]  /*4a380*/  FSEL R108, R108, R157, P2 ;  /* 0x0000009d6c6c7208 */ /* 0x000fc60001000000 */
        /* <DEDUP_REMOVED lines=16> */
[----:B------:R-:W2:Y:S04]  /*4a490*/  LDL.LU R126, [R1+0x5f0] ;  /* 0x0005f000017e7983 */ /* 0x000ea80000300800 */
[----:B------:R-:W3:Y:S04]  /*4a4a0*/  LDL.LU R127, [R1+0x5ec] ;  /* 0x0005ec00017f7983 */ /* 0x000ee80000300800 */
[----:B------:R-:W3:Y:S04]  /*4a4b0*/  LDL.LU R128, [R1+0x5e8] ;  /* 0x0005e80001807983 */ /* 0x000ee80000300800 */
[----:B------:R-:W2:Y:S04]  /*4a4c0*/  LDL.LU R129, [R1+0x5e4] ;  /* 0x0005e40001817983 */ /* 0x000ea80000300800 */
[----:B------:R-:W4:Y:S04]  /*4a4d0*/  LDL.LU R130, [R1+0x5e0] ;  /* 0x0005e00001827983 */ /* 0x000f280000300800 */
[----:B------:R-:W3:Y:S04]  /*4a4e0*/  LDL.LU R131, [R1+0x5dc] ;  /* 0x0005dc0001837983 */ /* 0x000ee80000300800 */
[----:B------:R-:W2:Y:S04]  /*4a4f0*/  LDL.LU R132, [R1+0x5d8] ;  /* 0x0005d80001847983 */ /* 0x000ea80000300800 */
[----:B------:R-:W3:Y:S04]  /*4a500*/  LDL.LU R133, [R1+0x5d4] ;  /* 0x0005d40001857983 */ /* 0x000ee80000300800 */
[----:B------:R-:W3:Y:S04]  /*4a510*/  LDL.LU R134, [R1+0x5d0] ;  /* 0x0005d00001867983 */ /* 0x000ee80000300800 */
[----:B------:R-:W3:Y:S04]  /*4a520*/  LDL.LU R135, [R1+0x5cc] ;  /* 0x0005cc0001877983 */ /* 0x000ee80000300800 */
[----:B------:R-:W3:Y:S04]  /*4a530*/  LDL.LU R136, [R1+0x5c8] ;  /* 0x0005c80001887983 */ /* 0x000ee80000300800 */
[----:B------:R-:W3:Y:S04]  /*4a540*/  LDL.LU R137, [R1+0x5c4] ;  /* 0x0005c40001897983 */ /* 0x000ee80000300800 */
[----:B------:R-:W3:Y:S04]  /*4a550*/  LDL.LU R138, [R1+0x5c0] ;  /* 0x0005c000018a7983 */ /* 0x000ee80000300800 */
[----:B------:R-:W3:Y:S04]  /*4a560*/  LDL.LU R139, [R1+0x5bc] ;  /* 0x0005bc00018b7983 */ /* 0x000ee80000300800 */
[----:B------:R-:W3:Y:S04]  /*4a570*/  LDL.LU R140, [R1+0x5b8] ;  /* 0x0005b800018c7983 */ /* 0x000ee80000300800 */
[----:B------:R-:W2:Y:S04]  /*4a580*/  LDL.LU R141, [R1+0x5b4] ;  /* 0x0005b400018d7983 */ /* 0x000ea80000300800 */
[----:B------:R-:W3:Y:S04]  /*4a590*/  LDL.LU R142, [R1+0x5b0] ;  /* 0x0005b000018e7983 */ /* 0x000ee80000300800 */
[----:B------:R-:W3:Y:S04]  /*4a5a0*/  LDL.LU R143, [R1+0x5ac] ;  /* 0x0005ac00018f7983 */ /* 0x000ee80000300800 */
[----:B------:R-:W3:Y:S04]  /*4a5b0*/  LDL.LU R144, [R1+0x5a8] ;  /* 0x0005a80001907983 */ /* 0x000ee80000300800 */
[----:B------:R-:W3:Y:S01]  /*4a5c0*/  LDL.LU R145, [R1+0x5a4] ;  /* 0x0005a40001917983 */ /* 0x000ee20000300800 */
[----:B------:R-:W-:-:S03]  /*4a5d0*/  FMUL R113, R152, 0.25 ;  /* 0x3e80000098717820 */ /* 0x000fc60000400000 */
[----:B------:R-:W3:Y:S04]  /*4a5e0*/  LDL.LU R146, [R1+0x5a0] ;  /* 0x0005a00001927983 */ /* 0x000ee80000300800 */
[----:B------:R-:W3:Y:S04]  /*4a5f0*/  LDL.LU R147, [R1+0x59c] ;  /* 0x00059c0001937983 */ /* 0x000ee80000300800 */
[----:B------:R-:W3:Y:S04]  /*4a600*/  LDL.LU R148, [R1+0x598] ;  /* 0x0005980001947983 */ /* 0x000ee80000300800 */
[----:B------:R-:W3:Y:S04]  /*4a610*/  LDL.LU R149, [R1+0x594] ;  /* 0x0005940001957983 */ /* 0x000ee80000300800 */
[----:B------:R-:W3:Y:S01]  /*4a620*/  LDL.LU R150, [R1+0x590] ;  /* 0x0005900001967983 */ /* 0x000ee20000300800 */
[----:B------:R-:W-:-:S03]  /*4a630*/  FSEL R113, R113, R152, P2 ;  /* 0x0000009871717208 */ /* 0x000fc60001000000 */
        /* <DEDUP_REMOVED lines=97> */
[----:B------:R-:W3:Y:S01]  /*4ac50*/  LDL.LU R240, [R1+0x404] ;  /* 0x0004040001f07983 */ /* 0x000ee20000300800 */
[----:B----4-:R-:W-:Y:S01]  /*4ac60*/  FMUL R119, R130, 0.25 ;  /* 0x3e80000082777820 */ /* 0x010fe20000400000 */
[----:B------:R-:W-:-:S04]  /*4ac70*/  FMUL R116, R125, 0.25 ;  /* 0x3e8000007d747820 */ /* 0x000fc80000400000 */
[----:B------:R-:W-:Y:S01]  /*4ac80*/  FSEL R119, R119, R130, P2 ;  /* 0x0000008277777208 */ /* 0x000fe20001000000 */
[----:B--2---:R-:W-:Y:S01]  /*4ac90*/  FMUL R130, R141, 0.25 ;  /* 0x3e8000008d827820 */ /* 0x004fe20000400000 */
[----:B------:R-:W-:Y:S01]  /*4aca0*/  FSEL R116, R116, R125, P2 ;  /* 0x0000007d74747208 */ /* 0x000fe20001000000 */
[----:B------:R-:W-:-:S03]  /*4acb0*/  FMUL R125, R132, 0.25 ;  /* 0x3e800000847d7820 */ /* 0x000fc60000400000 */
[----:B------:R-:W-:Y:S01]  /*4acc0*/  FSEL R130, R130, R141, P2 ;  /* 0x0000008d82827208 */ /* 0x000fe20001000000 */
[----:B---3--:R-:W-:Y:S01]  /*4acd0*/  FMUL R141, R148, 0.25 ;  /* 0x3e800000948d7820 */ /* 0x008fe20000400000 */
[----:B------:R-:W-:Y:S01]  /*4ace0*/  FMUL R118, R129, 0.25 ;  /* 0x3e80000081767820 */ /* 0x000fe20000400000 */
[----:B------:R-:W-:-:S03]  /*4acf0*/  FSEL R125, R125, R132, P3 ;  /* 0x000000847d7d7208 */ /* 0x000fc60001800000 */
[----:B------:R-:W-:Y:S01]  /*4ad00*/  FSEL R141, R141, R148, P3 ;  /* 0x000000948d8d7208 */ /* 0x000fe20001800000 */
[----:B------:R-:W-:Y:S01]  /*4ad10*/  FMUL R148, R152, 0.25 ;  /* 0x3e80000098947820 */ /* 0x000fe20000400000 */
[----:B------:R-:W-:Y:S01]  /*4ad20*/  FMUL R132, R139, 0.25 ;  /* 0x3e8000008b847820 */ /* 0x000fe20000400000 */
[----:B------:R-:W-:Y:S01]  /*4ad30*/  FMUL R122, R133, 0.25 ;  /* 0x3e800000857a7820 */ /* 0x000fe20000400000 */
[----:B------:R-:W-:Y:S01]  /*4ad40*/  FSEL R118, R118, R129, P2 ;  /* 0x0000008176767208 */ /* 0x000fe20001000000 */
        /* <DEDUP_REMOVED lines=82> */
[----:B------:R-:W-:-:S02]  /*4b270*/  FSEL R184, R184, R193, P3 ;  /* 0x000000c1b8b87208 */ /* 0x000fc40001800000 */
        /* <DEDUP_REMOVED lines=8> */
[----:B------:R-:W-:Y:S02]  /*4b300*/  FSEL R187, R187, R194, P2 ;  /* 0x000000c2bbbb7208 */ /* 0x000fe40001000000 */
        /* <DEDUP_REMOVED lines=10> */
[----:B------:R-:W-:-:S02]  /*4b3b0*/  FMUL R180, R185, 0.25 ;  /* 0x3e800000b9b47820 */ /* 0x000fc40000400000 */
[----:B------:R-:W-:Y:S01]  /*4b3c0*/  FSEL R194, R194, R195, P2 ;  /* 0x000000c3c2c27208 */ /* 0x000fe20001000000 */
[----:B------:R-:W-:Y:S01]  /*4b3d0*/  FMUL R195, R208, 0.25 ;  /* 0x3e800000d0c37820 */ /* 0x000fe20000400000 */
[----:B------:R-:W-:Y:S02]  /*4b3e0*/  FSEL R190, R190, R201, P2 ;  /* 0x000000c9bebe7208 */ /* 0x000fe40001000000 */
        /* <DEDUP_REMOVED lines=9> */
[----:B------:R-:W-:-:S02]  /*4b480*/  FSEL R195, R195, R208, P2 ;  /* 0x000000d0c3c37208 */ /* 0x000fc40001000000 */
[----:B------:R-:W-:Y:S02]  /*4b490*/  FSEL R201, R201, R204, P3 ;  /* 0x000000ccc9c97208 */ /* 0x000fe40001800000 */
        /* <DEDUP_REMOVED lines=11> */
[----:B------:R-:W-:-:S04]  /*4b550*/  FSEL R196, R196, R199, P3 ;  /* 0x000000c7c4c47208 */ /* 0x000fc80001800000 */
[----:B------:R-:W-:Y:S01]  /*4b560*/  FSEL R208, R208, R206, P3 ;  /* 0x000000ced0d07208 */ /* 0x000fe20001800000 */
[----:B------:R-:W-:Y:S01]  /*4b570*/  FMUL R206, R216, 0.25 ;  /* 0x3e800000d8ce7820 */ /* 0x000fe20000400000 */
[----:B------:R-:W-:Y:S01]  /*4b580*/  FSEL R146, R146, R236, P2 ;  /* 0x000000ec92927208 */ /* 0x000fe20001000000 */
[----:B------:R-:W-:Y:S01]  /*4b590*/  FMUL R199, R202, 0.25 ;  /* 0x3e800000cac77820 */ /* 0x000fe20000400000 */
[----:B------:R-:W-:Y:S01]  /*4b5a0*/  FSEL R197, R197, R198, P3 ;  /* 0x000000c6c5c57208 */ /* 0x000fe20001800000 */
[----:B------:R-:W2:Y:S01]  /*4b5b0*/  S2R R236, SR_TID.X ;  /* 0x0000000000ec7919 */ /* 0x000ea20000002100 */
[----:B------:R-:W-:Y:S01]  /*4b5c0*/  FSEL R192, R192, R191, P3 ;  /* 0x000000bfc0c07208 */ /* 0x000fe20001800000 */
[----:B------:R-:W-:Y:S01]  /*4b5d0*/  FMUL R198, R203, 0.25 ;  /* 0x3e800000cbc67820 */ /* 0x000fe20000400000 */
[----:B------:R-:W-:Y:S01]  /*4b5e0*/  FSEL R206, R206, R216, P2 ;  /* 0x000000d8cece7208 */ /* 0x000fe20001000000 */
[----:B------:R-:W-:Y:S01]  /*4b5f0*/  FMUL R191, R200, 0.25 ;  /* 0x3e800000c8bf7820 */ /* 0x000fe20000400000 */
[----:B------:R-:W-:Y:S01]  /*4b600*/  FMUL R213, R210, 0.25 ;  /* 0x3e800000d2d57820 */ /* 0x000fe20000400000 */
[----:B------:R-:W-:Y:S01]  /*4b610*/  FSEL R199, R199, R202, P2 ;  /* 0x000000cac7c77208 */ /* 0x000fe20001000000 */
[----:B------:R-:W-:-:S03]  /*4b620*/  FMUL R202, R209, 0.25 ;  /* 0x3e800000d1ca7820 */ /* 0x000fc60000400000 */
[----:B------:R-:W-:Y:S01]  /*4b630*/  FSEL R213, R213, R210, P3 ;  /* 0x000000d2d5d57208 */ /* 0x000fe20001800000 */
[----:B------:R-:W-:Y:S01]  /*4b640*/  FMUL R210, R221, 0.25 ;  /* 0x3e800000ddd27820 */ /* 0x000fe20000400000 */
[----:B------:R-:W-:Y:S01]  /*4b650*/  FSEL R198, R198, R203, P2 ;  /* 0x000000cbc6c67208 */ /* 0x000fe20001000000 */
[----:B------:R-:W-:Y:S01]  /*4b660*/  FMUL R216, R219, 0.25 ;  /* 0x3e800000dbd87820 */ /* 0x000fe20000400000 */
[----:B------:R-:W-:Y:S01]  /*4b670*/  FMUL R120, R127, 0.25 ;  /* 0x3e8000007f787820 */ /* 0x000fe20000400000 */
[----:B------:R-:W-:Y:S01]  /*4b680*/  FSEL R191, R191, R200, P2 ;  /* 0x000000c8bfbf7208 */ /* 0x000fe20001000000 */
[----:B------:R-:W-:Y:S01]  /*4b690*/  FMUL R203, R207, 0.25 ;  /* 0x3e800000cfcb7820 */ /* 0x000fe20000400000 */
[----:B------:R-:W-:Y:S01]  /*4b6a0*/  FMUL R200, R205, 0.25 ;  /* 0x3e800000cdc87820 */ /* 0x000fe20000400000 */
[----:B------:R-:W-:Y:S02]  /*4b6b0*/  FSEL R216, R216, R219, P3 ;  /* 0x000000dbd8d87208 */ /* 0x000fe40001800000 */
[----:B------:R-:W-:-:S02]  /*4b6c0*/  FSEL R210, R210, R221, P2 ;  /* 0x000000ddd2d27208 */ /* 0x000fc40001000000 */
        /* <DEDUP_REMOVED lines=9> */
[----:B------:R-:W-:-:S04]  /*4b760*/  FMUL R219, R222, 0.25 ;  /* 0x3e800000dedb7820 */ /* 0x000fc80000400000 */
        /* <DEDUP_REMOVED lines=26> */
[----:B------:R-:W-:-:S03]  /*4b910*/  FMUL R223, R227, 0.25 ;  /* 0x3e800000e3df7820 */ /* 0x000fc60000400000 */
        /* <DEDUP_REMOVED lines=8> */
[----:B--2---:R-:W-:-:S03]  /*4b9a0*/  SHF.L.U32 R2, R236, 0x6, RZ ;  /* 0x00000006ec027819 */ /* 0x004fc600000006ff */
[----:B------:R-:W-:Y:S02]  /*4b9b0*/  FSEL R238, R238, R239, P3 ;  /* 0x000000efeeee7208 */ /* 0x000fe40001800000 */
[----:B------:R-:W-:Y:S02]  /*4b9c0*/  SHF.L.U32 R239, R236, 0x4, RZ ;  /* 0x00000004ecef7819 */ /* 0x000fe400000006ff */
[----:B------:R-:W-:Y:S02]  /*4b9d0*/  FSEL R230, R230, R246, P2 ;  /* 0x000000f6e6e67208 */ /* 0x000fe40001000000 */
[----:B------:R-:W-:Y:S01]  /*4b9e0*/  FSEL R223, R223, R227, P2 ;  /* 0x000000e3dfdf7208 */ /* 0x000fe20001000000 */
[----:B------:R-:W-:Y:S01]  /*4b9f0*/  FMUL R246, R241, 0.25 ;  /* 0x3e800000f1f67820 */ /* 0x000fe20000400000 */
[----:B------:R-:W-:Y:S01]  /*4ba00*/  FMUL R247, R240, 0.25 ;  /* 0x3e800000f0f77820 */ /* 0x000fe20000400000 */
[----:B------:R-:W-:Y:S01]  /*4ba10*/  FMUL R227, R234, 0.25 ;  /* 0x3e800000eae37820 */ /* 0x000fe20000400000 */
[----:B------:R-:W-:Y:S01]  /*4ba20*/  FSEL R228, R228, R226, P3 ;  /* 0x000000e2e4e47208 */ /* 0x000fe20001800000 */
[----:B------:R-:W-:Y:S01]  /*4ba30*/  FMUL R226, R237, 0.25 ;  /* 0x3e800000ede27820 */ /* 0x000fe20000400000 */
[----:B------:R-:W-:-:S02]  /*4ba40*/  LOP3.LUT R239, R239, 0xf0, RZ, 0xc0, !PT ;  /* 0x000000f0efef7812 */ /* 0x000fc400078ec0ff */
[----:B------:R-:W-:Y:S02]  /*4ba50*/  LOP3.LUT R2, R2, 0x400, RZ, 0xc0, !PT ;  /* 0x0000040002027812 */ /* 0x000fe400078ec0ff */
[----:B------:R-:W-:Y:S02]  /*4ba60*/  FSEL R247, R247, R240, P2 ;  /* 0x000000f0f7f77208 */ /* 0x000fe40001000000 */
[----:B------:R-:W-:Y:S01]  /*4ba70*/  FSEL R220, R220, R225, P3 ;  /* 0x000000e1dcdc7208 */ /* 0x000fe20001800000 */
[----:B------:R-:W-:Y:S01]  /*4ba80*/  FMUL R225, R232, 0.25 ;  /* 0x3e800000e8e17820 */ /* 0x000fe20000400000 */
[C---:B------:R-:W-:Y:S02]  /*4ba90*/  SHF.L.U32 R240, R236.reuse, 0x2, RZ ;  /* 0x00000002ecf07819 */ /* 0x040fe400000006ff */
[----:B0-----:R-:W-:Y:S02]  /*4baa0*/  SHF.L.U32 R0, R236, 0x3, RZ ;  /* 0x00000003ec007819 */ /* 0x001fe400000006ff */
[----:B------:R-:W-:-:S02]  /*4bab0*/  FSEL R246, R246, R241, P3 ;  /* 0x000000f1f6f67208 */ /* 0x000fc40001800000 */
[----:B------:R-:W-:Y:S01]  /*4bac0*/  FSEL R227, R227, R234, P2 ;  /* 0x000000eae3e37208 */ /* 0x000fe20001000000 */
[----:B------:R-:W-:Y:S01]  /*4bad0*/  FMUL R234, R235, 0.25 ;  /* 0x3e800000ebea7820 */ /* 0x000fe20000400000 */
[----:B------:R-:W-:Y:S02]  /*4bae0*/  IADD3 R2, R2, R18, R239 ;  /* 0x0000001202027210 */ /* 0x000fe40007ffe0ef */
[----:B------:R-:W-:Y:S02]  /*4baf0*/  SHF.L.U32 R241, R236, 0x1, RZ ;  /* 0x00000001ecf17819 */ /* 0x000fe400000006ff */
[----:B------:R-:W-:Y:S01]  /*4bb00*/  LOP3.LUT R239, R240, 0x1c0, RZ, 0xc0, !PT ;  /* 0x000001c0f0ef7812 */ /* 0x000fe200078ec0ff */
[----:B------:R-:W-:Y:S01]  /*4bb10*/  FMUL R114, R123, 0.25 ;  /* 0x3e8000007b727820 */ /* 0x000fe20000400000 */
[----:B------:R-:W-:Y:S01]  /*4bb20*/  FSEL R226, R226, R237, P2 ;  /* 0x000000ede2e27208 */ /* 0x000fe20001000000 */
[----:B------:R-:W-:Y:S01]  /*4bb30*/  FMUL R237, R243, 0.25 ;  /* 0x3e800000f3ed7820 */ /* 0x000fe20000400000 */
[----:B------:R-:W-:-:S02]  /*4bb40*/  LOP3.LUT R240, R0, 0x38, RZ, 0xc0, !PT ;  /* 0x0000003800f07812 */ /* 0x000fc400078ec0ff */
[----:B------:R-:W-:Y:S01]  /*4bb50*/  FSEL R225, R225, R232, P3 ;  /* 0x000000e8e1e17208 */ /* 0x000fe20001800000 */
[----:B------:R-:W-:Y:S01]  /*4bb60*/  FMUL R232, R231, 0.25 ;  /* 0x3e800000e7e87820 */ /* 0x000fe20000400000 */
[----:B------:R-:W-:Y:S01]  /*4bb70*/  LOP3.LUT R241, R241, 0xf8, RZ, 0xc0, !PT ;  /* 0x000000f8f1f17812 */ /* 0x000fe200078ec0ff */
[----:B------:R-:W-:Y:S01]  /*4bb80*/  FMUL R115, R124, 0.25 ;  /* 0x3e8000007c737820 */ /* 0x000fe20000400000 */
[----:B------:R-:W-:Y:S01]  /*4bb90*/  FSEL R234, R234, R235, P2 ;  /* 0x000000ebeaea7208 */ /* 0x000fe20001000000 */
[----:B------:R-:W-:Y:S01]  /*4bba0*/  FMUL R235, R242, 0.25 ;  /* 0x3e800000f2eb7820 */ /* 0x000fe20000400000 */
[----:B-1----:R-:W-:Y:S01]  /*4bbb0*/  IADD3 R14, R239, R18, R240 ;  /* 0x00000012ef0e7210 */ /* 0x002fe20007ffe0f0 */
[----:B------:R-:W-:Y:S01]  /*4bbc0*/  FMUL R239, R3, 8388608 ;  /* 0x4b00000003ef7820 */ /* 0x000fe20000400000 */
[----:B------:R-:W-:Y:S01]  /*4bbd0*/  FSEL R114, R114, R123, P3 ;  /* 0x0000007b72727208 */ /* 0x000fe20001800000 */
[----:B------:R-:W-:Y:S01]  /*4bbe0*/  FMUL R240, R4, 8388608 ;  /* 0x4b00000004f07820 */ /* 0x000fe20000400000 */
[----:B------:R-:W-:Y:S01]  /*4bbf0*/  FSEL R237, R237, R243, P3 ;  /* 0x000000f3eded7208 */ /* 0x000fe20001800000 */
[----:B------:R-:W-:Y:S01]  /*4bc00*/  FMUL R123, R134, 0.25 ;  /* 0x3e800000867b7820 */ /* 0x000fe20000400000 */
[----:B------:R-:W-:-:S02]  /*4bc10*/  IADD3 R7, R18, R241, RZ ;  /* 0x000000f112077210 */ /* 0x000fc40007ffe0ff */
[----:B------:R-:W-:Y:S02]  /*4bc20*/  FSETP.GEU.AND P5, PT, R3, 1.175494350822287508e-38, PT ;  /* 0x008000000300780b */ /* 0x000fe40003fae000 */
[----:B------:R-:W-:Y:S01]  /*4bc30*/  FSEL R232, R232, R231, P3 ;  /* 0x000000e7e8e87208 */ /* 0x000fe20001800000 */
[----:B------:R-:W-:Y:S01]  /*4bc40*/  FMUL R231, R244, 0.25 ;  /* 0x3e800000f4e77820 */ /* 0x000fe20000400000 */
[----:B------:R-:W-:Y:S02]  /*4bc50*/  LOP3.LUT R243, R236, 0x7f, RZ, 0xc0, !PT ;  /* 0x0000007fecf37812 */ /* 0x000fe400078ec0ff */
[----:B------:R-:W-:Y:S02]  /*4bc60*/  FSETP.GEU.AND P6, PT, R4, 1.175494350822287508e-38, PT ;  /* 0x008000000400780b */ /* 0x000fe40003fce000 */
[----:B------:R-:W-:Y:S01]  /*4bc70*/  SHF.R.U32.HI R241, RZ, 0x1, R236 ;  /* 0x00000001fff17819 */ /* 0x000fe200000116ec */
[----:B------:R-:W-:Y:S01]  /*4bc80*/  FMUL R236, R5, 8388608 ;  /* 0x4b00000005ec7820 */ /* 0x000fe20000400000 */
[----:B------:R-:W-:Y:S01]  /*4bc90*/  FSEL R115, R115, R124, P3 ;  /* 0x0000007c73737208 */ /* 0x000fe20001800000 */
[----:B------:R-:W-:Y:S01]  /*4bca0*/  FMUL R124, R131, 0.25 ;  /* 0x3e800000837c7820 */ /* 0x000fe20000400000 */
[----:B------:R-:W-:Y:S01]  /*4bcb0*/  FSETP.GEU.AND P4, PT, R5, 1.175494350822287508e-38, PT ;  /* 0x008000000500780b */ /* 0x000fe20003f8e000 */
[----:B------:R-:W-:Y:S01]  /*4bcc0*/  STL [R1+0x20d8], R113 ;  /* 0x0020d87101007387 */ /* 0x000fe20000100800 */
[----:B------:R-:W-:-:S02]  /*4bcd0*/  FSEL R235, R235, R242, P2 ;  /* 0x000000f2ebeb7208 */ /* 0x000fc40001000000 */
[----:B------:R-:W-:Y:S01]  /*4bce0*/  FSEL R239, R239, R3, !P5 ;  /* 0x00000003efef7208 */ /* 0x000fe20006800000 */
[----:B------:R-:W-:Y:S01]  /*4bcf0*/  STL [R1+0x20dc], R114 ;  /* 0x0020dc7201007387 */ /* 0x000fe20000100800 */
[----:B------:R-:W-:Y:S02]  /*4bd00*/  LOP3.LUT R242, R0, 0x300, RZ, 0xc0, !PT ;  /* 0x0000030000f27812 */ /* 0x000fe400078ec0ff */
[----:B------:R-:W-:Y:S01]  /*4bd10*/  FSEL R240, R240, R4, !P6 ;  /* 0x00000004f0f07208 */ /* 0x000fe20007000000 */
[----:B------:R-:W-:Y:S01]  /*4bd20*/  STL [R1+0x20e0], R115 ;  /* 0x0020e07301007387 */ /* 0x000fe20000100800 */
[----:B------:R-:W-:Y:S01]  /*4bd30*/  FSEL R123, R123, R134, P2 ;  /* 0x000000867b7b7208 */ /* 0x000fe20001000000 */
[----:B------:R-:W-:Y:S01]  /*4bd40*/  FMUL R134, R145, 0.25 ;  /* 0x3e80000091867820 */ /* 0x000fe20000400000 */
[----:B------:R-:W-:Y:S01]  /*4bd50*/  LEA R0, R243, R18, 0x4 ;  /* 0x00000012f3007211 */ /* 0x000fe200078e20ff */
[----:B------:R-:W-:Y:S01]  /*4bd60*/  FMUL R18, R6, 8388608 ;  /* 0x4b00000006127820 */ /* 0x000fe20000400000 */
[----:B------:R-:W-:Y:S01]  /*4bd70*/  FSEL R231, R231, R244, P2 ;  /* 0x000000f4e7e77208 */ /* 0x000fe20001000000 */
[----:B------:R-:W-:Y:S01]  /*4bd80*/  STL [R1+0x20e4], R116 ;  /* 0x0020e47401007387 */ /* 0x000fe20000100800 */
[----:B------:R-:W-:-:S02]  /*4bd90*/  FSEL R12, RZ, -23, P5 ;  /* 0xc1b80000ff0c7808 */ /* 0x000fc40002800000 */
[----:B------:R-:W-:Y:S01]  /*4bda0*/  FSEL R236, R236, R5, !P4 ;  /* 0x00000005ecec7208 */ /* 0x000fe20006000000 */
[----:B------:R-:W-:Y:S01]  /*4bdb0*/  STL [R1+0x20e8], R117 ;  /* 0x0020e87501007387 */ /* 0x000fe20000100800 */
[----:B------:R-:W-:Y:S02]  /*4bdc0*/  FSETP.GEU.AND P5, PT, R6, 1.175494350822287508e-38, PT ;  /* 0x008000000600780b */ /* 0x000fe40003fae000 */
[----:B------:R-:W-:Y:S02]  /*4bdd0*/  LOP3.LUT R13, R241, 0x4, RZ, 0xc0, !PT ;  /* 0x00000004f10d7812 */ /* 0x000fe400078ec0ff */
[----:B------:R-:W-:Y:S01]  /*4bde0*/  IADD3 R244, R239, -0x3f3504f3, RZ ;  /* 0xc0cafb0deff47810 */ /* 0x000fe20007ffe0ff */
[----:B------:R-:W-:Y:S01]  /*4bdf0*/  STL [R1+0x20ec], R120 ;  /* 0x0020ec7801007387 */ /* 0x000fe20000100800 */
[----:B------:R-:W-:Y:S02]  /*4be00*/  FSEL R124, R124, R131, P3 ;  /* 0x000000837c7c7208 */ /* 0x000fe40001800000 */
[----:B------:R-:W-:Y:S01]  /*4be10*/  IADD3 R241, R240, -0x3f3504f3, RZ ;  /* 0xc0cafb0df0f17810 */ /* 0x000fe20007ffe0ff */
[----:B------:R-:W-:Y:S01]  /*4be20*/  STL [R1+0x20f0], R121 ;  /* 0x0020f07901007387 */ /* 0x000fe20000100800 */
[----:B------:R-:W-:Y:S01]  /*4be30*/  IADD3 R2, R242, R2, RZ ;  /* 0x00000002f2027210 */ /* 0x000fe20007ffe0ff */
[----:B------:R-:W-:Y:S01]  /*4be40*/  FMUL R131, R142, 0.25 ;  /* 0x3e8000008e837820 */ /* 0x000fe20000400000 */
[----:B------:R-:W-:Y:S01]  /*4be50*/  IADD3 R242, R236, -0x3f3504f3, RZ ;  /* 0xc0cafb0decf27810 */ /* 0x000fe20007ffe0ff */
[----:B------:R-:W-:Y:S01]  /*4be60*/  STL [R1+0x20f4], R118 ;  /* 0x0020f47601007387 */ /* 0x000fe20000100800 */
[----:B------:R-:W-:Y:S01]  /*4be70*/  FSEL R134, R134, R145, P2 ;  /* 0x0000009186867208 */ /* 0x000fe20001000000 */
[----:B------:R-:W-:Y:S01]  /*4be80*/  FMUL R145, R251, 0.25 ;  /* 0x3e800000fb917820 */ /* 0x000fe20000400000 */
[----:B------:R-:W-:Y:S01]  /*4be90*/  FSEL R18, R18, R6, !P5 ;  /* 0x0000000612127208 */ /* 0x000fe20006800000 */
[----:B------:R-:W-:Y:S01]  /*4bea0*/  STL [R1+0x20f8], R119 ;  /* 0x0020f87701007387 */ /* 0x000fe20000100800 */
[----:B------:R-:W-:-:S02]  /*4beb0*/  LOP3.LUT R244, R244, 0xff800000, RZ, 0xc0, !PT ;  /* 0xff800000f4f47812 */ /* 0x000fc400078ec0ff */
[----:B------:R-:W-:Y:S01]  /*4bec0*/  LOP3.LUT R241, R241, 0xff800000, RZ, 0xc0, !PT ;  /* 0xff800000f1f17812 */ /* 0x000fe200078ec0ff */
[----:B------:R-:W-:Y:S01]  /*4bed0*/  STL [R1+0x20fc], R124 ;  /* 0x0020fc7c01007387 */ /* 0x000fe20000100800 */
[----:B------:R-:W-:Y:S02]  /*4bee0*/  LOP3.LUT R242, R242, 0xff800000, RZ, 0xc0, !PT ;  /* 0xff800000f2f27812 */ /* 0x000fe400078ec0ff */
[----:B------:R-:W-:Y:S01]  /*4bef0*/  IADD3 R243, R18, -0x3f3504f3, RZ ;  /* 0xc0cafb0d12f37810 */ /* 0x000fe20007ffe0ff */
[----:B------:R-:W-:Y:S01]  /*4bf00*/  STL [R1+0x2100], R125 ;  /* 0x0021007d01007387 */ /* 0x000fe20000100800 */
[----:B------:R-:W-:Y:S02]  /*4bf10*/  I2FP.F32.S32 R11, R244 ;  /* 0x000000f4000b7245 */ /* 0x000fe40000201400 */
[----:B------:R-:W-:Y:S01]  /*4bf20*/  FSEL R131, R131, R142, P2 ;  /* 0x0000008e83837208 */ /* 0x000fe20001000000 */
[----:B------:R-:W-:Y:S01]  /*4bf30*/  STL [R1+0x2104], R122 ;  /* 0x0021047a01007387 */ /* 0x000fe20000100800 */
[----:B------:R-:W-:Y:S01]  /*4bf40*/  FSEL R10, RZ, -23, P6 ;  /* 0xc1b80000ff0a7808 */ /* 0x000fe20003000000 */
[----:B------:R-:W-:Y:S01]  /*4bf50*/  FMUL R142, R248, 0.25 ;  /* 0x3e800000f88e7820 */ /* 0x000fe20000400000 */
[----:B------:R-:W-:Y:S01]  /*4bf60*/  I2FP.F32.S32 R9, R241 ;  /* 0x000000f100097245 */ /* 0x000fe20000201400 */
[----:B------:R-:W-:Y:S01]  /*4bf70*/  STL [R1+0x2108], R123 ;  /* 0x0021087b01007387 */ /* 0x000fe20000100800 */
[----:B------:R-:W-:-:S02]  /*4bf80*/  FSEL R145, R145, R251, P3 ;  /* 0x000000fb91917208 */ /* 0x000fc40001800000 */
[----:B------:R-:W-:Y:S01]  /*4bf90*/  FSEL R8, RZ, -23, P4 ;  /* 0xc1b80000ff087808 */ /* 0x000fe20002000000 */
[----:B------:R-:W-:Y:S01]  /*4bfa0*/  STL [R1+0x210c], R128 ;  /* 0x00210c8001007387 */ /* 0x000fe20000100800 */
[----:B------:R-:W-:Y:S01]  /*4bfb0*/  I2FP.F32.S32 R251, R242 ;  /* 0x000000f200fb7245 */ /* 0x000fe20000201400 */
[----:B------:R-:W-:Y:S01]  /*4bfc0*/  FFMA.FTZ R11, R11, 1.1920928955078125e-07, R12 ;  /* 0x340000000b0b7823 */ /* 0x000fe2000001000c */
[----:B------:R-:W-:Y:S01]  /*4bfd0*/  LOP3.LUT R243, R243, 0xff800000, RZ, 0xc0, !PT ;  /* 0xff800000f3f37812 */ /* 0x000fe200078ec0ff */
[----:B------:R-:W-:Y:S01]  /*4bfe0*/  STL [R1+0x2110], R129 ;  /* 0x0021108101007387 */ /* 0x000fe20000100800 */
[----:B------:R-:W-:Y:S01]  /*4bff0*/  IADD3 R13, R13, R14, RZ ;  /* 0x0000000e0d0d7210 */ /* 0x000fe20007ffe0ff */
[----:B------:R-:W-:Y:S02]  /*4c000*/  FFMA.FTZ R9, R9, 1.1920928955078125e-07, R10 ;  /* 0x3400000009097823 */ /* 0x000fe4000001000a */
[----:B------:R-:W-:Y:S01]  /*4c010*/  STL [R1+0x2114], R126 ;  /* 0x0021147e01007387 */ /* 0x000fe20000100800 */
[----:B------:R-:W-:-:S03]  /*4c020*/  FSEL R142, R142, R248, P2 ;  /* 0x000000f88e8e7208 */ /* 0x000fc60001000000 */
[----:B------:R-:W-:Y:S01]  /*4c030*/  STL [R1+0x2118], R127 ;  /* 0x0021187f01007387 */ /* 0x000fe20000100800 */
[----:B------:R-:W-:Y:S01]  /*4c040*/  I2FP.F32.S32 R248, R243 ;  /* 0x000000f300f87245 */ /* 0x000fe20000201400 */
[----:B------:R-:W-:Y:S02]  /*4c050*/  FFMA.FTZ R8, R251, 1.1920928955078125e-07, R8 ;  /* 0x34000000fb087823 */ /* 0x000fe40000010008 */
[----:B------:R-:W-:Y:S04]  /*4c060*/  STL [R1+0x211c], R132 ;  /* 0x00211c8401007387 */ /* 0x000fe80000100800 */
[----:B------:R0:W-:Y:S04]  /*4c070*/  STL [R1+0x384], R7 ;  /* 0x0003840701007387 */ /* 0x0001e80000100800 */
[----:B------:R1:W-:Y:S04]  /*4c080*/  STL [R1+0x5e8], R13 ;  /* 0x0005e80d01007387 */ /* 0x0003e80000100800 */
[----:B------:R2:W-:Y:S01]  /*4c090*/  STL [R1+0x228], R11 ;  /* 0x0002280b01007387 */ /* 0x0005e20000100800 */
[----:B0-----:R-:W-:-:S03]  /*4c0a0*/  FSEL R7, RZ, -23, P5 ;  /* 0xc1b80000ff077808 */ /* 0x001fc60002800000 */
[----:B------:R0:W-:Y:S02]  /*4c0b0*/  STL [R1+0x220], R9 ;  /* 0x0002200901007387 */ /* 0x0001e40000100800 */
[----:B------:R-:W-:Y:S02]  /*4c0c0*/  FFMA.FTZ R7, R248, 1.1920928955078125e-07, R7 ;  /* 0x34000000f8077823 */ /* 0x000fe40000010007 */
[----:B------:R-:W3:Y:S04]  /*4c0d0*/  LDL.LU R252, [R1+0x860] ;  /* 0x0008600001fc7983 */ /* 0x000ee80000300800 */
[----:B------:R4:W-:Y:S04]  /*4c0e0*/  STL [R1+0x218], R8 ;  /* 0x0002180801007387 */ /* 0x0009e80000100800 */
[----:B------:R-:W3:Y:S04]  /*4c0f0*/  LDL.LU R251, [R1+0x858] ;  /* 0x0008580001fb7983 */ /* 0x000ee80000300800 */
[----:B------:R4:W-:Y:S04]  /*4c100*/  STL [R1+0x21c], R7 ;  /* 0x00021c0701007387 */ /* 0x0009e80000100800 */
        /* <DEDUP_REMOVED lines=116> */
[----:B-1----:R-:W3:Y:S04]  /*4c850*/  LDL.LU R13, [R1+0x5c] ;  /* 0x00005c00010d7983 */ /* 0x002ee80000300800 */
[----:B------:R-:W3:Y:S04]  /*4c860*/  LDL.LU R12, [R1+0x4c] ;  /* 0x00004c00010c7983 */ /* 0x000ee80000300800 */
[----:B--2---:R-:W2:Y:S04]  /*4c870*/  LDL.LU R11, [R1+0x48] ;  /* 0x00004800010b7983 */ /* 0x004ea80000300800 */
[----:B------:R-:W2:Y:S04]  /*4c880*/  LDL.LU R10, [R1+0x40] ;  /* 0x00004000010a7983 */ /* 0x000ea80000300800 */
[----:B0-----:R-:W2:Y:S04]  /*4c890*/  LDL.LU R9, [R1+0x3c] ;  /* 0x00003c0001097983 */ /* 0x001ea80000300800 */
[----:B----4-:R-:W4:Y:S04]  /*4c8a0*/  LDL.LU R8, [R1+0x30] ;  /* 0x0000300001087983 */ /* 0x010f280000300800 */
[----:B------:R-:W4:Y:S04]  /*4c8b0*/  LDL.LU R7, [R1+0x2c] ;  /* 0x00002c0001077983 */ /* 0x000f280000300800 */
[----:B------:R-:W4:Y:S04]  /*4c8c0*/  LDL.LU R245, [R1+0x28] ;  /* 0x0000280001f57983 */ /* 0x000f280000300800 */
[----:B------:R-:W4:Y:S01]  /*4c8d0*/  LDL.LU R249, [R1+0x38] ;  /* 0x0000380001f97983 */ /* 0x000f220000300800 */
[C---:B------:R-:W-:Y:S01]  /*4c8e0*/  FSETP.GEU.AND P6, PT, |R6|.reuse, 1.175494350822287508e-38, PT ;  /* 0x008000000600780b */ /* 0x040fe20003fce200 */
[----:B------:R-:W-:-:S02]  /*4c8f0*/  @P1 FMUL R6, R6, 0.25 ;  /* 0x3e80000006061820 */ /* 0x000fc40000400000 */
[----:B------:R-:W4:Y:S10]  /*4c900*/  LDL.LU R250, [R1+0x34] ;  /* 0x0000340001fa7983 */ /* 0x000f340000300800 */
[----:B------:R-:W-:-:S06]  /*4c910*/  @!P6 FMUL R6, R6, 16777216 ;  /* 0x4b8000000606e820 */ /* 0x000fcc0000400000 */
[----:B------:R-:W0:Y:S01]  /*4c920*/  MUFU.RCP R6, R6 ;  /* 0x0000000600067308 */ /* 0x000e220000001000 */
[----:B---3--:R-:W-:Y:S01]  /*4c930*/  @!P6 FMUL R251, R251, 16777216 ;  /* 0x4b800000fbfbe820 */ /* 0x008fe20000400000 */
[----:B------:R-:W-:Y:S01]  /*4c940*/  @!P6 FMUL R132, R132, 16777216 ;  /* 0x4b8000008484e820 */ /* 0x000fe20000400000 */
[----:B------:R-:W-:Y:S01]  /*4c950*/  @!P6 FMUL R127, R127, 16777216 ;  /* 0x4b8000007f7fe820 */ /* 0x000fe20000400000 */
[----:B------:R-:W-:Y:S01]  /*4c960*/  @!P6 FMUL R126, R126, 16777216 ;  /* 0x4b8000007e7ee820 */ /* 0x000fe20000400000 */
[----:B------:R-:W-:Y:S01]  /*4c970*/  @!P6 FMUL R129, R129, 16777216 ;  /* 0x4b8000008181e820 */ /* 0x000fe20000400000 */
[----:B------:R-:W-:Y:S01]  /*4c980*/  @!P6 FMUL R128, R128, 16777216 ;  /* 0x4b8000008080e820 */ /* 0x000fe20000400000 */
[----:B------:R-:W-:Y:S01]  /*4c990*/  @!P6 FMUL R123, R123, 16777216 ;  /* 0x4b8000007b7be820 */ /* 0x000fe20000400000 */
[----:B------:R-:W-:Y:S01]  /*4c9a0*/  @!P6 FMUL R122, R122, 16777216 ;  /* 0x4b8000007a7ae820 */ /* 0x000fe20000400000 */
[C---:B0-----:R-:W-:Y:S01]  /*4c9b0*/  FMUL R248, R6.reuse, R251 ;  /* 0x000000fb06f87220 */ /* 0x041fe20000400000 */
[C---:B------:R-:W-:Y:S01]  /*4c9c0*/  FMUL R251, R6.reuse, R132 ;  /* 0x0000008406fb7220 */ /* 0x040fe20000400000 */
[----:B------:R-:W-:-:S03]  /*4c9d0*/  FMUL R132, R6, R126 ;  /* 0x0000007e06847220 */ /* 0x000fc60000400000 */
[----:B------:R0:W-:Y:S01]  /*4c9e0*/  STL [R1+0x5e4], R248 ;  /* 0x0005e4f801007387 */ /* 0x0001e20000100800 */
[C---:B------:R-:W-:Y:S01]  /*4c9f0*/  FMUL R126, R6.reuse, R128 ;  /* 0x00000080067e7220 */ /* 0x040fe20000400000 */
[C---:B------:R-:W-:Y:S01]  /*4ca00*/  FMUL R123, R6.reuse, R123 ;  /* 0x0000007b067b7220 */ /* 0x040fe20000400000 */
[----:B------:R-:W-:Y:S01]  /*4ca10*/  @!P6 FMUL R125, R125, 16777216 ;  /* 0x4b8000007d7de820 */ /* 0x000fe20000400000 */
[----:B------:R-:W-:Y:S01]  /*4ca20*/  STL [R1+0x5e0], R251 ;  /* 0x0005e0fb01007387 */ /* 0x000fe20000100800 */
[C---:B------:R-:W-:Y:S01]  /*4ca30*/  FMUL R122, R6.reuse, R122 ;  /* 0x0000007a067a7220 */ /* 0x040fe20000400000 */
[C---:B0-----:R-:W-:Y:S01]  /*4ca40*/  FMUL R248, R6.reuse, R127 ;  /* 0x0000007f06f87220 */ /* 0x041fe20000400000 */
[----:B------:R-:W-:Y:S01]  /*4ca50*/  FMUL R127, R6, R129 ;  /* 0x00000081067f7220 */ /* 0x000fe20000400000 */
[----:B------:R-:W-:Y:S01]  /*4ca60*/  @!P6 FMUL R124, R124, 16777216 ;  /* 0x4b8000007c7ce820 */ /* 0x000fe20000400000 */
[----:B------:R-:W-:Y:S02]  /*4ca70*/  @!P6 FMUL R119, R119, 16777216 ;  /* 0x4b8000007777e820 */ /* 0x000fe40000400000 */
[----:B------:R-:W-:Y:S01]  /*4ca80*/  STL [R1+0x5dc], R248 ;  /* 0x0005dcf801007387 */ /* 0x000fe20000100800 */
[----:B------:R-:W-:-:S03]  /*4ca90*/  @!P6 FMUL R118, R118, 16777216 ;  /* 0x4b8000007676e820 */ /* 0x000fc60000400000 */
[----:B------:R-:W-:Y:S01]  /*4caa0*/  STL [R1+0x5d8], R132 ;  /* 0x0005d88401007387 */ /* 0x000fe20000100800 */
[----:B------:R-:W-:Y:S01]  /*4cab0*/  @!P6 FMUL R121, R121, 16777216 ;  /* 0x4b8000007979e820 */ /* 0x000fe20000400000 */
[----:B------:R-:W-:Y:S02]  /*4cac0*/  FMUL R125, R6, R125 ;  /* 0x0000007d067d7220 */ /* 0x000fe40000400000 */
[----:B------:R-:W-:Y:S04]  /*4cad0*/  STL [R1+0x5d4], R127 ;  /* 0x0005d47f01007387 */ /* 0x000fe80000100800 */
[----:B------:R-:W-:Y:S04]  /*4cae0*/  STL [R1+0x5d0], R126 ;  /* 0x0005d07e01007387 */ /* 0x000fe80000100800 */
[----:B------:R0:W-:Y:S01]  /*4caf0*/  STL [R1+0x5cc], R123 ;  /* 0x0005cc7b01007387 */ /* 0x0001e20000100800 */
[----:B------:R-:W-:-:S03]  /*4cb00*/  @!P6 FMUL R120, R120, 16777216 ;  /* 0x4b8000007878e820 */ /* 0x000fc60000400000 */
[----:B------:R1:W-:Y:S01]  /*4cb10*/  STL [R1+0x5c8], R122 ;  /* 0x0005c87a01007387 */ /* 0x0003e20000100800 */
[----:B------:R-:W-:Y:S01]  /*4cb20*/  @!P6 FMUL R117, R117, 16777216 ;  /* 0x4b8000007575e820 */ /* 0x000fe20000400000 */
[C---:B0-----:R-:W-:Y:S02]  /*4cb30*/  FMUL R123, R6.reuse, R124 ;  /* 0x0000007c067b7220 */ /* 0x041fe40000400000 */
[----:B------:R-:W-:Y:S01]  /*4cb40*/  STL [R1+0x5c4], R125 ;  /* 0x0005c47d01007387 */ /* 0x000fe20000100800 */
[C---:B-1----:R-:W-:Y:S01]  /*4cb50*/  FMUL R122, R6.reuse, R119 ;  /* 0x00000077067a7220 */ /* 0x042fe20000400000 */
[C---:B------:R-:W-:Y:S01]  /*4cb60*/  FMUL R119, R6.reuse, R118 ;  /* 0x0000007606777220 */ /* 0x040fe20000400000 */
[----:B------:R-:W-:Y:S01]  /*4cb70*/  FMUL R118, R6, R121 ;  /* 0x0000007906767220 */ /* 0x000fe20000400000 */
[----:B------:R-:W-:Y:S01]  /*4cb80*/  @!P6 FMUL R116, R116, 16777216 ;  /* 0x4b8000007474e820 */ /* 0x000fe20000400000 */
[----:B------:R-:W-:Y:S01]  /*4cb90*/  STL [R1+0x5c0], R123 ;  /* 0x0005c07b01007387 */ /* 0x000fe20000100800 */
[----:B------:R-:W-:Y:S01]  /*4cba0*/  @!P6 FMUL R115, R115, 16777216 ;  /* 0x4b8000007373e820 */ /* 0x000fe20000400000 */
[----:B------:R-:W-:Y:S01]  /*4cbb0*/  @!P6 FMUL R114, R114, 16777216 ;  /* 0x4b8000007272e820 */ /* 0x000fe20000400000 */
[----:B------:R-:W-:Y:S01]  /*4cbc0*/  FMUL R120, R6, R120 ;  /* 0x0000007806787220 */ /* 0x000fe20000400000 */
[----:B------:R-:W-:Y:S01]  /*4cbd0*/  STL [R1+0x5bc], R122 ;  /* 0x0005bc7a01007387 */ /* 0x000fe20000100800 */
[----:B------:R-:W-:Y:S01]  /*4cbe0*/  @!P6 FMUL R113, R113, 16777216 ;  /* 0x4b8000007171e820 */ /* 0x000fe20000400000 */
[----:B------:R-:W-:-:S02]  /*4cbf0*/  @!P6 FMUL R112, R112, 16777216 ;  /* 0x4b8000007070e820 */ /* 0x000fc40000400000 */
[----:B------:R0:W-:Y:S01]  /*4cc00*/  STL [R1+0x5b8], R119 ;  /* 0x0005b87701007387 */ /* 0x0001e20000100800 */
[----:B------:R-:W-:-:S03]  /*4cc10*/  @!P6 FMUL R111, R111, 16777216 ;  /* 0x4b8000006f6fe820 */ /* 0x000fc60000400000 */
[----:B------:R1:W-:Y:S01]  /*4cc20*/  STL [R1+0x5b4], R118 ;  /* 0x0005b47601007387 */ /* 0x0003e20000100800 */
[----:B------:R-:W-:Y:S01]  /*4cc30*/  @!P6 FMUL R110, R110, 16777216 ;  /* 0x4b8000006e6ee820 */ /* 0x000fe20000400000 */
[----:B------:R-:W-:Y:S01]  /*4cc40*/  @!P6 FMUL R109, R109, 16777216 ;  /* 0x4b8000006d6de820 */ /* 0x000fe20000400000 */
[C---:B0-----:R-:W-:Y:S01]  /*4cc50*/  FMUL R119, R6.reuse, R117 ;  /* 0x0000007506777220 */ /* 0x041fe20000400000 */
[C---:B------:R-:W-:Y:S01]  /*4cc60*/  FMUL R117, R6.reuse, R115 ;  /* 0x0000007306757220 */ /* 0x040fe20000400000 */
[C---:B-1----:R-:W-:Y:S01]  /*4cc70*/  FMUL R118, R6.reuse, R116 ;  /* 0x0000007406767220 */ /* 0x042fe20000400000 */
[C---:B------:R-:W-:Y:S01]  /*4cc80*/  FMUL R116, R6.reuse, R114 ;  /* 0x0000007206747220 */ /* 0x040fe20000400000 */
[----:B------:R-:W-:Y:S01]  /*4cc90*/  STL [R1+0x5b0], R120 ;  /* 0x0005b07801007387 */ /* 0x000fe20000100800 */
[----:B------:R-:W-:Y:S01]  /*4cca0*/  FMUL R115, R6, R113 ;  /* 0x0000007106737220 */ /* 0x000fe20000400000 */
[----:B------:R-:W-:Y:S01]  /*4ccb0*/  @!P6 FMUL R108, R108, 16777216 ;  /* 0x4b8000006c6ce820 */ /* 0x000fe20000400000 */
[C---:B------:R-:W-:Y:S01]  /*4ccc0*/  FMUL R114, R6.reuse, R112 ;  /* 0x0000007006727220 */ /* 0x040fe20000400000 */
[----:B------:R0:W-:Y:S01]  /*4ccd0*/  STL [R1+0x5ac], R119 ;  /* 0x0005ac7701007387 */ /* 0x0001e20000100800 */
[----:B------:R-:W-:Y:S01]  /*4cce0*/  @!P6 FMUL R107, R107, 16777216 ;  /* 0x4b8000006b6be820 */ /* 0x000fe20000400000 */
[----:B------:R-:W-:Y:S01]  /*4ccf0*/  FMUL R113, R6, R111 ;  /* 0x0000006f06717220 */ /* 0x000fe20000400000 */
[----:B------:R-:W-:Y:S01]  /*4cd00*/  @!P6 FMUL R106, R106, 16777216 ;  /* 0x4b8000006a6ae820 */ /* 0x000fe20000400000 */
[----:B------:R1:W-:Y:S01]  /*4cd10*/  STL [R1+0x5a8], R118 ;  /* 0x0005a87601007387 */ /* 0x0003e20000100800 */
[C---:B------:R-:W-:Y:S01]  /*4cd20*/  FMUL R112, R6.reuse, R110 ;  /* 0x0000006e06707220 */ /* 0x040fe20000400000 */
[----:B------:R-:W-:Y:S01]  /*4cd30*/  @!P6 FMUL R105, R105, 16777216 ;  /* 0x4b8000006969e820 */ /* 0x000fe20000400000 */
[----:B------:R-:W-:Y:S01]  /*4cd40*/  FMUL R111, R6, R109 ;  /* 0x0000006d066f7220 */ /* 0x000fe20000400000 */
[----:B------:R3:W-:Y:S01]  /*4cd50*/  STL [R1+0x5a4], R117 ;  /* 0x0005a47501007387 */ /* 0x0007e20000100800 */
[----:B------:R-:W-:Y:S01]  /*4cd60*/  @!P6 FMUL R104, R104, 16777216 ;  /* 0x4b8000006868e820 */ /* 0x000fe20000400000 */
[----:B------:R-:W-:-:S02]  /*4cd70*/  FMUL R110, R6, R108 ;  /* 0x0000006c066e7220 */ /* 0x000fc40000400000 */
[----:B------:R3:W-:Y:S01]  /*4cd80*/  STL [R1+0x5a0], R116 ;  /* 0x0005a07401007387 */ /* 0x0007e20000100800 */
[----:B------:R-:W-:Y:S01]  /*4cd90*/  @!P6 FMUL R103, R103, 16777216 ;  /* 0x4b8000006767e820 */ /* 0x000fe20000400000 */
[----:B------:R-:W-:Y:S02]  /*4cda0*/  FMUL R109, R6, R107 ;  /* 0x0000006b066d7220 */ /* 0x000fe40000400000 */
[----:B------:R3:W-:Y:S01]  /*4cdb0*/  STL [R1+0x59c], R115 ;  /* 0x00059c7301007387 */ /* 0x0007e20000100800 */
[----:B------:R-:W-:Y:S01]  /*4cdc0*/  @!P6 FMUL R102, R102, 16777216 ;  /* 0x4b8000006666e820 */ /* 0x000fe20000400000 */
[C---:B------:R-:W-:Y:S02]  /*4cdd0*/  FMUL R108, R6.reuse, R106 ;  /* 0x0000006a066c7220 */ /* 0x040fe40000400000 */
[----:B------:R3:W-:Y:S01]  /*4cde0*/  STL [R1+0x598], R114 ;  /* 0x0005987201007387 */ /* 0x0007e20000100800 */
[----:B------:R-:W-:Y:S01]  /*4cdf0*/  @!P6 FMUL R101, R101, 16777216 ;  /* 0x4b8000006565e820 */ /* 0x000fe20000400000 */
[----:B------:R-:W-:-:S02]  /*4ce00*/  FMUL R107, R6, R105 ;  /* 0x00000069066b7220 */ /* 0x000fc40000400000 */
[----:B------:R3:W-:Y:S01]  /*4ce10*/  STL [R1+0x594], R113 ;  /* 0x0005947101007387 */ /* 0x0007e20000100800 */
[----:B------:R-:W-:Y:S01]  /*4ce20*/  @!P6 FMUL R100, R100, 16777216 ;  /* 0x4b8000006464e820 */ /* 0x000fe20000400000 */
[C---:B------:R-:W-:Y:S02]  /*4ce30*/  FMUL R106, R6.reuse, R104 ;  /* 0x00000068066a7220 */ /* 0x040fe40000400000 */
[----:B------:R3:W-:Y:S01]  /*4ce40*/  STL [R1+0x590], R112 ;  /* 0x0005907001007387 */ /* 0x0007e20000100800 */
[----:B------:R-:W-:Y:S01]  /*4ce50*/  @!P6 FMUL R99, R99, 16777216 ;  /* 0x4b8000006363e820 */ /* 0x000fe20000400000 */
[----:B------:R-:W-:Y:S02]  /*4ce60*/  FMUL R105, R6, R103 ;  /* 0x0000006706697220 */ /* 0x000fe40000400000 */
        /* <DEDUP_REMOVED lines=239> */
[C---:B------:R-:W-:Y:S02]  /*4dd60*/  FMUL R25, R6.reuse, R23 ;  /* 0x0000001706197220 */ /* 0x040fe40000400000 */
[----:B------:R-:W-:Y:S01]  /*4dd70*/  STL [R1+0x20c], R31 ;  /* 0x00020c1f01007387 */ /* 0x000fe20000100800 */
[----:B------:R-:W-:Y:S01]  /*4dd80*/  @!P6 FMUL R17, R17, 16777216 ;  /* 0x4b8000001111e820 */ /* 0x000fe20000400000 */
[----:B------:R-:W-:Y:S02]  /*4dd90*/  FMUL R24, R6, R22 ;  /* 0x0000001606187220 */ /* 0x000fe40000400000 */
[----:B------:R-:W-:Y:S01]  /*4dda0*/  STL [R1+0x208], R30 ;  /* 0x0002081e01007387 */ /* 0x000fe20000100800 */
[----:B------:R-:W-:Y:S01]  /*4ddb0*/  @!P6 FMUL R16, R16, 16777216 ;  /* 0x4b8000001010e820 */ /* 0x000fe20000400000 */
[----:B------:R-:W-:-:S02]  /*4ddc0*/  FMUL R23, R6, R21 ;  /* 0x0000001506177220 */ /* 0x000fc40000400000 */
[----:B------:R-:W-:Y:S01]  /*4ddd0*/  STL [R1+0x204], R29 ;  /* 0x0002041d01007387 */ /* 0x000fe20000100800 */
[----:B------:R-:W-:Y:S01]  /*4dde0*/  @!P6 FMUL R15, R15, 16777216 ;  /* 0x4b8000000f0fe820 */ /* 0x000fe20000400000 */
[----:B------:R-:W-:Y:S02]  /*4ddf0*/  FMUL R22, R6, R20 ;  /* 0x0000001406167220 */ /* 0x000fe40000400000 */
[----:B------:R3:W-:Y:S01]  /*4de00*/  STL [R1+0x200], R28 ;  /* 0x0002001c01007387 */ /* 0x0007e20000100800 */
[----:B------:R-:W-:Y:S01]  /*4de10*/  @!P6 FMUL R14, R14, 16777216 ;  /* 0x4b8000000e0ee820 */ /* 0x000fe20000400000 */
[C---:B------:R-:W-:Y:S02]  /*4de20*/  FMUL R21, R6.reuse, R19 ;  /* 0x0000001306157220 */ /* 0x040fe40000400000 */
[----:B------:R-:W-:Y:S01]  /*4de30*/  STL [R1+0x1f0], R27 ;  /* 0x0001f01b01007387 */ /* 0x000fe20000100800 */
[----:B------:R-:W-:Y:S01]  /*4de40*/  @!P6 FMUL R13, R13, 16777216 ;  /* 0x4b8000000d0de820 */ /* 0x000fe20000400000 */
[----:B------:R-:W-:-:S02]  /*4de50*/  FMUL R20, R6, R17 ;  /* 0x0000001106147220 */ /* 0x000fc40000400000 */
[----:B------:R-:W-:Y:S01]  /*4de60*/  STL [R1+0x1e4], R26 ;  /* 0x0001e41a01007387 */ /* 0x000fe20000100800 */
[----:B------:R-:W-:Y:S01]  /*4de70*/  @!P6 FMUL R12, R12, 16777216 ;  /* 0x4b8000000c0ce820 */ /* 0x000fe20000400000 */
[C---:B------:R-:W-:Y:S02]  /*4de80*/  FMUL R19, R6.reuse, R16 ;  /* 0x0000001006137220 */ /* 0x040fe40000400000 */
[----:B------:R3:W-:Y:S01]  /*4de90*/  STL [R1+0x1e0], R25 ;  /* 0x0001e01901007387 */ /* 0x0007e20000100800 */
[----:B--2---:R-:W-:Y:S01]  /*4dea0*/  @!P6 FMUL R11, R11, 16777216 ;  /* 0x4b8000000b0be820 */ /* 0x004fe20000400000 */
[----:B------:R-:W-:Y:S02]  /*4deb0*/  FMUL R17, R6, R15 ;  /* 0x0000000f06117220 */ /* 0x000fe40000400000 */
[----:B------:R2:W-:Y:S01]  /*4dec0*/  STL [R1+0x198], R24 ;  /* 0x0001981801007387 */ /* 0x0005e20000100800 */
[----:B------:R-:W-:Y:S01]  /*4ded0*/  @!P6 FMUL R10, R10, 16777216 ;  /* 0x4b8000000a0ae820 */ /* 0x000fe20000400000 */
[----:B------:R-:W-:-:S02]  /*4dee0*/  FMUL R16, R6, R14 ;  /* 0x0000000e06107220 */ /* 0x000fc40000400000 */
[----:B------:R-:W-:Y:S01]  /*4def0*/  STL [R1+0x164], R23 ;  /* 0x0001641701007387 */ /* 0x000fe20000100800 */
[----:B------:R-:W-:Y:S01]  /*4df00*/  @!P6 FMUL R9, R9, 16777216 ;  /* 0x4b8000000909e820 */ /* 0x000fe20000400000 */
[----:B------:R-:W-:Y:S02]  /*4df10*/  FMUL R15, R6, R13 ;  /* 0x0000000d060f7220 */ /* 0x000fe40000400000 */
[----:B------:R-:W-:Y:S01]  /*4df20*/  STL [R1+0x15c], R22 ;  /* 0x00015c1601007387 */ /* 0x000fe20000100800 */
[----:B----4-:R-:W-:Y:S01]  /*4df30*/  @!P6 FMUL R8, R8, 16777216 ;  /* 0x4b8000000808e820 */ /* 0x010fe20000400000 */
[C---:B------:R-:W-:Y:S02]  /*4df40*/  FMUL R14, R6.reuse, R12 ;  /* 0x0000000c060e7220 */ /* 0x040fe40000400000 */
[----:B------:R4:W-:Y:S01]  /*4df50*/  STL [R1+0x154], R21 ;  /* 0x0001541501007387 */ /* 0x0009e20000100800 */
[----:B------:R-:W-:Y:S01]  /*4df60*/  @!P6 FMUL R7, R7, 16777216 ;  /* 0x4b8000000707e820 */ /* 0x000fe20000400000 */
[----:B------:R-:W-:-:S02]  /*4df70*/  FMUL R13, R6, R11 ;  /* 0x0000000b060d7220 */ /* 0x000fc40000400000 */
[----:B------:R4:W-:Y:S01]  /*4df80*/  STL [R1+0x14c], R20 ;  /* 0x00014c1401007387 */ /* 0x0009e20000100800 */
[----:B------:R-:W-:Y:S01]  /*4df90*/  @!P6 FMUL R245, R245, 16777216 ;  /* 0x4b800000f5f5e820 */ /* 0x000fe20000400000 */
[C---:B------:R-:W-:Y:S02]  /*4dfa0*/  FMUL R12, R6.reuse, R10 ;  /* 0x0000000a060c7220 */ /* 0x040fe40000400000 */
[----:B------:R-:W-:Y:S01]  /*4dfb0*/  STL [R1+0x114], R19 ;  /* 0x0001141301007387 */ /* 0x000fe20000100800 */
[C---:B------:R-:W-:Y:S01]  /*4dfc0*/  FMUL R11, R6.reuse, R9 ;  /* 0x00000009060b7220 */ /* 0x040fe20000400000 */
[----:B------:R-:W-:Y:S02]  /*4dfd0*/  @!P6 FMUL R249, R249, 16777216 ;  /* 0x4b800000f9f9e820 */ /* 0x000fe40000400000 */
[----:B------:R-:W-:Y:S01]  /*4dfe0*/  STL [R1+0x10c], R17 ;  /* 0x00010c1101007387 */ /* 0x000fe20000100800 */
[C---:B------:R-:W-:Y:S01]  /*4dff0*/  FMUL R10, R6.reuse, R8 ;  /* 0x00000008060a7220 */ /* 0x040fe20000400000 */
[----:B------:R-:W-:-:S02]  /*4e000*/  FMUL R9, R6, R7 ;  /* 0x0000000706097220 */ /* 0x000fc40000400000 */
[----:B------:R4:W-:Y:S01]  /*4e010*/  STL [R1+0xfc], R16 ;  /* 0x0000fc1001007387 */ /* 0x0009e20000100800 */
[----:B------:R-:W-:-:S03]  /*4e020*/  FMUL R8, R6, R245 ;  /* 0x000000f506087220 */ /* 0x000fc60000400000 */
[----:B------:R4:W-:Y:S01]  /*4e030*/  STL [R1+0xf4], R15 ;  /* 0x0000f40f01007387 */ /* 0x0009e20000100800 */
[----:B------:R-:W-:-:S03]  /*4e040*/  FMUL R7, R6, R249 ;  /* 0x000000f906077220 */ /* 0x000fc60000400000 */
[----:B------:R-:W-:Y:S04]  /*4e050*/  STL [R1+0x50], R14 ;  /* 0x0000500e01007387 */ /* 0x000fe80000100800 */
[----:B------:R-:W-:Y:S04]  /*4e060*/  STL [R1+0x4c], R13 ;  /* 0x00004c0d01007387 */ /* 0x000fe80000100800 */
[----:B------:R4:W-:Y:S04]  /*4e070*/  STL [R1+0x48], R12 ;  /* 0x0000480c01007387 */ /* 0x0009e80000100800 */
[----:B------:R-:W-:Y:S04]  /*4e080*/  STL [R1+0x44], R11 ;  /* 0x0000440b01007387 */ /* 0x000fe80000100800 */
[----:B------:R4:W-:Y:S04]  /*4e090*/  STL [R1+0x30], R10 ;  /* 0x0000300a01007387 */ /* 0x0009e80000100800 */
[----:B------:R4:W-:Y:S04]  /*4e0a0*/  STL [R1+0x2c], R9 ;  /* 0x00002c0901007387 */ /* 0x0009e80000100800 */
[----:B------:R4:W-:Y:S04]  /*4e0b0*/  STL [R1+0x28], R8 ;  /* 0x0000280801007387 */ /* 0x0009e80000100800 */
[----:B------:R-:W4:Y:S04]  /*4e0c0*/  LDL.LU R251, [R1+0x870] ;  /* 0x0008700001fb7983 */ /* 0x000f280000300800 */
[----:B------:R4:W-:Y:S04]  /*4e0d0*/  STL [R1+0x1c], R7 ;  /* 0x00001c0701007387 */ /* 0x0009e80000100800 */
        /* <DEDUP_REMOVED lines=9> */
[----:B0-----:R-:W4:Y:S04]  /*4e170*/  LDL.LU R119, [R1+0x82c] ;  /* 0x00082c0001777983 */ /* 0x001f280000300800 */
[----:B-1----:R-:W4:Y:S04]  /*4e180*/  LDL.LU R118, [R1+0x824] ;  /* 0x0008240001767983 */ /* 0x002f280000300800 */
[----:B------:R-:W4:Y:S04]  /*4e190*/  LDL.LU R121, [R1+0x81c] ;  /* 0x00081c0001797983 */ /* 0x000f280000300800 */
[----:B------:R-:W4:Y:S04]  /*4e1a0*/  LDL.LU R120, [R1+0x814] ;  /* 0x0008140001787983 */ /* 0x000f280000300800 */
[----:B---3--:R-:W3:Y:S04]  /*4e1b0*/  LDL.LU R117, [R1+0x80c] ;  /* 0x00080c0001757983 */ /* 0x008ee80000300800 */
        /* <DEDUP_REMOVED lines=87> */
[----:B--2---:R-:W2:Y:S04]  /*4e730*/  LDL.LU R24, [R1+0x140] ;  /* 0x0001400001187983 */ /* 0x004ea80000300800 */
[----:B----4-:R-:W4:Y:S04]  /*4e740*/  LDL.LU R21, [R1+0x138] ;  /* 0x0001380001157983 */ /* 0x010f280000300800 */
        /* <DEDUP_REMOVED lines=17> */
[----:B------:R-:W-:-:S03]  /*4e860*/  @!P6 FMUL R250, R250, 16777216 ;  /* 0x4b800000fafae820 */ /* 0x000fc60000400000 */
[----:B------:R-:W4:Y:S04]  /*4e870*/  LDL.LU R8, [R1+0x9c] ;  /* 0x00009c0001087983 */ /* 0x000f280000300800 */
[----:B------:R-:W4:Y:S01]  /*4e880*/  LDL.LU R7, [R1+0x98] ;  /* 0x0000980001077983 */ /* 0x000f220000300800 */
[----:B------:R-:W-:-:S03]  /*4e890*/  FMUL R11, R6, R250 ;  /* 0x000000fa060b7220 */ /* 0x000fc60000400000 */
[----:B------:R-:W4:Y:S04]  /*4e8a0*/  LDL.LU R245, [R1+0x90] ;  /* 0x0000900001f57983 */ /* 0x000f280000300800 */
[----:B------:R-:W4:Y:S04]  /*4e8b0*/  LDL.LU R249, [R1+0x88] ;  /* 0x0000880001f97983 */ /* 0x000f280000300800 */
[----:B------:R-:W4:Y:S01]  /*4e8c0*/  LDL.LU R250, [R1+0x84] ;  /* 0x0000840001fa7983 */ /* 0x000f220000300800 */
[C---:B------:R-:W-:Y:S01]  /*4e8d0*/  FSETP.GEU.AND P4, PT, |R5|.reuse, 1.175494350822287508e-38, PT ;  /* 0x008000000500780b */ /* 0x040fe20003f8e200 */
[----:B------:R-:W-:-:S12]  /*4e8e0*/  @P0 FMUL R5, R5, 0.25 ;  /* 0x3e80000005050820 */ /* 0x000fd80000400000 */
[----:B------:R-:W-:-:S06]  /*4e8f0*/  @!P4 FMUL R5, R5, 16777216 ;  /* 0x4b8000000505c820 */ /* 0x000fcc0000400000 */
[----:B------:R-:W0:Y:S01]  /*4e900*/  MUFU.RCP R5, R5 ;  /* 0x0000000500057308 */ /* 0x000e220000001000 */
[----:B------:R-:W-:Y:S01]  /*4e910*/  @!P4 FMUL R132, R132, 16777216 ;  /* 0x4b8000008484c820 */ /* 0x000fe20000400000 */
[----:B------:R-:W-:Y:S01]  /*4e920*/  @!P6 FMUL R252, R252, 16777216 ;  /* 0x4b800000fcfce820 */ /* 0x000fe20000400000 */
[----:B------:R-:W-:Y:S01]  /*4e930*/  @!P4 FMUL R127, R127, 16777216 ;  /* 0x4b8000007f7fc820 */ /* 0x000fe20000400000 */
[----:B------:R-:W-:Y:S01]  /*4e940*/  @!P4 FMUL R126, R126, 16777216 ;  /* 0x4b8000007e7ec820 */ /* 0x000fe20000400000 */
[----:B------:R-:W-:Y:S01]  /*4e950*/  @!P4 FMUL R129, R129, 16777216 ;  /* 0x4b8000008181c820 */ /* 0x000fe20000400000 */
[----:B------:R-:W-:Y:S01]  /*4e960*/  FMUL R252, R6, R252 ;  /* 0x000000fc06fc7220 */ /* 0x000fe20000400000 */
[----:B------:R-:W-:Y:S01]  /*4e970*/  @!P4 FMUL R128, R128, 16777216 ;  /* 0x4b8000008080c820 */ /* 0x000fe20000400000 */
[----:B------:R-:W4:Y:S01]  /*4e980*/  LDL.LU R6, [R1+0x80] ;  /* 0x0000800001067983 */ /* 0x000f220000300800 */
[----:B------:R-:W-:-:S03]  /*4e990*/  @!P4 FMUL R123, R123, 16777216 ;  /* 0x4b8000007b7bc820 */ /* 0x000fc60000400000 */
[----:B------:R-:W4:Y:S01]  /*4e9a0*/  LDL.LU R248, [R1+0x70] ;  /* 0x0000700001f87983 */ /* 0x000f220000300800 */
[C---:B0-----:R-:W-:Y:S01]  /*4e9b0*/  FMUL R132, R5.reuse, R132 ;  /* 0x0000008405847220 */ /* 0x041fe20000400000 */
[C---:B------:R-:W-:Y:S01]  /*4e9c0*/  FMUL R127, R5.reuse, R127 ;  /* 0x0000007f057f7220 */ /* 0x040fe20000400000 */
[C---:B------:R-:W-:Y:S01]  /*4e9d0*/  FMUL R126, R5.reuse, R126 ;  /* 0x0000007e057e7220 */ /* 0x040fe20000400000 */
[C---:B------:R-:W-:Y:S02]  /*4e9e0*/  FMUL R129, R5.reuse, R129 ;  /* 0x0000008105817220 */ /* 0x040fe40000400000 */
[----:B------:R0:W-:Y:S01]  /*4e9f0*/  STL [R1+0x57c], R132 ;  /* 0x00057c8401007387 */ /* 0x0001e20000100800 */
[----:B------:R-:W-:Y:S01]  /*4ea00*/  @!P4 FMUL R122, R122, 16777216 ;  /* 0x4b8000007a7ac820 */ /* 0x000fe20000400000 */
[----:B------:R-:W-:Y:S01]  /*4ea10*/  FMUL R128, R5, R128 ;  /* 0x0000008005807220 */ /* 0x000fe20000400000 */
[----:B------:R-:W-:Y:S01]  /*4ea20*/  @!P4 FMUL R125, R125, 16777216 ;  /* 0x4b8000007d7dc820 */ /* 0x000fe20000400000 */
[C---:B------:R-:W-:Y:S01]  /*4ea30*/  FMUL R123, R5.reuse, R123 ;  /* 0x0000007b057b7220 */ /* 0x040fe20000400000 */
[----:B0-----:R-:W4:Y:S04]  /*4ea40*/  LDL.LU R132, [R1+0x211c] ;  /* 0x00211c0001847983 */ /* 0x001f280000300800 */
        /* <DEDUP_REMOVED lines=8> */
[----:B------:R-:W-:-:S02]  /*4ead0*/  FMUL R124, R5, R124 ;  /* 0x0000007c057c7220 */ /* 0x000fc40000400000 */
[----:B0-----:R-:W4:Y:S04]  /*4eae0*/  LDL.LU R126, [R1+0x2114] ;  /* 0x00211400017e7983 */ /* 0x001f280000300800 */
[----:B------:R0:W-:Y:S01]  /*4eaf0*/  STL [R1+0x560], R129 ;  /* 0x0005608101007387 */ /* 0x0001e20000100800 */
[----:B------:R-:W-:Y:S01]  /*4eb00*/  @!P4 FMUL R121, R121, 16777216 ;  /* 0x4b8000007979c820 */ /* 0x000fe20000400000 */
[C---:B------:R-:W-:Y:S02]  /*4eb10*/  FMUL R119, R5.reuse, R119 ;  /* 0x0000007705777220 */ /* 0x040fe40000400000 */
[----:B0-----:R-:W4:Y:S04]  /*4eb20*/  LDL.LU R129, [R1+0x2110] ;  /* 0x0021100001817983 */ /* 0x001f280000300800 */
[----:B------:R0:W-:Y:S01]  /*4eb30*/  STL [R1+0x55c], R128 ;  /* 0x00055c8001007387 */ /* 0x0001e20000100800 */
[----:B------:R-:W-:Y:S01]  /*4eb40*/  @!P4 FMUL R120, R120, 16777216 ;  /* 0x4b8000007878c820 */ /* 0x000fe20000400000 */
[----:B------:R-:W-:-:S02]  /*4eb50*/  FMUL R118, R5, R118 ;  /* 0x0000007605767220 */ /* 0x000fc40000400000 */
[----:B0-----:R-:W4:Y:S04]  /*4eb60*/  LDL.LU R128, [R1+0x210c] ;  /* 0x00210c0001807983 */ /* 0x001f280000300800 */
[----:B------:R0:W-:Y:S01]  /*4eb70*/  STL [R1+0x558], R123 ;  /* 0x0005587b01007387 */ /* 0x0001e20000100800 */
[----:B---3--:R-:W-:Y:S01]  /*4eb80*/  @!P4 FMUL R117, R117, 16777216 ;  /* 0x4b8000007575c820 */ /* 0x008fe20000400000 */
[C---:B------:R-:W-:Y:S02]  /*4eb90*/  FMUL R121, R5.reuse, R121 ;  /* 0x0000007905797220 */ /* 0x040fe40000400000 */
[----:B0-----:R-:W3:Y:S04]  /*4eba0*/  LDL.LU R123, [R1+0x2108] ;  /* 0x00210800017b7983 */ /* 0x001ee80000300800 */
[----:B------:R0:W-:Y:S01]  /*4ebb0*/  STL [R1+0x544], R122 ;  /* 0x0005447a01007387 */ /* 0x0001e20000100800 */
[----:B------:R-:W-:Y:S01]  /*4ebc0*/  @!P4 FMUL R116, R116, 16777216 ;  /* 0x4b8000007474c820 */ /* 0x000fe20000400000 */
[----:B------:R-:W-:-:S02]  /*4ebd0*/  FMUL R120, R5, R120 ;  /* 0x0000007805787220 */ /* 0x000fc40000400000 */
[----:B0-----:R-:W3:Y:S04]  /*4ebe0*/  LDL.LU R122, [R1+0x2104] ;  /* 0x00210400017a7983 */ /* 0x001ee80000300800 */
[----:B------:R0:W-:Y:S01]  /*4ebf0*/  STL [R1+0x540], R125 ;  /* 0x0005407d01007387 */ /* 0x0001e20000100800 */
[----:B------:R-:W-:Y:S01]  /*4ec00*/  @!P4 FMUL R115, R115, 16777216 ;  /* 0x4b8000007373c820 */ /* 0x000fe20000400000 */
        /* <DEDUP_REMOVED lines=336> */
[----:B------:R-:W-:Y:S01]  /*50110*/  FMUL R33, R5, R33 ;  /* 0x0000002105217220 */ /* 0x000fe20000400000 */
[----:B------:R-:W-:Y:S01]  /*50120*/  @!P4 FMUL R25, R25, 16777216 ;  /* 0x4b8000001919c820 */ /* 0x000fe20000400000 */
[----:B0-----:R-:W3:Y:S04]  /*50130*/  LDL.LU R39, [R1+0x1fb0] ;  /* 0x001fb00001277983 */ /* 0x001ee80000300800 */
[----:B------:R0:W-:Y:S01]  /*50140*/  STL [R1+0x180], R38 ;  /* 0x0001802601007387 */ /* 0x0001e20000100800 */
[----:B--2---:R-:W-:Y:S01]  /*50150*/  @!P4 FMUL R24, R24, 16777216 ;  /* 0x4b8000001818c820 */ /* 0x004fe20000400000 */
[----:B------:R-:W-:Y:S01]  /*50160*/  FMUL R32, R5, R32 ;  /* 0x0000002005207220 */ /* 0x000fe20000400000 */
[----:B----4-:R-:W-:Y:S01]  /*50170*/  @!P4 FMUL R21, R21, 16777216 ;  /* 0x4b8000001515c820 */ /* 0x010fe20000400000 */
[----:B0-----:R-:W2:Y:S04]  /*50180*/  LDL.LU R38, [R1+0x1fac] ;  /* 0x001fac0001267983 */ /* 0x001ea80000300800 */
[----:B------:R0:W-:Y:S01]  /*50190*/  STL [R1+0x17c], R37 ;  /* 0x00017c2501007387 */ /* 0x0001e20000100800 */
[----:B------:R-:W-:Y:S01]  /*501a0*/  @!P4 FMUL R20, R20, 16777216 ;  /* 0x4b8000001414c820 */ /* 0x000fe20000400000 */
[C---:B------:R-:W-:Y:S01]  /*501b0*/  FMUL R28, R5.reuse, R28 ;  /* 0x0000001c051c7220 */ /* 0x040fe20000400000 */
[----:B------:R-:W-:Y:S01]  /*501c0*/  @!P4 FMUL R16, R16, 16777216 ;  /* 0x4b8000001010c820 */ /* 0x000fe20000400000 */
[----:B0-----:R-:W4:Y:S04]  /*501d0*/  LDL.LU R37, [R1+0x1fa8] ;  /* 0x001fa80001257983 */ /* 0x001f280000300800 */
[----:B------:R0:W-:Y:S01]  /*501e0*/  STL [R1+0x174], R36 ;  /* 0x0001742401007387 */ /* 0x0001e20000100800 */
[C---:B------:R-:W-:Y:S01]  /*501f0*/  FMUL R25, R5.reuse, R25 ;  /* 0x0000001905197220 */ /* 0x040fe20000400000 */
[----:B------:R-:W-:Y:S01]  /*50200*/  FMUL R24, R5, R24 ;  /* 0x0000001805187220 */ /* 0x000fe20000400000 */
[----:B------:R-:W-:Y:S01]  /*50210*/  @!P4 FMUL R15, R15, 16777216 ;  /* 0x4b8000000f0fc820 */ /* 0x000fe20000400000 */
[----:B0-----:R-:W4:Y:S04]  /*50220*/  LDL.LU R36, [R1+0x1fa4] ;  /* 0x001fa40001247983 */ /* 0x001f280000300800 */
[----:B------:R0:W-:Y:S01]  /*50230*/  STL [R1+0x16c], R35 ;  /* 0x00016c2301007387 */ /* 0x0001e20000100800 */
[C---:B------:R-:W-:Y:S01]  /*50240*/  FMUL R21, R5.reuse, R21 ;  /* 0x0000001505157220 */ /* 0x040fe20000400000 */
[C---:B------:R-:W-:Y:S01]  /*50250*/  FMUL R20, R5.reuse, R20 ;  /* 0x0000001405147220 */ /* 0x040fe20000400000 */
[----:B------:R-:W-:Y:S01]  /*50260*/  @!P4 FMUL R12, R12, 16777216 ;  /* 0x4b8000000c0cc820 */ /* 0x000fe20000400000 */
[----:B0-----:R-:W3:Y:S04]  /*50270*/  LDL.LU R35, [R1+0x1fa0] ;  /* 0x001fa00001237983 */ /* 0x001ee80000300800 */
[----:B------:R0:W-:Y:S01]  /*50280*/  STL [R1+0x168], R34 ;  /* 0x0001682201007387 */ /* 0x0001e20000100800 */
[C---:B------:R-:W-:Y:S01]  /*50290*/  FMUL R16, R5.reuse, R16 ;  /* 0x0000001005107220 */ /* 0x040fe20000400000 */
[----:B------:R-:W-:-:S02]  /*502a0*/  FMUL R15, R5, R15 ;  /* 0x0000000f050f7220 */ /* 0x000fc40000400000 */
[----:B0-----:R-:W2:Y:S04]  /*502b0*/  LDL.LU R34, [R1+0x1f9c] ;  /* 0x001f9c0001227983 */ /* 0x001ea80000300800 */
[----:B------:R0:W-:Y:S01]  /*502c0*/  STL [R1+0x160], R33 ;  /* 0x0001602101007387 */ /* 0x0001e20000100800 */
[----:B------:R-:W-:-:S03]  /*502d0*/  FMUL R12, R5, R12 ;  /* 0x0000000c050c7220 */ /* 0x000fc60000400000 */
[----:B0-----:R-:W4:Y:S04]  /*502e0*/  LDL.LU R33, [R1+0x1f98] ;  /* 0x001f980001217983 */ /* 0x001f280000300800 */
[----:B------:R0:W-:Y:S01]  /*502f0*/  STL [R1+0x158], R32 ;  /* 0x0001582001007387 */ /* 0x0001e20000100800 */
[----:B------:R-:W-:-:S03]  /*50300*/  @!P4 FMUL R31, R31, 16777216 ;  /* 0x4b8000001f1fc820 */ /* 0x000fc60000400000 */
[----:B0-----:R-:W4:Y:S04]  /*50310*/  LDL.LU R32, [R1+0x1f94] ;  /* 0x001f940001207983 */ /* 0x001f280000300800 */
[----:B------:R0:W-:Y:S04]  /*50320*/  STL [R1+0x150], R28 ;  /* 0x0001501c01007387 */ /* 0x0001e80000100800 */
[----:B------:R1:W-:Y:S04]  /*50330*/  STL [R1+0x144], R25 ;  /* 0x0001441901007387 */ /* 0x0003e80000100800 */
[----:B------:R1:W-:Y:S04]  /*50340*/  STL [R1+0x13c], R24 ;  /* 0x00013c1801007387 */ /* 0x0003e80000100800 */
[----:B------:R1:W-:Y:S04]  /*50350*/  STL [R1+0x134], R21 ;  /* 0x0001341501007387 */ /* 0x0003e80000100800 */
[----:B------:R1:W-:Y:S04]  /*50360*/  STL [R1+0x12c], R20 ;  /* 0x00012c1401007387 */ /* 0x0003e80000100800 */
[----:B------:R1:W-:Y:S01]  /*50370*/  STL [R1+0x124], R16 ;  /* 0x0001241001007387 */ /* 0x0003e20000100800 */
[----:B------:R-:W-:-:S03]  /*50380*/  @!P4 FMUL R30, R30, 16777216 ;  /* 0x4b8000001e1ec820 */ /* 0x000fc60000400000 */
[----:B0-----:R-:W3:Y:S04]  /*50390*/  LDL.LU R28, [R1+0x874] ;  /* 0x00087400011c7983 */ /* 0x001ee80000300800 */
[----:B------:R0:W-:Y:S01]  /*503a0*/  STL [R1+0x11c], R15 ;  /* 0x00011c0f01007387 */ /* 0x0001e20000100800 */
[----:B------:R-:W-:-:S03]  /*503b0*/  @!P4 FMUL R29, R29, 16777216 ;  /* 0x4b8000001d1dc820 */ /* 0x000fc60000400000 */
[----:B-1----:R-:W2:Y:S01]  /*503c0*/  LDL.LU R25, [R1+0x7c] ;  /* 0x00007c0001197983 */ /* 0x002ea20000300800 */
[----:B------:R-:W-:-:S03]  /*503d0*/  FMUL R31, R5, R31 ;  /* 0x0000001f051f7220 */ /* 0x000fc60000400000 */
[----:B------:R1:W-:Y:S01]  /*503e0*/  STL [R1+0x118], R12 ;  /* 0x0001180c01007387 */ /* 0x0003e20000100800 */
[----:B------:R-:W-:-:S03]  /*503f0*/  @!P4 FMUL R27, R27, 16777216 ;  /* 0x4b8000001b1bc820 */ /* 0x000fc60000400000 */
[----:B------:R-:W4:Y:S01]  /*50400*/  LDL.LU R24, [R1+0x74] ;  /* 0x0000740001187983 */ /* 0x000f220000300800 */
[----:B------:R-:W-:-:S03]  /*50410*/  FMUL R30, R5, R30 ;  /* 0x0000001e051e7220 */ /* 0x000fc60000400000 */
[----:B------:R-:W4:Y:S01]  /*50420*/  LDL.LU R21, [R1+0x68] ;  /* 0x0000680001157983 */ /* 0x000f220000300800 */
[----:B------:R-:W-:-:S03]  /*50430*/  @!P4 FMUL R26, R26, 16777216 ;  /* 0x4b8000001a1ac820 */ /* 0x000fc60000400000 */
[----:B------:R-:W4:Y:S01]  /*50440*/  LDL.LU R20, [R1+0x60] ;  /* 0x0000600001147983 */ /* 0x000f220000300800 */
[----:B------:R-:W-:-:S03]  /*50450*/  FMUL R29, R5, R29 ;  /* 0x0000001d051d7220 */ /* 0x000fc60000400000 */
[----:B------:R-:W4:Y:S01]  /*50460*/  LDL.LU R16, [R1+0x24] ;  /* 0x0000240001107983 */ /* 0x000f220000300800 */
[----:B------:R-:W-:-:S03]  /*50470*/  @!P4 FMUL R23, R23, 16777216 ;  /* 0x4b8000001717c820 */ /* 0x000fc60000400000 */
[----:B0-----:R-:W4:Y:S01]  /*50480*/  LDL.LU R15, [R1+0x20] ;  /* 0x00002000010f7983 */ /* 0x001f220000300800 */
[----:B------:R-:W-:-:S03]  /*50490*/  FMUL R27, R5, R27 ;  /* 0x0000001b051b7220 */ /* 0x000fc60000400000 */
[----:B-1----:R-:W4:Y:S01]  /*504a0*/  LDL.LU R12, [R1+0x8] ;  /* 0x00000800010c7983 */ /* 0x002f220000300800 */
[----:B------:R-:W-:-:S03]  /*504b0*/  @!P4 FMUL R22, R22, 16777216 ;  /* 0x4b8000001616c820 */ /* 0x000fc60000400000 */
[----:B------:R0:W-:Y:S01]  /*504c0*/  STL [R1+0x110], R31 ;  /* 0x0001101f01007387 */ /* 0x0001e20000100800 */
[----:B------:R-:W-:Y:S01]  /*504d0*/  FMUL R26, R5, R26 ;  /* 0x0000001a051a7220 */ /* 0x000fe20000400000 */
[----:B------:R-:W-:Y:S01]  /*504e0*/  @!P4 FMUL R19, R19, 16777216 ;  /* 0x4b8000001313c820 */ /* 0x000fe20000400000 */
[----:B------:R-:W-:Y:S01]  /*504f0*/  FMUL R23, R5, R23 ;  /* 0x0000001705177220 */ /* 0x000fe20000400000 */
[----:B------:R-:W-:Y:S01]  /*50500*/  @!P4 FMUL R17, R17, 16777216 ;  /* 0x4b8000001111c820 */ /* 0x000fe20000400000 */
[----:B0-----:R-:W4:Y:S04]  /*50510*/  LDL.LU R31, [R1+0x1f90] ;  /* 0x001f9000011f7983 */ /* 0x001f280000300800 */
[----:B------:R0:W-:Y:S01]  /*50520*/  STL [R1+0x104], R30 ;  /* 0x0001041e01007387 */ /* 0x0001e20000100800 */
[C---:B------:R-:W-:Y:S01]  /*50530*/  FMUL R22, R5.reuse, R22 ;  /* 0x0000001605167220 */ /* 0x040fe20000400000 */
[----:B------:R-:W-:Y:S01]  /*50540*/  @!P4 FMUL R14, R14, 16777216 ;  /* 0x4b8000000e0ec820 */ /* 0x000fe20000400000 */
[----:B------:R-:W-:Y:S01]  /*50550*/  FMUL R19, R5, R19 ;  /* 0x0000001305137220 */ /* 0x000fe20000400000 */
[----:B0-----:R-:W4:Y:S04]  /*50560*/  LDL.LU R30, [R1+0x1f8c] ;  /* 0x001f8c00011e7983 */ /* 0x001f280000300800 */
[----:B------:R0:W-:Y:S01]  /*50570*/  STL [R1+0x100], R29 ;  /* 0x0001001d01007387 */ /* 0x0001e20000100800 */
[----:B------:R-:W-:Y:S01]  /*50580*/  @!P4 FMUL R13, R13, 16777216 ;  /* 0x4b8000000d0dc820 */ /* 0x000fe20000400000 */
[----:B------:R-:W-:-:S02]  /*50590*/  FMUL R17, R5, R17 ;  /* 0x0000001105117220 */ /* 0x000fc40000400000 */
[----:B0-----:R-:W4:Y:S04]  /*505a0*/  LDL.LU R29, [R1+0x1f88] ;  /* 0x001f8800011d7983 */ /* 0x001f280000300800 */
[----:B------:R0:W-:Y:S01]  /*505b0*/  STL [R1+0xec], R27 ;  /* 0x0000ec1b01007387 */ /* 0x0001e20000100800 */
[----:B------:R-:W-:Y:S01]  /*505c0*/  @!P4 FMUL R10, R10, 16777216 ;  /* 0x4b8000000a0ac820 */ /* 0x000fe20000400000 */
[----:B------:R-:W-:Y:S02]  /*505d0*/  FMUL R14, R5, R14 ;  /* 0x0000000e050e7220 */ /* 0x000fe40000400000 */
        /* <DEDUP_REMOVED lines=26> */
[C---:B------:R-:W-:Y:S01]  /*50780*/  FMUL R249, R5.reuse, R249 ;  /* 0x000000f905f97220 */ /* 0x040fe20000400000 */
[----:B------:R-:W-:-:S02]  /*50790*/  FMUL R250, R5, R250 ;  /* 0x000000fa05fa7220 */ /* 0x000fc40000400000 */
[----:B0-----:R-:W4:Y:S04]  /*507a0*/  LDL.LU R13, [R1+0x1f68] ;  /* 0x001f6800010d7983 */ /* 0x001f280000300800 */
[----:B------:R0:W-:Y:S04]  /*507b0*/  STL [R1+0x40], R10 ;  /* 0x0000400a01007387 */ /* 0x0001e80000100800 */
        /* <DEDUP_REMOVED lines=12> */
[----:B0-----:R-:W4:Y:S01]  /*50880*/  LDL.LU R250, [R1+0x1f4c] ;  /* 0x001f4c0001fa7983 */ /* 0x001f220000300800 */
[C---:B------:R-:W-:Y:S01]  /*50890*/  FSETP.GEU.AND P1, PT, |R4|.reuse, 1.175494350822287508e-38, PT ;  /* 0x008000000400780b */ /* 0x040fe20003f2e200 */
[----:B------:R-:W-:Y:S01]  /*508a0*/  @P3 FMUL R4, R4, 0.25 ;  /* 0x3e80000004043820 */ /* 0x000fe20000400000 */
[----:B------:R-:W-:-:S11]  /*508b0*/  FSETP.GEU.AND P5, PT, |R3|, 1.175494350822287508e-38, PT ;  /* 0x008000000300780b */ /* 0x000fd60003fae200 */
[----:B------:R-:W-:-:S06]  /*508c0*/  @!P1 FMUL R4, R4, 16777216 ;  /* 0x4b80000004049820 */ /* 0x000fcc0000400000 */
[----:B------:R-:W0:Y:S01]  /*508d0*/  MUFU.RCP R4, R4 ;  /* 0x0000000400047308 */ /* 0x000e220000001000 */
[----:B------:R-:W-:Y:S01]  /*508e0*/  @!P4 FMUL R6, R6, 16777216 ;  /* 0x4b8000000606c820 */ /* 0x000fe20000400000 */
[----:B------:R-:W-:Y:S01]  /*508f0*/  @P2 FMUL R3, R3, 0.25 ;  /* 0x3e80000003032820 */ /* 0x000fe20000400000 */
[----:B------:R-:W-:Y:S01]  /*50900*/  @!P4 FMUL R248, R248, 16777216 ;  /* 0x4b800000f8f8c820 */ /* 0x000fe20000400000 */
[----:B--2---:R-:W-:Y:S01]  /*50910*/  @!P1 FMUL R25, R25, 16777216 ;  /* 0x4b80000019199820 */ /* 0x004fe20000400000 */
[----:B------:R-:W-:Y:S01]  /*50920*/  FMUL R6, R5, R6 ;  /* 0x0000000605067220 */ /* 0x000fe20000400000 */
[----:B------:R-:W-:Y:S01]  /*50930*/  @!P4 FMUL R251, R251, 16777216 ;  /* 0x4b800000fbfbc820 */ /* 0x000fe20000400000 */
[----:B---3--:R-:W-:Y:S01]  /*50940*/  @!P5 FMUL R28, R28, 16777216 ;  /* 0x4b8000001c1cd820 */ /* 0x008fe20000400000 */
[----:B----4-:R-:W-:Y:S01]  /*50950*/  @!P1 FMUL R24, R24, 16777216 ;  /* 0x4b80000018189820 */ /* 0x010fe20000400000 */
[----:B------:R-:W-:Y:S01]  /*50960*/  @!P5 FMUL R3, R3, 16777216 ;  /* 0x4b8000000303d820 */ /* 0x000fe20000400000 */
[----:B------:R1:W-:Y:S01]  /*50970*/  STL [R1+0xc], R6 ;  /* 0x00000c0601007387 */ /* 0x0003e20000100800 */
[----:B------:R-:W-:Y:S01]  /*50980*/  @!P1 FMUL R21, R21, 16777216 ;  /* 0x4b80000015159820 */ /* 0x000fe20000400000 */
[C---:B------:R-:W-:Y:S01]  /*50990*/  FMUL R251, R5.reuse, R251 ;  /* 0x000000fb05fb7220 */ /* 0x040fe20000400000 */
[----:B0-----:R-:W-:Y:S01]  /*509a0*/  FMUL R25, R4, R25 ;  /* 0x0000001904197220 */ /* 0x001fe20000400000 */
[----:B------:R-:W-:Y:S01]  /*509b0*/  @!P1 FMUL R20, R20, 16777216 ;  /* 0x4b80000014149820 */ /* 0x000fe20000400000 */
[----:B------:R-:W-:Y:S01]  /*509c0*/  FMUL R24, R4, R24 ;  /* 0x0000001804187220 */ /* 0x000fe20000400000 */
[----:B-1----:R-:W-:-:S02]  /*509d0*/  FMUL R6, R5, R248 ;  /* 0x000000f805067220 */ /* 0x002fc40000400000 */
[----:B------:R0:W1:Y:S01]  /*509e0*/  MUFU.RCP R248, R3 ;  /* 0x0000000300f87308 */ /* 0x0000620000001000 */
[----:B------:R-:W2:Y:S01]  /*509f0*/  LDL.LU R5, [R1+0x878] ;  /* 0x0008780001057983 */ /* 0x000ea20000300800 */
[----:B------:R-:W-:Y:S01]  /*50a00*/  @!P1 FMUL R16, R16, 16777216 ;  /* 0x4b80000010109820 */ /* 0x000fe20000400000 */
[C---:B------:R-:W-:Y:S01]  /*50a10*/  FMUL R21, R4.reuse, R21 ;  /* 0x0000001504157220 */ /* 0x040fe20000400000 */
[----:B------:R-:W-:Y:S01]  /*50a20*/  @!P1 FMUL R15, R15, 16777216 ;  /* 0x4b8000000f0f9820 */ /* 0x000fe20000400000 */
[----:B------:R-:W-:Y:S01]  /*50a30*/  FMUL R20, R4, R20 ;  /* 0x0000001404147220 */ /* 0x000fe20000400000 */
[----:B0-----:R-:W-:Y:S02]  /*50a40*/  MOV R3, R28 ;  /* 0x0000001c00037202 */ /* 0x001fe40000000f00 */
[----:B------:R-:W3:Y:S01]  /*50a50*/  LDL.LU R28, [R1+0x1f48] ;  /* 0x001f4800011c7983 */ /* 0x000ee20000300800 */
[----:B------:R-:W-:-:S03]  /*50a60*/  @!P1 FMUL R12, R12, 16777216 ;  /* 0x4b8000000c0c9820 */ /* 0x000fc60000400000 */
[----:B------:R0:W-:Y:S01]  /*50a70*/  STL [R1+0x4a4], R25 ;  /* 0x0004a41901007387 */ /* 0x0001e20000100800 */
[C---:B------:R-:W-:Y:S01]  /*50a80*/  FMUL R16, R4.reuse, R16 ;  /* 0x0000001004107220 */ /* 0x040fe20000400000 */
[C---:B------:R-:W-:Y:S01]  /*50a90*/  FMUL R15, R4.reuse, R15 ;  /* 0x0000000f040f7220 */ /* 0x040fe20000400000 */
[----:B------:R-:W-:Y:S01]  /*50aa0*/  FMUL R12, R4, R12 ;  /* 0x0000000c040c7220 */ /* 0x000fe20000400000 */
[----:B0-----:R-:W4:Y:S04]  /*50ab0*/  LDL.LU R25, [R1+0x1f44] ;  /* 0x001f440001197983 */ /* 0x001f280000300800 */
[----:B------:R0:W-:Y:S04]  /*50ac0*/  STL [R1+0x49c], R24 ;  /* 0x00049c1801007387 */ /* 0x0001e80000100800 */
[----:B0-----:R-:W3:Y:S04]  /*50ad0*/  LDL.LU R24, [R1+0x1f40] ;  /* 0x001f400001187983 */ /* 0x001ee80000300800 */
[----:B------:R0:W-:Y:S04]  /*50ae0*/  STL [R1+0x47c], R21 ;  /* 0x00047c1501007387 */ /* 0x0001e80000100800 */
        /* <DEDUP_REMOVED lines=8> */
[----:B0-----:R-:W4:Y:S01]  /*50b70*/  LDL.LU R12, [R1+0x1f2c] ;  /* 0x001f2c00010c7983 */ /* 0x001f220000300800 */
[----:B------:R-:W-:Y:S01]  /*50b80*/  @!P1 FMUL R22, R22, 16777216 ;  /* 0x4b80000016169820 */ /* 0x000fe20000400000 */
        /* <DEDUP_REMOVED lines=10> */
[----:B------:R-:W-:-:S04]  /*50c30*/  @!P1 FMUL R8, R8, 16777216 ;  /* 0x4b80000008089820 */ /* 0x000fc80000400000 */
[----:B------:R-:W-:Y:S01]  /*50c40*/  FMUL R8, R4, R8 ;  /* 0x0000000804087220 */ /* 0x000fe20000400000 */
[----:B------:R-:W-:Y:S01]  /*50c50*/  @!P1 FMUL R7, R7, 16777216 ;  /* 0x4b80000007079820 */ /* 0x000fe20000400000 */
[----:B------:R-:W-:Y:S01]  /*50c60*/  @!P1 FMUL R245, R245, 16777216 ;  /* 0x4b800000f5f59820 */ /* 0x000fe20000400000 */
[----:B------:R-:W-:Y:S01]  /*50c70*/  @!P1 FMUL R249, R249, 16777216 ;  /* 0x4b800000f9f99820 */ /* 0x000fe20000400000 */
[----:B------:R-:W-:-:S04]  /*50c80*/  @!P1 FMUL R250, R250, 16777216 ;  /* 0x4b800000fafa9820 */ /* 0x000fc80000400000 */
[----:B------:R-:W-:-:S05]  /*50c90*/  FMUL R250, R4, R250 ;  /* 0x000000fa04fa7220 */ /* 0x000fca0000400000 */
[----:B------:R0:W-:Y:S02]  /*50ca0*/  STL [R1+0x448], R250 ;  /* 0x000448fa01007387 */ /* 0x0001e40000100800 */
[C---:B0-----:R-:W-:Y:S01]  /*50cb0*/  FMUL R250, R4.reuse, R249 ;  /* 0x000000f904fa7220 */ /* 0x041fe20000400000 */
[C---:B------:R-:W-:Y:S01]  /*50cc0*/  FMUL R249, R4.reuse, R245 ;  /* 0x000000f504f97220 */ /* 0x040fe20000400000 */
[C---:B------:R-:W-:Y:S01]  /*50cd0*/  FMUL R245, R4.reuse, R7 ;  /* 0x0000000704f57220 */ /* 0x040fe20000400000 */
[C---:B------:R-:W-:Y:S02]  /*50ce0*/  FMUL R7, R4.reuse, R9 ;  /* 0x0000000904077220 */ /* 0x040fe40000400000 */
[----:B------:R-:W-:Y:S01]  /*50cf0*/  STL [R1+0x444], R250 ;  /* 0x000444fa01007387 */ /* 0x000fe20000100800 */
[----:B------:R-:W-:-:S03]  /*50d00*/  FMUL R9, R4, R10 ;  /* 0x0000000a04097220 */ /* 0x000fc60000400000 */
[----:B------:R-:W-:Y:S04]  /*50d10*/  STL [R1+0x43c], R249 ;  /* 0x00043cf901007387 */ /* 0x000fe80000100800 */
[----:B------:R-:W-:Y:S04]  /*50d20*/  STL [R1+0x41c], R245 ;  /* 0x00041cf501007387 */ /* 0x000fe80000100800 */
[----:B------:R0:W-:Y:S04]  /*50d30*/  STL [R1+0x418], R8 ;  /* 0x0004180801007387 */ /* 0x0001e80000100800 */
[----:B------:R1:W-:Y:S01]  /*50d40*/  STL [R1+0x414], R7 ;  /* 0x0004140701007387 */ /* 0x0003e20000100800 */
[----:B0-----:R-:W-:-:S03]  /*50d50*/  FMUL R8, R4, R13 ;  /* 0x0000000d04087220 */ /* 0x001fc60000400000 */
[----:B------:R0:W-:Y:S01]  /*50d60*/  STL [R1+0x40c], R9 ;  /* 0x00040c0901007387 */ /* 0x0001e20000100800 */
[----:B-1----:R-:W-:-:S03]  /*50d70*/  FMUL R7, R4, R14 ;  /* 0x0000000e04077220 */ /* 0x002fc60000400000 */
        /* <DEDUP_REMOVED lines=9> */
[----:B------:R-:W-:Y:S01]  /*50e10*/  @!P1 FMUL R31, R31, 16777216 ;  /* 0x4b8000001f1f9820 */ /* 0x000fe20000400000 */
[----:B------:R-:W-:Y:S01]  /*50e20*/  @!P1 FMUL R34, R34, 16777216 ;  /* 0x4b80000022229820 */ /* 0x000fe20000400000 */
[C---:B0-----:R-:W-:Y:S01]  /*50e30*/  FMUL R8, R4.reuse, R26 ;  /* 0x0000001a04087220 */ /* 0x041fe20000400000 */
        /* <DEDUP_REMOVED lines=136> */
[C---:B0-----:R-:W-:Y:S02]  /*516c0*/  FMUL R7, R4.reuse, R120 ;  /* 0x0000007804077220 */ /* 0x041fe40000400000 */
[----:B------:R0:W-:Y:S01]  /*516d0*/  STL [R1+0x9c], R8 ;  /* 0x00009c0801007387 */ /* 0x0001e20000100800 */
[----:B-1----:R-:W-:-:S03]  /*516e0*/  FMUL R9, R4, R121 ;  /* 0x0000007904097220 */ /* 0x002fc60000400000 */
[----:B------:R1:W-:Y:S01]  /*516f0*/  STL [R1+0x90], R7 ;  /* 0x0000900701007387 */ /* 0x0003e20000100800 */
[----:B0-----:R-:W-:-:S03]  /*51700*/  FMUL R8, R4, R124 ;  /* 0x0000007c04087220 */ /* 0x001fc60000400000 */
[----:B------:R-:W-:Y:S01]  /*51710*/  STL [R1+0x88], R9 ;  /* 0x0000880901007387 */ /* 0x000fe20000100800 */
[----:B-1----:R-:W-:-:S03]  /*51720*/  FMUL R7, R4, R125 ;  /* 0x0000007d04077220 */ /* 0x002fc60000400000 */
[----:B------:R-:W3:Y:S04]  /*51730*/  LDL.LU R31, [R1+0xdc] ;  /* 0x0000dc00011f7983 */ /* 0x000ee80000300800 */
[----:B------:R-:W-:Y:S04]  /*51740*/  STL [R1+0x84], R8 ;  /* 0x0000840801007387 */ /* 0x000fe80000100800 */
        /* <DEDUP_REMOVED lines=8> */
[----:B------:R-:W3:Y:S01]  /*517d0*/  LDL.LU R245, [R1+0x78] ;  /* 0x0000780001f57983 */ /* 0x000ee20000300800 */
[----:B0-----:R-:W-:-:S03]  /*517e0*/  F2FP.F16.F32.PACK_AB R7, R11, R252 ;  /* 0x000000fc0b07723e */ /* 0x001fc600000000ff */
[----:B------:R-:W3:Y:S04]  /*517f0*/  LDL.LU R249, [R1+0x6c] ;  /* 0x00006c0001f97983 */ /* 0x000ee80000300800 */
[----:B------:R-:W3:Y:S04]  /*51800*/  LDL.LU R250, [R1+0x58] ;  /* 0x0000580001fa7983 */ /* 0x000ee80000300800 */
[----:B------:R-:W3:Y:S04]  /*51810*/  LDL.LU R11, [R1+0x1f28] ;  /* 0x001f2800010b7983 */ /* 0x000ee80000300800 */
[----:B------:R-:W3:Y:S01]  /*51820*/  LDL.LU R252, [R1+0x1f24] ;  /* 0x001f240001fc7983 */ /* 0x000ee20000300800 */
[----:B------:R-:W-:Y:S01]  /*51830*/  @!P5 FMUL R247, R247, 16777216 ;  /* 0x4b800000f7f7d820 */ /* 0x000fe20000400000 */
[----:B--2---:R-:W-:Y:S01]  /*51840*/  @!P1 FMUL R5, R5, 16777216 ;  /* 0x4b80000005059820 */ /* 0x004fe20000400000 */
        /* <DEDUP_REMOVED lines=57> */
[C---:B------:R-:W-:Y:S01]  /*51be0*/  FMUL R3, R248.reuse, R3 ;  /* 0x00000003f8037220 */ /* 0x040fe20000400000 */
[----:B------:R-:W-:Y:S01]  /*51bf0*/  FMUL R247, R248, R247 ;  /* 0x000000f7f8f77220 */ /* 0x000fe20000400000 */
[C---:B------:R-:W-:Y:S01]  /*51c00*/  FMUL R5, R4.reuse, R5 ;  /* 0x0000000504057220 */ /* 0x040fe20000400000 */
        /* <DEDUP_REMOVED lines=56> */
[----:B------:R-:W-:Y:S01]  /*51f90*/  FMUL R238, R4, R238 ;  /* 0x000000ee04ee7220 */ /* 0x000fe20000400000 */
[----:B------:R-:W-:Y:S01]  /*51fa0*/  F2FP.F16.F32.PACK_AB R4, R247, R3 ;  /* 0x00000003f704723e */ /* 0x000fe200000000ff */
[----:B----4-:R-:W-:Y:S01]  /*51fb0*/  @!P5 FMUL R12, R12, 16777216 ;  /* 0x4b8000000c0cd820 */ /* 0x010fe20000400000 */
        /* <DEDUP_REMOVED lines=28> */
[----:B------:R-:W-:Y:S01]  /*52180*/  IADD3 R8, R239, -R244, RZ ;  /* 0x800000f4ef087210 */ /* 0x000fe20007ffe0ff */
        /* <DEDUP_REMOVED lines=10> */
[----:B------:R-:W-:-:S04]  /*52230*/  @!P5 FMUL R30, R30, 16777216 ;  /* 0x4b8000001e1ed820 */ /* 0x000fc80000400000 */
[----:B------:R-:W-:Y:S01]  /*52240*/  FMUL R30, R248, R30 ;  /* 0x0000001ef81e7220 */ /* 0x000fe20000400000 */
[----:B------:R-:W-:Y:S01]  /*52250*/  @!P5 FMUL R27, R27, 16777216 ;  /* 0x4b8000001b1bd820 */ /* 0x000fe20000400000 */
[----:B------:R-:W-:Y:S01]  /*52260*/  STL [R1+0x350], R31 ;  /* 0x0003501f01007387 */ /* 0x000fe20000100800 */
[----:B------:R-:W-:Y:S02]  /*52270*/  @!P5 FMUL R26, R26, 16777216 ;  /* 0x4b8000001a1ad820 */ /* 0x000fe40000400000 */
[C---:B------:R-:W-:Y:S01]  /*52280*/  FMUL R3, R248.reuse, R27 ;  /* 0x0000001bf8037220 */ /* 0x040fe20000400000 */
[----:B------:R-:W-:Y:S01]  /*52290*/  @!P5 FMUL R23, R23, 16777216 ;  /* 0x4b8000001717d820 */ /* 0x000fe20000400000 */
[C---:B------:R-:W-:Y:S01]  /*522a0*/  FMUL R26, R248.reuse, R26 ;  /* 0x0000001af81a7220 */ /* 0x040fe20000400000 */
[----:B------:R-:W-:Y:S01]  /*522b0*/  STL [R1+0x344], R30 ;  /* 0x0003441e01007387 */ /* 0x000fe20000100800 */
[----:B------:R-:W-:Y:S01]  /*522c0*/  @!P5 FMUL R19, R19, 16777216 ;  /* 0x4b8000001313d820 */ /* 0x000fe20000400000 */
[----:B------:R-:W-:-:S02]  /*522d0*/  FMUL R23, R248, R23 ;  /* 0x00000017f8177220 */ /* 0x000fc40000400000 */
[----:B------:R0:W-:Y:S01]  /*522e0*/  STL [R1+0x320], R3 ;  /* 0x0003200301007387 */ /* 0x0001e20000100800 */
[----:B------:R-:W-:-:S03]  /*522f0*/  @!P5 FMUL R14, R14, 16777216 ;  /* 0x4b8000000e0ed820 */ /* 0x000fc60000400000 */
[----:B------:R-:W-:Y:S01]  /*52300*/  STL [R1+0x318], R26 ;  /* 0x0003181a01007387 */ /* 0x000fe20000100800 */
[----:B------:R-:W-:Y:S01]  /*52310*/  @!P5 FMUL R10, R10, 16777216 ;  /* 0x4b8000000a0ad820 */ /* 0x000fe20000400000 */
[C---:B------:R-:W-:Y:S01]  /*52320*/  FMUL R14, R248.reuse, R14 ;  /* 0x0000000ef80e7220 */ /* 0x040fe20000400000 */
[C---:B0-----:R-:W-:Y:S01]  /*52330*/  FMUL R3, R248.reuse, R19 ;  /* 0x00000013f8037220 */ /* 0x041fe20000400000 */
[----:B------:R-:W-:Y:S01]  /*52340*/  @!P5 FMUL R245, R245, 16777216 ;  /* 0x4b800000f5f5d820 */ /* 0x000fe20000400000 */
[----:B------:R-:W-:Y:S01]  /*52350*/  STL [R1+0x310], R23 ;  /* 0x0003101701007387 */ /* 0x000fe20000100800 */
[----:B------:R-:W-:Y:S01]  /*52360*/  FMUL R10, R248, R10 ;  /* 0x0000000af80a7220 */ /* 0x000fe20000400000 */
[----:B------:R-:W-:Y:S02]  /*52370*/  @!P5 FMUL R249, R249, 16777216 ;  /* 0x4b800000f9f9d820 */ /* 0x000fe40000400000 */
[----:B------:R0:W-:Y:S01]  /*52380*/  STL [R1+0x304], R3 ;  /* 0x0003040301007387 */ /* 0x0001e20000100800 */
[----:B------:R-:W-:-:S03]  /*52390*/  @!P5 FMUL R250, R250, 16777216 ;  /* 0x4b800000fafad820 */ /* 0x000fc60000400000 */
[----:B------:R1:W-:Y:S01]  /*523a0*/  STL [R1+0x2e0], R14 ;  /* 0x0002e00e01007387 */ /* 0x0003e20000100800 */
[----:B0-----:R-:W-:Y:S01]  /*523b0*/  FMUL R3, R248, R245 ;  /* 0x000000f5f8037220 */ /* 0x001fe20000400000 */
[----:B------:R-:W-:Y:S02]  /*523c0*/  @!P5 FMUL R252, R252, 16777216 ;  /* 0x4b800000fcfcd820 */ /* 0x000fe40000400000 */
[----:B------:R0:W-:Y:S01]  /*523d0*/  STL [R1+0x2d8], R10 ;  /* 0x0002d80a01007387 */ /* 0x0001e20000100800 */
[C---:B-1----:R-:W-:Y:S01]  /*523e0*/  FMUL R14, R248.reuse, R249 ;  /* 0x000000f9f80e7220 */ /* 0x042fe20000400000 */
[----:B------:R-:W-:Y:S02]  /*523f0*/  @!P5 FMUL R11, R11, 16777216 ;  /* 0x4b8000000b0bd820 */ /* 0x000fe40000400000 */
[----:B------:R1:W-:Y:S01]  /*52400*/  STL [R1+0x2d0], R3 ;  /* 0x0002d00301007387 */ /* 0x0003e20000100800 */
[----:B0-----:R-:W-:-:S03]  /*52410*/  FMUL R10, R248, R250 ;  /* 0x000000faf80a7220 */ /* 0x001fc60000400000 */
[----:B------:R-:W-:Y:S01]  /*52420*/  STL [R1+0x2c4], R14 ;  /* 0x0002c40e01007387 */ /* 0x000fe20000100800 */
[C---:B-1----:R-:W-:Y:S01]  /*52430*/  FMUL R3, R248.reuse, R252 ;  /* 0x000000fcf8037220 */ /* 0x042fe20000400000 */
[C---:B------:R-:W-:Y:S02]  /*52440*/  FMUL R11, R248.reuse, R11 ;  /* 0x0000000bf80b7220 */ /* 0x040fe40000400000 */
[----:B------:R-:W2:Y:S04]  /*52450*/  LDL.LU R252, [R1+0x1f20] ;  /* 0x001f200001fc7983 */ /* 0x000ea80000300800 */
[----:B------:R0:W-:Y:S04]  /*52460*/  STL [R1+0x2a0], R10 ;  /* 0x0002a00a01007387 */ /* 0x0001e80000100800 */
[----:B------:R1:W-:Y:S01]  /*52470*/  STL [R1+0x298], R3 ;  /* 0x0002980301007387 */ /* 0x0003e20000100800 */
[----:B0-----:R-:W-:-:S03]  /*52480*/  FMUL R10, R248, R12 ;  /* 0x0000000cf80a7220 */ /* 0x001fc60000400000 */
[----:B------:R0:W-:Y:S01]  /*52490*/  STL [R1+0x290], R11 ;  /* 0x0002900b01007387 */ /* 0x0001e20000100800 */
[----:B-1----:R-:W-:-:S03]  /*524a0*/  FMUL R3, R248, R15 ;  /* 0x0000000ff8037220 */ /* 0x002fc60000400000 */
[----:B------:R1:W-:Y:S04]  /*524b0*/  STL [R1+0x284], R10 ;  /* 0x0002840a01007387 */ /* 0x0003e80000100800 */
[----:B------:R3:W-:Y:S01]  /*524c0*/  STL [R1+0x260], R3 ;  /* 0x0002600301007387 */ /* 0x0007e20000100800 */
[C---:B0-----:R-:W-:Y:S01]  /*524d0*/  FMUL R11, R248.reuse, R16 ;  /* 0x00000010f80b7220 */ /* 0x041fe20000400000 */
[----:B-1----:R-:W-:-:S04]  /*524e0*/  FMUL R10, R248, R20 ;  /* 0x00000014f80a7220 */ /* 0x002fc80000400000 */
[----:B------:R0:W-:Y:S01]  /*524f0*/  STL [R1+0x258], R11 ;  /* 0x0002580b01007387 */ /* 0x0001e20000100800 */
[----:B---3--:R-:W-:-:S03]  /*52500*/  FMUL R3, R248, R21 ;  /* 0x00000015f8037220 */ /* 0x008fc60000400000 */
        /* <DEDUP_REMOVED lines=42> */
[----:B------:R1:W-:Y:S01]  /*527b0*/  STL [R1+0x7c], R10 ;  /* 0x00007c0a01007387 */ /* 0x0003e20000100800 */
[----:B------:R-:W-:-:S03]  /*527c0*/  @!P5 FMUL R88, R88, 16777216 ;  /* 0x4b8000005858d820 */ /* 0x000fc60000400000 */
[----:B------:R3:W-:Y:S01]  /*527d0*/  STL [R1+0x78], R3 ;  /* 0x0000780301007387 */ /* 0x0007e20000100800 */
[C---:B0-----:R-:W-:Y:S01]  /*527e0*/  FMUL R11, R248.reuse, R65 ;  /* 0x00000041f80b7220 */ /* 0x041fe20000400000 */
[----:B------:R-:W-:Y:S01]  /*527f0*/  @!P5 FMUL R89, R89, 16777216 ;  /* 0x4b8000005959d820 */ /* 0x000fe20000400000 */
[----:B-1----:R-:W-:Y:S01]  /*52800*/  FMUL R10, R248, R68 ;  /* 0x00000044f80a7220 */ /* 0x002fe20000400000 */
[----:B------:R-:W-:Y:S01]  /*52810*/  @!P5 FMUL R92, R92, 16777216 ;  /* 0x4b8000005c5cd820 */ /* 0x000fe20000400000 */
[----:B------:R-:W-:Y:S01]  /*52820*/  @!P5 FMUL R93, R93, 16777216 ;  /* 0x4b8000005d5dd820 */ /* 0x000fe20000400000 */
[----:B---3--:R-:W-:Y:S01]  /*52830*/  FMUL R3, R248, R69 ;  /* 0x00000045f8037220 */ /* 0x008fe20000400000 */
        /* <DEDUP_REMOVED lines=72> */
[----:B------:R-:W-:Y:S01]  /*52cc0*/  STL [R1+0x74], R11 ;  /* 0x0000740b01007387 */ /* 0x000fe20000100800 */
[----:B------:R-:W-:Y:S01]  /*52cd0*/  F2FP.F16.F32.PACK_AB R5, R246, R5 ;  /* 0x00000005f605723e */ /* 0x000fe200000000ff */
[----:B------:R-:W-:-:S02]  /*52ce0*/  FADD R8, R8, -1 ;  /* 0xbf80000008087421 */ /* 0x000fc40000000000 */
[----:B------:R-:W-:Y:S01]  /*52cf0*/  STL [R1+0x70], R10 ;  /* 0x0000700a01007387 */ /* 0x000fe20000100800 */
[----:B------:R-:W-:Y:S01]  /*52d00*/  F2FP.F16.F32.PACK_AB R6, R6, R251 ;  /* 0x000000fb0606723e */ /* 0x000fe200000000ff */
[C---:B------:R-:W-:Y:S01]  /*52d10*/  FMUL R247, R248.reuse, R72 ;  /* 0x00000048f8f77220 */ /* 0x040fe20000400000 */
[----:B------:R-:W-:Y:S01]  /*52d20*/  MOV R22, 0x3dc6b27f ;  /* 0x3dc6b27f00167802 */ /* 0x000fe20000000f00 */
[----:B------:R0:W-:Y:S01]  /*52d30*/  STL [R1+0x6c], R3 ;  /* 0x00006c0301007387 */ /* 0x0001e20000100800 */
        /* <DEDUP_REMOVED lines=13> */
[C---:B0-----:R-:W-:Y:S01]  /*52e10*/  FMUL R3, R248.reuse, R100 ;  /* 0x00000064f8037220 */ /* 0x041fe20000400000 */
        /* <DEDUP_REMOVED lines=69> */
[----:B------:R-:W3:Y:S01]  /*53270*/  LDL.LU R26, [R1+0x228] ;  /* 0x00022800011a7983 */ /* 0x000ee20000300800 */
[----:B------:R-:W-:Y:S01]  /*53280*/  BAR.SYNC.DEFER_BLOCKING 0x0 ;  /* 0x0000000000007b1d */ /* 0x000fe20000010000 */
[----:B------:R-:W-:Y:S01]  /*53290*/  FFMA.FTZ R10, R8, R22, -0.16845393180847167969 ;  /* 0xbe2c7f30080a7423 */ /* 0x000fe20000010016 */
[----:B------:R-:W-:-:S06]  /*532a0*/  IADD3 R14, R240, -R241, RZ ;  /* 0x800000f1f00e7210 */ /* 0x000fcc0007ffe0ff */
[----:B------:R-:W0:Y:S01]  /*532b0*/  LDC.64 R244, c[0x0][0x228] ;  /* 0x00008a00fff47b82 */ /* 0x000e220000000a00 */
[----:B------:R-:W4:Y:S04]  /*532c0*/  LDL.LU R23, [R1+0x220] ;  /* 0x0002200001177983 */ /* 0x000f280000300800 */
[----:B------:R-:W4:Y:S04]  /*532d0*/  LDL.LU R249, [R1+0x218] ;  /* 0x0002180001f97983 */ /* 0x000f280000300800 */
[----:B------:R-:W4:Y:S01]  /*532e0*/  LDL.LU R250, [R1+0x21c] ;  /* 0x00021c0001fa7983 */ /* 0x000f220000300800 */
[----:B------:R-:W-:Y:S01]  /*532f0*/  FFMA.FTZ R10, R8, R10, 0.1716887056827545166 ;  /* 0x3e2fcf2a080a7423 */ /* 0x000fe2000001000a */
[----:B------:R-:W-:Y:S01]  /*53300*/  FADD R14, R14, -1 ;  /* 0xbf8000000e0e7421 */ /* 0x000fe20000000000 */
[----:B------:R-:W-:Y:S01]  /*53310*/  ISETP.GE.U32.AND P2, PT, R239, 0x7f800000, PT ;  /* 0x7f800000ef00780c */ /* 0x000fe20003f46070 */
[----:B--2---:R-:W-:Y:S01]  /*53320*/  STL [R1+0x1f20], R252 ;  /* 0x001f20fc01007387 */ /* 0x004fe20000100800 */
[----:B------:R-:W-:Y:S01]  /*53330*/  FFMA.FTZ R10, R8, R10, -0.17900948226451873779 ;  /* 0xbe374e43080a7423 */ /* 0x000fe2000001000a */
[----:B------:R-:W-:Y:S01]  /*53340*/  FFMA.FTZ R19, R14, R22, -0.16845393180847167969 ;  /* 0xbe2c7f300e137423 */ /* 0x000fe20000010016 */
[----:B------:R-:W-:Y:S01]  /*53350*/  ISETP.GE.U32.AND P3, PT, R240, 0x7f800000, PT ;  /* 0x7f800000f000780c */ /* 0x000fe20003f66070 */
[----:B------:R-:W2:Y:S01]  /*53360*/  LDL.LU R50, [R1+0x10] ;  /* 0x0000100001327983 */ /* 0x000ea20000300800 */
[----:B------:R-:W-:Y:S01]  /*53370*/  FFMA.FTZ R10, R8, R10, 0.20512372255325317383 ;  /* 0x3e520bf4080a7423 */ /* 0x000fe2000001000a */
[----:B------:R-:W-:Y:S01]  /*53380*/  FFMA.FTZ R19, R14, R19, 0.1716887056827545166 ;  /* 0x3e2fcf2a0e137423 */ /* 0x000fe20000010013 */
[----:B------:R-:W-:Y:S01]  /*53390*/  ISETP.GE.U32.AND P6, PT, R236, 0x7f800000, PT ;  /* 0x7f800000ec00780c */ /* 0x000fe20003fc6070 */
[----:B------:R-:W2:Y:S01]  /*533a0*/  LDL.LU R47, [R1+0xc] ;  /* 0x00000c00012f7983 */ /* 0x000ea20000300800 */
[----:B------:R-:W-:Y:S01]  /*533b0*/  FFMA.FTZ R10, R8, R10, -0.24046532809734344482 ;  /* 0xbe763c8b080a7423 */ /* 0x000fe2000001000a */
[----:B------:R-:W-:Y:S01]  /*533c0*/  FFMA.FTZ R19, R14, R19, -0.17900948226451873779 ;  /* 0xbe374e430e137423 */ /* 0x000fe20000010013 */
[----:B------:R-:W-:Y:S01]  /*533d0*/  ISETP.GE.U32.AND P0, PT, R18, 0x7f800000, PT ;  /* 0x7f8000001200780c */ /* 0x000fe20003f06070 */
[----:B------:R-:W2:Y:S01]  /*533e0*/  LDL.LU R46, [R1+0x28] ;  /* 0x00002800012e7983 */ /* 0x000ea20000300800 */
[----:B------:R-:W-:Y:S01]  /*533f0*/  FFMA.FTZ R10, R8, R10, 0.28857114911079406738 ;  /* 0x3e93bf99080a7423 */ /* 0x000fe2000001000a */
[----:B------:R-:W-:-:S02]  /*53400*/  FFMA.FTZ R19, R14, R19, 0.20512372255325317383 ;  /* 0x3e520bf40e137423 */ /* 0x000fc40000010013 */
[----:B------:R-:W2:Y:S01]  /*53410*/  LDL.LU R43, [R1+0x1c] ;  /* 0x00001c00012b7983 */ /* 0x000ea20000300800 */
[----:B------:R-:W-:Y:S01]  /*53420*/  FFMA.FTZ R10, R8, R10, -0.36067417263984680176 ;  /* 0xbeb8aa49080a7423 */ /* 0x000fe2000001000a */
[----:B------:R-:W-:Y:S02]  /*53430*/  FFMA.FTZ R19, R14, R19, -0.24046532809734344482 ;  /* 0xbe763c8b0e137423 */ /* 0x000fe40000010013 */
[----:B------:R1:W-:Y:S01]  /*53440*/  STSM.16.M88.4 [R2], R4 ;  /* 0x0000000402007844 */ /* 0x0003e20000000200 */
[----:B------:R-:W-:Y:S01]  /*53450*/  FFMA.FTZ R10, R8, R10, 0.48089820146560668945 ;  /* 0x3ef6384a080a7423 */ /* 0x000fe2000001000a */
[----:B------:R-:W-:Y:S02]  /*53460*/  FFMA.FTZ R19, R14, R19, 0.28857114911079406738 ;  /* 0x3e93bf990e137423 */ /* 0x000fe40000010013 */
[----:B------:R-:W2:Y:S01]  /*53470*/  LDL.LU R42, [R1+0x18] ;  /* 0x00001800012a7983 */ /* 0x000ea20000300800 */
[----:B------:R-:W-:Y:S01]  /*53480*/  FFMA.FTZ R10, R8, R10, -0.72134751081466674805 ;  /* 0xbf38aa3b080a7423 */ /* 0x000fe2000001000a */
[----:B------:R-:W-:-:S02]  /*53490*/  FFMA.FTZ R19, R14, R19, -0.36067417263984680176 ;  /* 0xbeb8aa490e137423 */ /* 0x000fc40000010013 */
[----:B------:R-:W2:Y:S01]  /*534a0*/  LDL.LU R39, [R1+0x14] ;  /* 0x0000140001277983 */ /* 0x000ea20000300800 */
[----:B------:R-:W-:Y:S01]  /*534b0*/  FMUL R10, R8, R10 ;  /* 0x0000000a080a7220 */ /* 0x000fe20000400000 */
[----:B------:R-:W-:Y:S02]  /*534c0*/  FFMA.FTZ R19, R14, R19, 0.48089820146560668945 ;  /* 0x3ef6384a0e137423 */ /* 0x000fe40000010013 */
[----:B------:R-:W2:Y:S01]  /*534d0*/  LDL.LU R38, [R1+0x30] ;  /* 0x0000300001267983 */ /* 0x000ea20000300800 */
[----:B------:R-:W-:Y:S01]  /*534e0*/  FMUL R10, R8, R10 ;  /* 0x0000000a080a7220 */ /* 0x000fe20000400000 */
[----:B------:R-:W-:Y:S01]  /*534f0*/  FFMA.FTZ R19, R14, R19, -0.72134751081466674805 ;  /* 0xbf38aa3b0e137423 */ /* 0x000fe20000010013 */
[----:B-1----:R-:W-:Y:S01]  /*53500*/  IADD3 R7, R236, -R242, RZ ;  /* 0x800000f2ec077210 */ /* 0x002fe20007ffe0ff */
[----:B------:R-:W2:Y:S01]  /*53510*/  LDL.LU R35, [R1+0x2c] ;  /* 0x00002c0001237983 */ /* 0x000ea20000300800 */
[----:B------:R-:W-:Y:S01]  /*53520*/  IADD3 R6, R18, -R243, RZ ;  /* 0x800000f312067210 */ /* 0x000fe20007ffe0ff */
[----:B------:R-:W-:Y:S01]  /*53530*/  FFMA.FTZ R10, R8, 1.4426950216293334961, R10 ;  /* 0x3fb8aa3b080a7823 */ /* 0x000fe2000001000a */
[----:B------:R-:W-:Y:S01]  /*53540*/  FMUL R8, R14, R19 ;  /* 0x000000130e087220 */ /* 0x000fe20000400000 */
[----:B------:R-:W-:Y:S01]  /*53550*/  FADD R7, R7, -1 ;  /* 0xbf80000007077421 */ /* 0x000fe20000000000 */
[----:B------:R-:W1:Y:S01]  /*53560*/  LDC.64 R4, c[0x0][0x270] ;  /* 0x00009c00ff047b82 */ /* 0x000e620000000a00 */
[----:B------:R-:W-:Y:S01]  /*53570*/  FADD R6, R6, -1 ;  /* 0xbf80000006067421 */ /* 0x000fe20000000000 */
[----:B------:R-:W-:Y:S01]  /*53580*/  FMUL R8, R14, R8 ;  /* 0x000000080e087220 */ /* 0x000fe20000400000 */
[CC--:B------:R-:W-:Y:S01]  /*53590*/  FFMA.FTZ R15, R7.reuse, R22.reuse, -0.16845393180847167969 ;  /* 0xbe2c7f30070f7423 */ /* 0x0c0fe20000010016 */
[----:B------:R-:W2:Y:S01]  /*535a0*/  LDL.LU R34, [R1+0x38] ;  /* 0x0000380001227983 */ /* 0x000ea20000300800 */
[----:B------:R-:W-:Y:S01]  /*535b0*/  FFMA.FTZ R11, R6, R22, -0.16845393180847167969 ;  /* 0xbe2c7f30060b7423 */ /* 0x000fe20000010016 */
[----:B------:R-:W-:Y:S01]  /*535c0*/  FFMA.FTZ R8, R14, 1.4426950216293334961, R8 ;  /* 0x3fb8aa3b0e087823 */ /* 0x000fe20000010008 */
[----:B------:R-:W-:Y:S01]  /*535d0*/  FFMA.FTZ R15, R7, R15, 0.1716887056827545166 ;  /* 0x3e2fcf2a070f7423 */ /* 0x000fe2000001000f */
[----:B------:R-:W1:Y:S01]  /*535e0*/  S2R R25, SR_CTAID.Y ;  /* 0x0000000000197919 */ /* 0x000e620000002600 */
[----:B------:R-:W-:-:S02]  /*535f0*/  FFMA.FTZ R11, R6, R11, 0.1716887056827545166 ;  /* 0x3e2fcf2a060b7423 */ /* 0x000fc4000001000b */
[C---:B------:R-:W-:Y:S01]  /*53600*/  FFMA.FTZ R15, R7.reuse, R15, -0.17900948226451873779 ;  /* 0xbe374e43070f7423 */ /* 0x040fe2000001000f */
[----:B------:R-:W-:Y:S01]  /*53610*/  BAR.SYNC.DEFER_BLOCKING 0x0 ;  /* 0x0000000000007b1d */ /* 0x000fe20000010000 */
[C---:B------:R-:W-:Y:S02]  /*53620*/  FFMA.FTZ R11, R6.reuse, R11, -0.17900948226451873779 ;  /* 0xbe374e43060b7423 */ /* 0x040fe4000001000b */
[C---:B------:R-:W-:Y:S02]  /*53630*/  FFMA.FTZ R15, R7.reuse, R15, 0.20512372255325317383 ;  /* 0x3e520bf4070f7423 */ /* 0x040fe4000001000f */
[C---:B------:R-:W-:Y:S02]  /*53640*/  FFMA.FTZ R11, R6.reuse, R11, 0.20512372255325317383 ;  /* 0x3e520bf4060b7423 */ /* 0x040fe4000001000b */
[----:B------:R-:W-:Y:S02]  /*53650*/  FFMA.FTZ R15, R7, R15, -0.24046532809734344482 ;  /* 0xbe763c8b070f7423 */ /* 0x000fe4000001000f */
[----:B------:R-:W-:-:S02]  /*53660*/  FFMA.FTZ R11, R6, R11, -0.24046532809734344482 ;  /* 0xbe763c8b060b7423 */ /* 0x000fc4000001000b */
[C---:B------:R-:W-:Y:S02]  /*53670*/  FFMA.FTZ R15, R7.reuse, R15, 0.28857114911079406738 ;  /* 0x3e93bf99070f7423 */ /* 0x040fe4000001000f */
[C---:B------:R-:W-:Y:S02]  /*53680*/  FFMA.FTZ R11, R6.reuse, R11, 0.28857114911079406738 ;  /* 0x3e93bf99060b7423 */ /* 0x040fe4000001000b */
[C---:B------:R-:W-:Y:S02]  /*53690*/  FFMA.FTZ R15, R7.reuse, R15, -0.36067417263984680176 ;  /* 0xbeb8aa49070f7423 */ /* 0x040fe4000001000f */
[C---:B------:R-:W-:Y:S02]  /*536a0*/  FFMA.FTZ R11, R6.reuse, R11, -0.36067417263984680176 ;  /* 0xbeb8aa49060b7423 */ /* 0x040fe4000001000b */
[----:B------:R-:W-:Y:S02]  /*536b0*/  FFMA.FTZ R15, R7, R15, 0.48089820146560668945 ;  /* 0x3ef6384a070f7423 */ /* 0x000fe4000001000f */
[----:B------:R-:W-:-:S02]  /*536c0*/  FFMA.FTZ R11, R6, R11, 0.48089820146560668945 ;  /* 0x3ef6384a060b7423 */ /* 0x000fc4000001000b */
[C---:B------:R-:W-:Y:S01]  /*536d0*/  FFMA.FTZ R15, R7.reuse, R15, -0.72134751081466674805 ;  /* 0xbf38aa3b070f7423 */ /* 0x040fe2000001000f */
[----:B------:R-:W2:Y:S01]  /*536e0*/  LDS.128 R68, [R0] ;  /* 0x0000000000447984 */ /* 0x000ea20000000c00 */
[C---:B------:R-:W-:Y:S02]  /*536f0*/  FFMA.FTZ R11, R6.reuse, R11, -0.72134751081466674805 ;  /* 0xbf38aa3b060b7423 */ /* 0x040fe4000001000b */
[----:B------:R-:W-:Y:S01]  /*53700*/  FMUL R15, R7, R15 ;  /* 0x0000000f070f7220 */ /* 0x000fe20000400000 */
[----:B-1----:R-:W-:Y:S02]  /*53710*/  IMAD R4, R25, R4, RZ ;  /* 0x0000000419047224 */ /* 0x002fe400078e02ff */
[----:B------:R-:W-:Y:S01]  /*53720*/  FMUL R11, R6, R11 ;  /* 0x0000000b060b7220 */ /* 0x000fe20000400000 */
[----:B------:R-:W-:-:S03]  /*53730*/  FMUL R15, R7, R15 ;  /* 0x0000000f070f7220 */ /* 0x000fc60000400000 */
[----:B------:R-:W-:Y:S01]  /*53740*/  FMUL R11, R6, R11 ;  /* 0x0000000b060b7220 */ /* 0x000fe20000400000 */
[----:B------:R-:W-:-:S03]  /*53750*/  FFMA.FTZ R7, R7, 1.4426950216293334961, R15 ;  /* 0x3fb8aa3b07077823 */ /* 0x000fc6000001000f */
[----:B------:R-:W-:Y:S01]  /*53760*/  FFMA.FTZ R6, R6, 1.4426950216293334961, R11 ;  /* 0x3fb8aa3b06067823 */ /* 0x000fe2000001000b */
[----:B---3--:R-:W-:Y:S02]  /*53770*/  FADD R21, R26, R10 ;  /* 0x0000000a1a157221 */ /* 0x008fe40000000000 */
[----:B------:R-:W1:Y:S01]  /*53780*/  S2R R26, SR_TID.X ;  /* 0x00000000001a7919 */ /* 0x000e620000002100 */
[----:B----4-:R-:W-:Y:S02]  /*53790*/  FADD R15, R23, R8 ;  /* 0x00000008170f7221 */ /* 0x010fe40000000000 */
[----:B------:R-:W3:Y:S01]  /*537a0*/  S2R R23, SR_CTAID.X ;  /* 0x0000000000177919 */ /* 0x000ee20000002500 */
[----:B------:R-:W-:Y:S01]  /*537b0*/  @P3 MOV R8, 0x7f800000 ;  /* 0x7f80000000083802 */ /* 0x000fe20000000f00 */
[----:B------:R-:W-:Y:S01]  /*537c0*/  FADD R14, R249, R7 ;  /* 0x00000007f90e7221 */ /* 0x000fe20000000000 */
[----:B------:R-:W-:Y:S01]  /*537d0*/  FADD R11, R250, R6 ;  /* 0x00000006fa0b7221 */ /* 0x000fe20000000000 */
[----:B------:R-:W-:-:S02]  /*537e0*/  @P2 MOV R6, 0x7f800000 ;  /* 0x7f80000000062802 */ /* 0x000fc40000000f00 */
[----:B------:R-:W-:-:S03]  /*537f0*/  @P3 FFMA.FTZ R15, R240, R8, +INF ;  /* 0x7f800000f00f3423 */ /* 0x000fc60000010008 */
[----:B------:R-:W-:Y:S01]  /*53800*/  @P2 FFMA.FTZ R21, R239, R6, +INF ;  /* 0x7f800000ef152423 */ /* 0x000fe20000010006 */
[----:B-1----:R-:W-:-:S04]  /*53810*/  LOP3.LUT R26, R26, 0x7f, RZ, 0xc0, !PT ;  /* 0x0000007f1a1a7812 */ /* 0x002fc800078ec0ff */
[----:B------:R-:W-:Y:S04]  /*53820*/  STL [R1+0x68], R21 ;  /* 0x0000681501007387 */ /* 0x000fe80000100800 */
[----:B------:R-:W4:Y:S04]  /*53830*/  LDL.LU R31, [R1+0x34] ;  /* 0x00003400011f7983 */ /* 0x000f280000300800 */
[----:B------:R-:W4:Y:S01]  /*53840*/  LDL.LU R30, [R1+0x48] ;  /* 0x00004800011e7983 */ /* 0x000f220000300800 */
[----:B---3--:R-:W-:-:S03]  /*53850*/  LEA R23, R23, R26, 0x7 ;  /* 0x0000001a17177211 */ /* 0x008fc600078e38ff */
[----:B------:R-:W-:Y:S04]  /*53860*/  STL [R1+0x60], R15 ;  /* 0x0000600f01007387 */ /* 0x000fe80000100800 */
[----:B------:R-:W3:Y:S01]  /*53870*/  LDL.LU R27, [R1+0x44] ;  /* 0x00004400011b7983 */ /* 0x000ee20000300800 */
[----:B------:R-:W-:-:S03]  /*53880*/  IMAD R5, R23, R5, RZ ;  /* 0x0000000517057224 */ /* 0x000fc600078e02ff */
[----:B------:R-:W3:Y:S04]  /*53890*/  LDL.LU R26, [R1+0x40] ;  /* 0x00004000011a7983 */ /* 0x000ee80000300800 */
[----:B------:R-:W3:Y:S01]  /*538a0*/  LDL.LU R23, [R1+0x3c] ;  /* 0x00003c0001177983 */ /* 0x000ee20000300800 */
[----:B------:R-:W-:Y:S02]  /*538b0*/  SHF.L.U32 R7, R4, 0x1, RZ ;  /* 0x0000000104077819 */ /* 0x000fe400000006ff */
[----:B------:R-:W-:Y:S01]  /*538c0*/  SHF.L.U32 R10, R5, 0x1, RZ ;  /* 0x00000001050a7819 */ /* 0x000fe200000006ff */
[----:B------:R-:W3:Y:S01]  /*538d0*/  LDL.LU R249, [R1+0x50] ;  /* 0x0000500001f97983 */ /* 0x000ee20000300800 */
[----:B------:R-:W-:Y:S02]  /*538e0*/  @P6 MOV R6, 0x7f800000 ;  /* 0x7f80000000066802 */ /* 0x000fe40000000f00 */
[----:B0-----:R-:W-:-:S02]  /*538f0*/  IADD3 R244, P3, P4, R10, R244, R7 ;  /* 0x000000f40af47210 */ /* 0x001fc40007c7e007 */
[----:B------:R-:W-:Y:S01]  /*53900*/  @P0 MOV R7, 0x7f800000 ;  /* 0x7f80000000070802 */ /* 0x000fe20000000f00 */
[----:B------:R-:W-:-:S04]  /*53910*/  @P6 FFMA.FTZ R14, R236, R6, +INF ;  /* 0x7f800000ec0e6423 */ /* 0x000fc80000010006 */
[----:B------:R-:W-:Y:S01]  /*53920*/  @P0 FFMA.FTZ R11, R18, R7, +INF ;  /* 0x7f800000120b0423 */ /* 0x000fe20000010007 */
[----:B------:R-:W-:Y:S01]  /*53930*/  STL [R1+0x58], R14 ;  /* 0x0000580e01007387 */ /* 0x000fe20000100800 */
[----:B------:R-:W-:-:S03]  /*53940*/  F2FP.F16.F32.PACK_AB R8, R234, R235 ;  /* 0x000000ebea08723e */ /* 0x000fc600000000ff */
[----:B------:R-:W3:Y:S01]  /*53950*/  LDL.LU R250, [R1+0x4c] ;  /* 0x00004c0001fa7983 */ /* 0x000ee20000300800 */
[----:B------:R-:W-:Y:S02]  /*53960*/  F2FP.F16.F32.PACK_AB R9, R9, R238 ;  /* 0x000000ee0909723e */ /* 0x000fe400000000ff */
[----:B--2---:R-:W-:Y:S01]  /*53970*/  F2FP.F16.F32.PACK_AB R10, R50, R47 ;  /* 0x0000002f320a723e */ /* 0x004fe200000000ff */
[----:B------:R0:W-:Y:S02]  /*53980*/  STL [R1+0x54], R11 ;  /* 0x0000540b01007387 */ /* 0x0001e40000100800 */
[----:B0-----:R-:W-:Y:S01]  /*53990*/  F2FP.F16.F32.PACK_AB R11, R46, R43 ;  /* 0x0000002b2e0b723e */ /* 0x001fe200000000ff */
[----:B------:R-:W-:Y:S06]  /*539a0*/  BAR.SYNC.DEFER_BLOCKING 0x0 ;  /* 0x0000000000007b1d */ /* 0x000fec0000010000 */
[----:B------:R-:W-:Y:S02]  /*539b0*/  STSM.16.M88.4 [R2], R8 ;  /* 0x0000000802007844 */ /* 0x000fe40000000200 */
[----:B------:R-:W-:Y:S01]  /*539c0*/  BAR.SYNC.DEFER_BLOCKING 0x0 ;  /* 0x0000000000007b1d */ /* 0x000fe20000010000 */
[----:B------:R-:W-:-:S04]  /*539d0*/  IMAD.HI R4, R4, 0x2, RZ ;  /* 0x0000000204047827 */ /* 0x000fc800078e02ff */
[----:B------:R-:W-:Y:S01]  /*539e0*/  IMAD.HI R5, R5, 0x2, RZ ;  /* 0x0000000205057827 */ /* 0x000fe200078e02ff */
[----:B------:R-:W0:Y:S04]  /*539f0*/  LDS.128 R8, [R0] ;  /* 0x0000000000087984 */ /* 0x000e280000000c00 */
[----:B------:R-:W-:Y:S02]  /*53a00*/  IADD3.X R245, R5, R245, R4, P3, P4 ;  /* 0x000000f505f57210 */ /* 0x000fe40001fe8404 */
[----:B------:R-:W-:Y:S02]  /*53a10*/  F2FP.F16.F32.PACK_AB R4, R230, R231 ;  /* 0x000000e7e604723e */ /* 0x000fe400000000ff */
[----:B------:R-:W-:Y:S02]  /*53a20*/  F2FP.F16.F32.PACK_AB R5, R232, R233 ;  /* 0x000000e9e805723e */ /* 0x000fe400000000ff */
[----:B------:R-:W-:-:S02]  /*53a30*/  F2FP.F16.F32.PACK_AB R6, R42, R39 ;  /* 0x000000272a06723e */ /* 0x000fc400000000ff */
[----:B------:R-:W-:Y:S01]  /*53a40*/  F2FP.F16.F32.PACK_AB R7, R38, R35 ;  /* 0x000000232607723e */ /* 0x000fe200000000ff */
[----:B------:R-:W-:Y:S06]  /*53a50*/  BAR.SYNC.DEFER_BLOCKING 0x0 ;  /* 0x0000000000007b1d */ /* 0x000fec0000010000 */
[----:B------:R-:W-:Y:S02]  /*53a60*/  STSM.16.M88.4 [R2], R4 ;  /* 0x0000000402007844 */ /* 0x000fe40000000200 */
[----:B------:R-:W-:Y:S06]  /*53a70*/  BAR.SYNC.DEFER_BLOCKING 0x0 ;  /* 0x0000000000007b1d */ /* 0x000fec0000010000 */
[----:B------:R-:W1:Y:S04]  /*53a80*/  LDS.128 R4, [R0] ;  /* 0x0000000000047984 */ /* 0x000e680000000c00 */
[----:B------:R-:W-:Y:S04]  /*53a90*/  STL.64 [R1+0x20], R68 ;  /* 0x0000204401007387 */ /* 0x000fe80000100a00 */
[----:B------:R-:W-:Y:S04]  /*53aa0*/  STL.64 [R1+0x28], R70 ;  /* 0x0000284601007387 */ /* 0x000fe80000100a00 */
[----:B0-----:R-:W-:Y:S04]  /*53ab0*/  STL.64 [R1+0x10], R8 ;  /* 0x0000100801007387 */ /* 0x001fe80000100a00 */
[----:B------:R-:W-:Y:S04]  /*53ac0*/  STL.64 [R1+0x18], R10 ;  /* 0x0000180a01007387 */ /* 0x000fe80000100a00 */
[----:B------:R-:W2:Y:S04]  /*53ad0*/  LDL.LU R54, [R1+0x64] ;  /* 0x0000640001367983 */ /* 0x000ea80000300800 */
[----:B------:R-:W2:Y:S04]  /*53ae0*/  LDL.LU R43, [R1+0x5c] ;  /* 0x00005c00012b7983 */ /* 0x000ea80000300800 */
[----:B------:R-:W2:Y:S01]  /*53af0*/  LDL.LU R42, [R1+0xfc] ;  /* 0x0000fc00012a7983 */ /* 0x000ea20000300800 */
[----:B------:R-:W-:Y:S01]  /*53b00*/  FSETP.NEU.AND P6, PT, R18, RZ, PT ;  /* 0x000000ff1200720b */ /* 0x000fe20003fcd000 */
[----:B------:R-:W-:Y:S01]  /*53b10*/  BAR.SYNC.DEFER_BLOCKING 0x0 ;  /* 0x0000000000007b1d */ /* 0x000fe20000010000 */
[----:B----4-:R-:W-:-:S02]  /*53b20*/  F2FP.F16.F32.PACK_AB R18, R34, R31 ;  /* 0x0000001f2212723e */ /* 0x010fc400000000ff */
[----:B---3--:R-:W-:Y:S02]  /*53b30*/  F2FP.F16.F32.PACK_AB R19, R30, R27 ;  /* 0x0000001b1e13723e */ /* 0x008fe400000000ff */
[----:B------:R-:W-:Y:S02]  /*53b40*/  F2FP.F16.F32.PACK_AB R14, R26, R23 ;  /* 0x000000171a0e723e */ /* 0x000fe400000000ff */
[----:B------:R-:W3:Y:S04]  /*53b50*/  LDL.LU R23, [R1+0xf4] ;  /* 0x0000f40001177983 */ /* 0x000ee80000300800 */
[----:B------:R-:W4:Y:S04]  /*53b60*/  LDL.LU R39, [R1+0xb4] ;  /* 0x0000b40001277983 */ /* 0x000f280000300800 */
[----:B------:R-:W4:Y:S04]  /*53b70*/  LDL.LU R26, [R1+0xb0] ;  /* 0x0000b000011a7983 */ /* 0x000f280000300800 */
[----:B------:R-:W4:Y:S04]  /*53b80*/  LDL.LU R38, [R1+0x114] ;  /* 0x0001140001267983 */ /* 0x000f280000300800 */
[----:B------:R-:W4:Y:S04]  /*53b90*/  LDL.LU R27, [R1+0x10c] ;  /* 0x00010c00011b7983 */ /* 0x000f280000300800 */
[----:B-1----:R-:W-:Y:S04]  /*53ba0*/  STL.64 [R1], R4 ;  /* 0x0000000401007387 */ /* 0x002fe80000100a00 */
[----:B------:R-:W-:Y:S04]  /*53bb0*/  STL [R1+0x8], R6 ;  /* 0x0000080601007387 */ /* 0x000fe80000100800 */
        /* <DEDUP_REMOVED lines=8> */
[----:B------:R-:W-:-:S02]  /*53c40*/  F2FP.F16.F32.PACK_AB R16, R16, R227 ;  /* 0x000000e31010723e */ /* 0x000fc400000000ff */
[----:B------:R-:W-:-:S05]  /*53c50*/  F2FP.F16.F32.PACK_AB R17, R17, R229 ;  /* 0x000000e51111723e */ /* 0x000fca00000000ff */
[----:B------:R-:W-:Y:S01]  /*53c60*/  STSM.16.M88.4 [R2], R16 ;  /* 0x0000001002007844 */ /* 0x000fe20000000200 */
[----:B------:R-:W-:Y:S01]  /*53c70*/  BAR.SYNC.DEFER_BLOCKING 0x0 ;  /* 0x0000000000007b1d */ /* 0x000fe20000010000 */
[----:B------:R-:W-:Y:S02]  /*53c80*/  F2FP.F16.F32.PACK_AB R15, R249, R250 ;  /* 0x000000faf90f723e */ /* 0x000fe400000000ff */
[----:B------:R-:W-:-:S03]  /*53c90*/  F2FP.F16.F32.PACK_AB R12, R12, R223 ;  /* 0x000000df0c0c723e */ /* 0x000fc600000000ff */
[----:B------:R-:W0:Y:S01]  /*53ca0*/  LDS.128 R248, [R0] ;  /* 0x0000000000f87984 */ /* 0x000e220000000c00 */
[----:B------:R-:W-:Y:S01]  /*53cb0*/  F2FP.F16.F32.PACK_AB R13, R13, R225 ;  /* 0x000000e10d0d723e */ /* 0x000fe200000000ff */
[----:B------:R-:W-:Y:S06]  /*53cc0*/  BAR.SYNC.DEFER_BLOCKING 0x0 ;  /* 0x0000000000007b1d */ /* 0x000fec0000010000 */
[----:B------:R-:W-:Y:S02]  /*53cd0*/  STSM.16.M88.4 [R2], R12 ;  /* 0x0000000c02007844 */ /* 0x000fe40000000200 */
[----:B------:R-:W-:Y:S01]  /*53ce0*/  BAR.SYNC.DEFER_BLOCKING 0x0 ;  /* 0x0000000000007b1d */ /* 0x000fe20000010000 */
[----:B------:R-:W-:-:S05]  /*53cf0*/  MOV R252, R7 ;  /* 0x0000000700fc7202 */ /* 0x000fca0000000f00 */
[----:B------:R-:W1:Y:S04]  /*53d00*/  LDS.128 R4, [R0] ;  /* 0x0000000000047984 */ /* 0x000e680000000c00 */
[----:B------:R-:W-:Y:S04]  /*53d10*/  STL [R1+0x1f24], R252 ;  /* 0x001f24fc01007387 */ /* 0x000fe80000100800 */
[----:B0-----:R-:W-:Y:S04]  /*53d20*/  STL [R1+0x1f34], R248 ;  /* 0x001f34f801007387 */ /* 0x001fe80000100800 */
[----:B------:R-:W-:Y:S04]  /*53d30*/  STL [R1+0x1f30], R249 ;  /* 0x001f30f901007387 */ /* 0x000fe80000100800 */
[----:B------:R-:W-:Y:S04]  /*53d40*/  STL [R1+0x1f2c], R250 ;  /* 0x001f2cfa01007387 */ /* 0x000fe80000100800 */
[----:B------:R-:W-:Y:S04]  /*53d50*/  STL [R1+0x1f28], R251 ;  /* 0x001f28fb01007387 */ /* 0x000fe80000100800 */
[----:B------:R-:W4:Y:S01]  /*53d60*/  LDL.LU R59, [R1+0x104] ;  /* 0x00010400013b7983 */ /* 0x000f220000300800 */
[----:B--2---:R-:W-:-:S02]  /*53d70*/  F2FP.F16.F32.PACK_AB R22, R54, R43 ;  /* 0x0000002b3616723e */ /* 0x004fc400000000ff */
[----:B---3--:R-:W-:Y:S02]  /*53d80*/  F2FP.F16.F32.PACK_AB R23, R42, R23 ;  /* 0x000000172a17723e */ /* 0x008fe400000000ff */
[----:B----4-:R-:W-:Y:S02]  /*53d90*/  F2FP.F16.F32.PACK_AB R26, R39, R26 ;  /* 0x0000001a271a723e */ /* 0x010fe400000000ff */
[----:B------:R-:W-:Y:S02]  /*53da0*/  F2FP.F16.F32.PACK_AB R27, R38, R27 ;  /* 0x0000001b261b723e */ /* 0x000fe400000000ff */
[----:B------:R-:W2:Y:S04]  /*53db0*/  LDL.LU R38, [R1+0x100] ;  /* 0x0001000001267983 */ /* 0x000ea80000300800 */
[----:B------:R-:W3:Y:S04]  /*53dc0*/  LDL.LU R58, [R1+0x1e0] ;  /* 0x0001e000013a7983 */ /* 0x000ee80000300800 */
[----:B------:R-:W3:Y:S04]  /*53dd0*/  LDL.LU R39, [R1+0x198] ;  /* 0x0001980001277983 */ /* 0x000ee80000300800 */
[----:B------:R-:W4:Y:S04]  /*53de0*/  LDL.LU R55, [R1+0x118] ;  /* 0x0001180001377983 */ /* 0x000f280000300800 */
[----:B------:R-:W4:Y:S04]  /*53df0*/  LDL.LU R42, [R1+0x110] ;  /* 0x00011000012a7983 */ /* 0x000f280000300800 */
[----:B------:R-:W4:Y:S04]  /*53e00*/  LDL.LU R54, [R1+0x1f0] ;  /* 0x0001f00001367983 */ /* 0x000f280000300800 */
[----:B------:R-:W4:Y:S04]  /*53e10*/  LDL.LU R43, [R1+0x1e4] ;  /* 0x0001e400012b7983 */ /* 0x000f280000300800 */
[----:B-1----:R-:W-:Y:S04]  /*53e20*/  STL [R1+0x1f3c], R6 ;  /* 0x001f3c0601007387 */ /* 0x002fe80000100800 */
[----:B------:R-:W-:Y:S01]  /*53e30*/  STL [R1+0x1f38], R7 ;  /* 0x001f380701007387 */ /* 0x000fe20000100800 */
[----:B------:R-:W-:-:S03]  /*53e40*/  F2FP.F16.F32.PACK_AB R34, R47, R34 ;  /* 0x000000222f22723e */ /* 0x000fc600000000ff */
[----:B------:R-:W4:Y:S01]  /*53e50*/  LDL.LU R67, [R1+0x124] ;  /* 0x0001240001437983 */ /* 0x000f220000300800 */
[----:B------:R-:W-:-:S03]  /*53e60*/  F2FP.F16.F32.PACK_AB R35, R46, R35 ;  /* 0x000000232e23723e */ /* 0x000fc600000000ff */
[----:B------:R-:W4:Y:S01]  /*53e70*/  LDL.LU R46, [R1+0x11c] ;  /* 0x00011c00012e7983 */ /* 0x000f220000300800 */
[----:B------:R-:W-:-:S03]  /*53e80*/  F2FP.F16.F32.PACK_AB R31, R50, R31 ;  /* 0x0000001f321f723e */ /* 0x000fc600000000ff */
[----:B------:R-:W4:Y:S01]  /*53e90*/  LDL.LU R66, [R1+0x204] ;  /* 0x0002040001427983 */ /* 0x000f220000300800 */
[----:B------:R-:W-:-:S03]  /*53ea0*/  F2FP.F16.F32.PACK_AB R30, R51, R30 ;  /* 0x0000001e331e723e */ /* 0x000fc600000000ff */
[----:B------:R-:W4:Y:S04]  /*53eb0*/  LDL.LU R47, [R1+0x200] ;  /* 0x00020000012f7983 */ /* 0x000f280000300800 */
[----:B------:R-:W4:Y:S04]  /*53ec0*/  LDL.LU R63, [R1+0x134] ;  /* 0x00013400013f7983 */ /* 0x000f280000300800 */
[----:B------:R-:W4:Y:S04]  /*53ed0*/  LDL.LU R50, [R1+0x12c] ;  /* 0x00012c0001327983 */ /* 0x000f280000300800 */
[----:B------:R-:W4:Y:S04]  /*53ee0*/  LDL.LU R62, [R1+0x20c] ;  /* 0x00020c00013e7983 */ /* 0x000f280000300800 */
[----:B------:R-:W4:Y:S04]  /*53ef0*/  LDL.LU R51, [R1+0x208] ;  /* 0x0002080001337983 */ /* 0x000f280000300800 */
[----:B------:R-:W4:Y:S01]  /*53f00*/  LDL.LU R75, [R1+0x144] ;  /* 0x00014400014b7983 */ /* 0x000f220000300800 */
[----:B------:R-:W-:-:S02]  /*53f10*/  F2FP.F16.F32.PACK_AB R20, R20, R219 ;  /* 0x000000db1414723e */ /* 0x000fc400000000ff */
[----:B------:R-:W-:Y:S01]  /*53f20*/  F2FP.F16.F32.PACK_AB R21, R220, R221 ;  /* 0x000000dddc15723e */ /* 0x000fe200000000ff */
[----:B------:R-:W-:Y:S01]  /*53f30*/  BAR.SYNC.DEFER_BLOCKING 0x0 ;  /* 0x0000000000007b1d */ /* 0x000fe20000010000 */
[----:B--2---:R-:W-:Y:S02]  /*53f40*/  F2FP.F16.F32.PACK_AB R38, R59, R38 ;  /* 0x000000263b26723e */ /* 0x004fe400000000ff */
        /* <DEDUP_REMOVED lines=10> */
[----:B------:R-:W4:Y:S01]  /*53ff0*/  LDL.LU R83, [R1+0x168] ;  /* 0x0001680001537983 */ /* 0x000f220000300800 */
[----:B------:R-:W-:-:S02]  /*54000*/  F2FP.F16.F32.PACK_AB R50, R63, R50 ;  /* 0x000000323f32723e */ /* 0x000fc400000000ff */
[----:B------:R-:W-:Y:S02]  /*54010*/  F2FP.F16.F32.PACK_AB R47, R66, R47 ;  /* 0x0000002f422f723e */ /* 0x000fe400000000ff */
[----:B------:R-:W-:Y:S02]  /*54020*/  F2FP.F16.F32.PACK_AB R51, R62, R51 ;  /* 0x000000333e33723e */ /* 0x000fe400000000ff */
[----:B------:R-:W4:Y:S04]  /*54030*/  LDL.LU R62, [R1+0x160] ;  /* 0x00016000013e7983 */ /* 0x000f280000300800 */
        /* <DEDUP_REMOVED lines=31> */
[----:B------:R-:W-:Y:S01]  /*54230*/  STSM.16.M88.4 [R2], R20 ;  /* 0x0000001402007844 */ /* 0x000fe20000000200 */
[----:B------:R-:W-:Y:S06]  /*54240*/  BAR.SYNC.DEFER_BLOCKING 0x0 ;  /* 0x0000000000007b1d */ /* 0x000fec0000010000 */
[----:B------:R-:W4:Y:S04]  /*54250*/  LDL.LU R97, [R1+0x1c4] ;  /* 0x0001c40001617983 */ /* 0x000f280000300800 */
[----:B------:R-:W0:Y:S01]  /*54260*/  LDS.128 R8, [R0] ;  /* 0x0000000000087984 */ /* 0x000e220000000c00 */
[----:B------:R-:W-:-:S02]  /*54270*/  F2FP.F16.F32.PACK_AB R24, R24, R215 ;  /* 0x000000d71818723e */ /* 0x000fc400000000ff */
[----:B------:R-:W-:Y:S01]  /*54280*/  F2FP.F16.F32.PACK_AB R25, R216, R217 ;  /* 0x000000d9d819723e */ /* 0x000fe200000000ff */
[----:B------:R-:W-:Y:S06]  /*54290*/  BAR.SYNC.DEFER_BLOCKING 0x0 ;  /* 0x0000000000007b1d */ /* 0x000fec0000010000 */
[----:B------:R-:W-:Y:S02]  /*542a0*/  STSM.16.M88.4 [R2], R24 ;  /* 0x0000001802007844 */ /* 0x000fe40000000200 */
[----:B------:R-:W-:Y:S01]  /*542b0*/  BAR.SYNC.DEFER_BLOCKING 0x0 ;  /* 0x0000000000007b1d */ /* 0x000fe20000010000 */
[----:B------:R-:W-:-:S02]  /*542c0*/  F2FP.F16.F32.PACK_AB R28, R28, R211 ;  /* 0x000000d31c1c723e */ /* 0x000fc400000000ff */
[----:B------:R-:W-:-:S03]  /*542d0*/  F2FP.F16.F32.PACK_AB R29, R212, R213 ;  /* 0x000000d5d41d723e */ /* 0x000fc600000000ff */
[----:B------:R-:W1:Y:S02]  /*542e0*/  LDS.128 R12, [R0] ;  /* 0x00000000000c7984 */ /* 0x000e640000000c00 */
[----:B------:R-:W-:Y:S06]  /*542f0*/  BAR.SYNC.DEFER_BLOCKING 0x0 ;  /* 0x0000000000007b1d */ /* 0x000fec0000010000 */
[----:B------:R-:W-:Y:S02]  /*54300*/  STSM.16.M88.4 [R2], R28 ;  /* 0x0000001c02007844 */ /* 0x000fe40000000200 */
[----:B------:R-:W-:Y:S01]  /*54310*/  BAR.SYNC.DEFER_BLOCKING 0x0 ;  /* 0x0000000000007b1d */ /* 0x000fe20000010000 */
[----:B------:R-:W-:-:S02]  /*54320*/  F2FP.F16.F32.PACK_AB R32, R32, R207 ;  /* 0x000000cf2020723e */ /* 0x000fc400000000ff */
[----:B------:R-:W-:-:S03]  /*54330*/  F2FP.F16.F32.PACK_AB R33, R208, R209 ;  /* 0x000000d1d021723e */ /* 0x000fc600000000ff */
[----:B------:R-:W1:Y:S02]  /*54340*/  LDS.128 R16, [R0] ;  /* 0x0000000000107984 */ /* 0x000e640000000c00 */
        /* <DEDUP_REMOVED lines=10> */
[----:B------:R-:W2:Y:S04]  /*543f0*/  LDL.LU R92, [R1+0x330] ;  /* 0x00033000015c7983 */ /* 0x000ea80000300800 */
[----:B------:R-:W2:Y:S04]  /*54400*/  LDL.LU R91, [R1+0x32c] ;  /* 0x00032c00015b7983 */ /* 0x000ea80000300800 */
[----:B------:R-:W3:Y:S04]  /*54410*/  LDL.LU R186, [R1+0x1ec] ;  /* 0x0001ec0001ba7983 */ /* 0x000ee80000300800 */
[----:B------:R-:W3:Y:S04]  /*54420*/  LDL.LU R182, [R1+0x1e8] ;  /* 0x0001e80001b67983 */ /* 0x000ee80000300800 */
[----:B------:R-:W2:Y:S01]  /*54430*/  LDL.LU R105, [R1+0x360] ;  /* 0x0003600001697983 */ /* 0x000ea20000300800 */
[----:B------:R-:W-:-:S03]  /*54440*/  F2FP.F16.F32.PACK_AB R83, R98, R83 ;  /* 0x000000536253723e */ /* 0x000fc600000000ff */
[----:B------:R-:W2:Y:S01]  /*54450*/  LDL.LU R104, [R1+0x35c] ;  /* 0x00035c0001687983 */ /* 0x000ea20000300800 */
[----:B------:R-:W-:-:S03]  /*54460*/  F2FP.F16.F32.PACK_AB R82, R99, R82 ;  /* 0x000000526352723e */ /* 0x000fc600000000ff */
[----:B------:R-:W2:Y:S04]  /*54470*/  LDL.LU R101, [R1+0x1fc] ;  /* 0x0001fc0001657983 */ /* 0x000ea80000300800 */
[----:B------:R-:W2:Y:S04]  /*54480*/  LDL.LU R98, [R1+0x1f4] ;  /* 0x0001f40001627983 */ /* 0x000ea80000300800 */
[----:B------:R-:W2:Y:S04]  /*54490*/  LDL.LU R100, [R1+0x368] ;  /* 0x0003680001647983 */ /* 0x000ea80000300800 */
[----:B------:R-:W2:Y:S04]  /*544a0*/  LDL.LU R99, [R1+0x364] ;  /* 0x0003640001637983 */ /* 0x000ea80000300800 */
[----:B------:R-:W2:Y:S04]  /*544b0*/  LDL.LU R178, [R1+0x214] ;  /* 0x0002140001b27983 */ /* 0x000ea80000300800 */
[----:B------:R-:W2:Y:S04]  /*544c0*/  LDL.LU R174, [R1+0x210] ;  /* 0x0002100001ae7983 */ /* 0x000ea80000300800 */
[----:B------:R-:W-:Y:S01]  /*544d0*/  STSM.16.M88.4 [R2], R32 ;  /* 0x0000002002007844 */ /* 0x000fe20000000200 */
[----:B------:R-:W-:Y:S01]  /*544e0*/  BAR.SYNC.DEFER_BLOCKING 0x0 ;  /* 0x0000000000007b1d */ /* 0x000fe20000010000 */
[----:B------:R-:W-:-:S02]  /*544f0*/  F2FP.F16.F32.PACK_AB R36, R36, R203 ;  /* 0x000000cb2424723e */ /* 0x000fc400000000ff */
[----:B------:R-:W-:Y:S02]  /*54500*/  F2FP.F16.F32.PACK_AB R37, R204, R205 ;  /* 0x000000cdcc25723e */ /* 0x000fe400000000ff */
[----:B------:R-:W-:Y:S02]  /*54510*/  F2FP.F16.F32.PACK_AB R40, R40, R199 ;  /* 0x000000c72828723e */ /* 0x000fe400000000ff */
[----:B------:R-:W-:Y:S01]  /*54520*/  F2FP.F16.F32.PACK_AB R41, R200, R201 ;  /* 0x000000c9c829723e */ /* 0x000fe200000000ff */
[----:B------:R-:W2:Y:S01]  /*54530*/  LDL.LU R202, [R1+0x394] ;  /* 0x0003940001ca7983 */ /* 0x000ea20000300800 */
[----:B------:R-:W-:Y:S02]  /*54540*/  F2FP.F16.F32.PACK_AB R44, R44, R195 ;  /* 0x000000c32c2c723e */ /* 0x000fe400000000ff */
[----:B------:R-:W-:Y:S01]  /*54550*/  F2FP.F16.F32.PACK_AB R45, R196, R197 ;  /* 0x000000c5c42d723e */ /* 0x000fe200000000ff */
[----:B------:R-:W2:Y:S04]  /*54560*/  LDL.LU R198, [R1+0x390] ;  /* 0x0003900001c67983 */ /* 0x000ea80000300800 */
[----:B------:R-:W2:Y:S04]  /*54570*/  LDL.LU R194, [R1+0x22c] ;  /* 0x00022c0001c27983 */ /* 0x000ea80000300800 */
[----:B------:R-:W2:Y:S04]  /*54580*/  LDL.LU R190, [R1+0x224] ;  /* 0x0002240001be7983 */ /* 0x000ea80000300800 */
[----:B------:R-:W1:Y:S01]  /*54590*/  LDS.128 R20, [R0] ;  /* 0x0000000000147984 */ /* 0x000e620000000c00 */
[----:B------:R-:W-:Y:S01]  /*545a0*/  BAR.SYNC.DEFER_BLOCKING 0x0 ;  /* 0x0000000000007b1d */ /* 0x000fe20000010000 */
[----:B------:R-:W-:-:S02]  /*545b0*/  F2FP.F16.F32.PACK_AB R48, R48, R191 ;  /* 0x000000bf3030723e */ /* 0x000fc400000000ff */
[----:B------:R-:W-:-:S03]  /*545c0*/  F2FP.F16.F32.PACK_AB R49, R192, R193 ;  /* 0x000000c1c031723e */ /* 0x000fc600000000ff */
[----:B------:R-:W2:Y:S04]  /*545d0*/  LDL.LU R109, [R1+0x39c] ;  /* 0x00039c00016d7983 */ /* 0x000ea80000300800 */
[----:B------:R-:W2:Y:S04]  /*545e0*/  LDL.LU R108, [R1+0x398] ;  /* 0x00039800016c7983 */ /* 0x000ea80000300800 */
[----:B------:R-:W-:Y:S01]  /*545f0*/  STSM.16.M88.4 [R2], R36 ;  /* 0x0000002402007844 */ /* 0x000fe20000000200 */
[----:B------:R-:W-:Y:S06]  /*54600*/  BAR.SYNC.DEFER_BLOCKING 0x0 ;  /* 0x0000000000007b1d */ /* 0x000fec0000010000 */
[----:B------:R-:W1:Y:S02]  /*54610*/  LDS.128 R24, [R0] ;  /* 0x0000000000187984 */ /* 0x000e640000000c00 */
[----:B------:R-:W-:Y:S06]  /*54620*/  BAR.SYNC.DEFER_BLOCKING 0x0 ;  /* 0x0000000000007b1d */ /* 0x000fec0000010000 */
[----:B------:R-:W-:Y:S02]  /*54630*/  STSM.16.M88.4 [R2], R40 ;  /* 0x0000002802007844 */ /* 0x000fe40000000200 */
        /* <DEDUP_REMOVED lines=8> */
[----:B------:R-:W-:Y:S01]  /*546c0*/  BAR.SYNC.DEFER_BLOCKING 0x0 ;  /* 0x0000000000007b1d */ /* 0x000fe20000010000 */
[----:B----4-:R-:W-:-:S02]  /*546d0*/  F2FP.F16.F32.PACK_AB R90, R93, R90 ;  /* 0x0000005a5d5a723e */ /* 0x010fc400000000ff */
[----:B------:R-:W-:-:S03]  /*546e0*/  F2FP.F16.F32.PACK_AB R93, R95, R94 ;  /* 0x0000005e5f5d723e */ /* 0x000fc600000000ff */
[----:B------:R-:W4:Y:S01]  /*546f0*/  LDS.128 R36, [R0] ;  /* 0x0000000000247984 */ /* 0x000f220000000c00 */
[----:B---3--:R-:W-:-:S03]  /*54700*/  F2FP.F16.F32.PACK_AB R94, R186, R182 ;  /* 0x000000b6ba5e723e */ /* 0x008fc600000000ff */
[----:B------:R-:W3:Y:S04]  /*54710*/  LDL.LU R186, [R1+0x244] ;  /* 0x0002440001ba7983 */ /* 0x000ee80000300800 */
[----:B------:R-:W3:Y:S04]  /*54720*/  LDL.LU R182, [R1+0x240] ;  /* 0x0002400001b67983 */ /* 0x000ee80000300800 */
[----:B------:R-:W4:Y:S04]  /*54730*/  LDL.LU R242, [R1+0x3c4] ;  /* 0x0003c40001f27983 */ /* 0x000f280000300800 */
[----:B------:R-:W4:Y:S01]  /*54740*/  LDL.LU R241, [R1+0x3c0] ;  /* 0x0003c00001f17983 */ /* 0x000f220000300800 */
[----:B--2---:R-:W-:-:S02]  /*54750*/  F2FP.F16.F32.PACK_AB R98, R101, R98 ;  /* 0x000000626562723e */ /* 0x004fc400000000ff */
[----:B------:R-:W-:Y:S01]  /*54760*/  F2FP.F16.F32.PACK_AB R101, R103, R102 ;  /* 0x000000666765723e */ /* 0x000fe200000000ff */
[----:B------:R-:W2:Y:S04]  /*54770*/  LDL.LU R226, [R1+0x24c] ;  /* 0x00024c0001e27983 */ /* 0x000ea80000300800 */
[----:B------:R-:W2:Y:S01]  /*54780*/  LDL.LU R222, [R1+0x248] ;  /* 0x0002480001de7983 */ /* 0x000ea20000300800 */
[----:B------:R-:W-:-:S03]  /*54790*/  F2FP.F16.F32.PACK_AB R102, R178, R174 ;  /* 0x000000aeb266723e */ /* 0x000fc600000000ff */
[----:B------:R-:W4:Y:S04]  /*547a0*/  LDL.LU R178, [R1+0x3cc] ;  /* 0x0003cc0001b27983 */ /* 0x000f280000300800 */
[----:B------:R-:W4:Y:S01]  /*547b0*/  LDL.LU R174, [R1+0x3c8] ;  /* 0x0003c80001ae7983 */ /* 0x000f220000300800 */
[----:B------:R-:W-:Y:S02]  /*547c0*/  F2FP.F16.F32.PACK_AB R52, R52, R187 ;  /* 0x000000bb3434723e */ /* 0x000fe400000000ff */
[----:B------:R-:W-:Y:S01]  /*547d0*/  F2FP.F16.F32.PACK_AB R53, R188, R189 ;  /* 0x000000bdbc35723e */ /* 0x000fe200000000ff */
[----:B------:R-:W-:Y:S01]  /*547e0*/  BAR.SYNC.DEFER_BLOCKING 0x0 ;  /* 0x0000000000007b1d */ /* 0x000fe20000010000 */
[----:B------:R-:W-:Y:S02]  /*547f0*/  F2FP.F16.F32.PACK_AB R56, R56, R183 ;  /* 0x000000b73838723e */ /* 0x000fe400000000ff */
[----:B------:R-:W-:-:S02]  /*54800*/  F2FP.F16.F32.PACK_AB R57, R184, R185 ;  /* 0x000000b9b839723e */ /* 0x000fc400000000ff */
[----:B------:R-:W-:Y:S02]  /*54810*/  F2FP.F16.F32.PACK_AB R60, R60, R179 ;  /* 0x000000b33c3c723e */ /* 0x000fe400000000ff */
[----:B------:R-:W-:Y:S01]  /*54820*/  F2FP.F16.F32.PACK_AB R61, R180, R181 ;  /* 0x000000b5b43d723e */ /* 0x000fe200000000ff */
[----:B------:R-:W2:Y:S01]  /*54830*/  LDL.LU R218, [R1+0x84] ;  /* 0x0000840001da7983 */ /* 0x000ea20000300800 */
[----:B------:R-:W-:Y:S02]  /*54840*/  F2FP.F16.F32.PACK_AB R64, R64, R175 ;  /* 0x000000af4040723e */ /* 0x000fe400000000ff */
[----:B------:R-:W-:Y:S01]  /*54850*/  F2FP.F16.F32.PACK_AB R65, R176, R177 ;  /* 0x000000b1b041723e */ /* 0x000fe200000000ff */
[----:B------:R-:W2:Y:S01]  /*54860*/  LDL.LU R214, [R1+0x80] ;  /* 0x0000800001d67983 */ /* 0x000ea20000300800 */
[----:B------:R-:W-:Y:S02]  /*54870*/  F2FP.F16.F32.PACK_AB R68, R170, R171 ;  /* 0x000000abaa44723e */ /* 0x000fe400000000ff */
[----:B------:R-:W-:Y:S01]  /*54880*/  F2FP.F16.F32.PACK_AB R69, R172, R173 ;  /* 0x000000adac45723e */ /* 0x000fe200000000ff */
[----:B------:R-:W2:Y:S01]  /*54890*/  LDL.LU R210, [R1+0x90] ;  /* 0x0000900001d27983 */ /* 0x000ea20000300800 */
[----:B------:R-:W-:-:S03]  /*548a0*/  F2FP.F16.F32.PACK_AB R103, R202, R198 ;  /* 0x000000c6ca67723e */ /* 0x000fc600000000ff */
[----:B------:R-:W2:Y:S04]  /*548b0*/  LDL.LU R206, [R1+0x88] ;  /* 0x0000880001ce7983 */ /* 0x000ea80000300800 */
[----:B------:R-:W-:Y:S01]  /*548c0*/  STSM.16.M88.4 [R2], R52 ;  /* 0x0000003402007844 */ /* 0x000fe20000000200 */
[----:B------:R-:W-:Y:S01]  /*548d0*/  BAR.SYNC.DEFER_BLOCKING 0x0 ;  /* 0x0000000000007b1d */ /* 0x000fe20000010000 */
[----:B------:R-:W-:Y:S02]  /*548e0*/  FSETP.NEU.AND P1, PT, R239, RZ, PT ;  /* 0x000000ffef00720b */ /* 0x000fe40003f2d000 */
[----:B------:R-:W-:Y:S02]  /*548f0*/  F2FP.F16.F32.PACK_AB R95, R105, R104 ;  /* 0x00000068695f723e */ /* 0x000fe400000000ff */
[----:B------:R-:W-:Y:S01]  /*54900*/  F2FP.F16.F32.PACK_AB R72, R166, R167 ;  /* 0x000000a7a648723e */ /* 0x000fe200000000ff */
[----:B------:R-:W2:Y:S04]  /*54910*/  LDL.LU R202, [R1+0x278] ;  /* 0x0002780001ca7983 */ /* 0x000ea80000300800 */
[----:B------:R-:W1:Y:S01]  /*54920*/  LDS.128 R40, [R0] ;  /* 0x0000000000287984 */ /* 0x000e620000000c00 */
[----:B------:R-:W-:Y:S01]  /*54930*/  BAR.SYNC.DEFER_BLOCKING 0x0 ;  /* 0x0000000000007b1d */ /* 0x000fe20000010000 */
[----:B------:R-:W-:-:S02]  /*54940*/  F2FP.F16.F32.PACK_AB R105, R107, R106 ;  /* 0x0000006a6b69723e */ /* 0x000fc400000000ff */
[----:B------:R-:W-:-:S03]  /*54950*/  F2FP.F16.F32.PACK_AB R73, R168, R169 ;  /* 0x000000a9a849723e */ /* 0x000fc600000000ff */
[----:B------:R-:W2:Y:S04]  /*54960*/  LDL.LU R198, [R1+0x274] ;  /* 0x0002740001c67983 */ /* 0x000ea80000300800 */
[----:B------:R-:W-:Y:S01]  /*54970*/  STSM.16.M88.4 [R2], R56 ;  /* 0x0000003802007844 */ /* 0x000fe20000000200 */
[----:B------:R-:W-:Y:S01]  /*54980*/  BAR.SYNC.DEFER_BLOCKING 0x0 ;  /* 0x0000000000007b1d */ /* 0x000fe20000010000 */
[----:B------:R-:W-:Y:S02]  /*54990*/  F2FP.F16.F32.PACK_AB R106, R194, R190 ;  /* 0x000000bec26a723e */ /* 0x000fe400000000ff */
        /* <DEDUP_REMOVED lines=21> */
[----:B------:R-:W-:Y:S01]  /*54af0*/  BAR.SYNC.DEFER_BLOCKING 0x0 ;  /* 0x0000000000007b1d */ /* 0x000fe20000010000 */
[----:B---3--:R-:W-:-:S05]  /*54b00*/  F2FP.F16.F32.PACK_AB R110, R186, R182 ;  /* 0x000000b6ba6e723e */ /* 0x008fca00000000ff */
[----:B------:R-:W3:Y:S04]  /*54b10*/  LDL.LU R186, [R1+0x3fc] ;  /* 0x0003fc0001ba7983 */ /* 0x000ee80000300800 */
[----:B------:R-:W3:Y:S01]  /*54b20*/  LDL.LU R182, [R1+0x3f8] ;  /* 0x0003f80001b67983 */ /* 0x000ee20000300800 */
[----:B----4-:R-:W-:-:S03]  /*54b30*/  F2FP.F16.F32.PACK_AB R147, R178, R174 ;  /* 0x000000aeb293723e */ /* 0x010fc600000000ff */
[----:B------:R-:W4:Y:S04]  /*54b40*/  LDL.LU R178, [R1+0xa4] ;  /* 0x0000a40001b27983 */ /* 0x000f280000300800 */
[----:B------:R-:W4:Y:S04]  /*54b50*/  LDL.LU R174, [R1+0x9c] ;  /* 0x00009c0001ae7983 */ /* 0x000f280000300800 */
[----:B------:R-:W-:Y:S01]  /*54b60*/  STSM.16.M88.4 [R2], R72 ;  /* 0x0000004802007844 */ /* 0x000fe20000000200 */
[----:B------:R-:W-:Y:S01]  /*54b70*/  BAR.SYNC.DEFER_BLOCKING 0x0 ;  /* 0x0000000000007b1d */ /* 0x000fe20000010000 */
[----:B------:R-:W-:-:S02]  /*54b80*/  F2FP.F16.F32.PACK_AB R76, R162, R163 ;  /* 0x000000a3a24c723e */ /* 0x000fc400000000ff */
[----:B------:R-:W-:-:S03]  /*54b90*/  F2FP.F16.F32.PACK_AB R77, R164, R165 ;  /* 0x000000a5a44d723e */ /* 0x000fc600000000ff */
[----:B------:R-:W1:Y:S01]  /*54ba0*/  LDS.128 R60, [R0] ;  /* 0x00000000003c7984 */ /* 0x000e620000000c00 */
[----:B------:R-:W-:Y:S02]  /*54bb0*/  F2FP.F16.F32.PACK_AB R78, R85, R78 ;  /* 0x0000004e554e723e */ /* 0x000fe400000000ff */
        /* <DEDUP_REMOVED lines=28> */
[----:B------:R-:W-:-:S02]  /*54d80*/  F2FP.F16.F32.PACK_AB R111, R242, R241 ;  /* 0x000000f1f26f723e */ /* 0x000fc400000000ff */
[----:B--2---:R-:W-:Y:S02]  /*54d90*/  F2FP.F16.F32.PACK_AB R146, R226, R222 ;  /* 0x000000dee292723e */ /* 0x004fe400000000ff */
[----:B------:R-:W-:Y:S01]  /*54da0*/  F2FP.F16.F32.PACK_AB R153, R218, R214 ;  /* 0x000000d6da99723e */ /* 0x000fe200000000ff */
[----:B------:R-:W2:Y:S04]  /*54db0*/  LDL.LU R242, [R1+0xb8] ;  /* 0x0000b80001f27983 */ /* 0x000ea80000300800 */
[----:B------:R-:W2:Y:S01]  /*54dc0*/  LDL.LU R241, [R1+0xa8] ;  /* 0x0000a80001f17983 */ /* 0x000ea20000300800 */
[----:B------:R-:W-:-:S03]  /*54dd0*/  F2FP.F16.F32.PACK_AB R157, R210, R206 ;  /* 0x000000ced29d723e */ /* 0x000fc600000000ff */
[----:B------:R-:W2:Y:S04]  /*54de0*/  LDL.LU R226, [R1+0x2b8] ;  /* 0x0002b80001e27983 */ /* 0x000ea80000300800 */
[----:B------:R-:W2:Y:S04]  /*54df0*/  LDL.LU R222, [R1+0x2b4] ;  /* 0x0002b40001de7983 */ /* 0x000ea80000300800 */
[----:B------:R-:W1:Y:S01]  /*54e00*/  LDS.128 R80, [R0] ;  /* 0x0000000000507984 */ /* 0x000e620000000c00 */
[----:B------:R-:W-:-:S03]  /*54e10*/  F2FP.F16.F32.PACK_AB R96, R142, R143 ;  /* 0x0000008f8e60723e */ /* 0x000fc600000000ff */
[----:B------:R-:W2:Y:S01]  /*54e20*/  LDL.LU R218, [R1+0x424] ;  /* 0x0004240001da7983 */ /* 0x000ea20000300800 */
[----:B------:R-:W-:-:S03]  /*54e30*/  F2FP.F16.F32.PACK_AB R97, R144, R145 ;  /* 0x000000919061723e */ /* 0x000fc600000000ff */
[----:B------:R-:W2:Y:S01]  /*54e40*/  LDL.LU R214, [R1+0x420] ;  /* 0x0004200001d67983 */ /* 0x000ea20000300800 */
[----:B------:R-:W-:Y:S01]  /*54e50*/  F2FP.F16.F32.PACK_AB R99, R100, R99 ;  /* 0x000000636463723e */ /* 0x000fe200000000ff */
[----:B------:R-:W-:Y:S01]  /*54e60*/  BAR.SYNC.DEFER_BLOCKING 0x0 ;  /* 0x0000000000007b1d */ /* 0x000fe20000010000 */
[----:B------:R-:W-:Y:S02]  /*54e70*/  F2FP.F16.F32.PACK_AB R154, R202, R198 ;  /* 0x000000c6ca9a723e */ /* 0x000fe400000000ff */
[----:B------:R-:W-:-:S03]  /*54e80*/  F2FP.F16.F32.PACK_AB R158, R194, R190 ;  /* 0x000000bec29e723e */ /* 0x000fc600000000ff */
[----:B------:R-:W2:Y:S04]  /*54e90*/  LDL.LU R210, [R1+0x2c8] ;  /* 0x0002c80001d27983 */ /* 0x000ea80000300800 */
[----:B------:R-:W2:Y:S01]  /*54ea0*/  LDL.LU R206, [R1+0x2bc] ;  /* 0x0002bc0001ce7983 */ /* 0x000ea20000300800 */
[----:B---3--:R-:W-:-:S03]  /*54eb0*/  F2FP.F16.F32.PACK_AB R159, R186, R182 ;  /* 0x000000b6ba9f723e */ /* 0x008fc600000000ff */
[----:B------:R-:W3:Y:S01]  /*54ec0*/  LDL.LU R202, [R1+0x42c] ;  /* 0x00042c0001ca7983 */ /* 0x000ee20000300800 */
[----:B------:R-:W-:-:S03]  /*54ed0*/  F2FP.F16.F32.PACK_AB R116, R116, R117 ;  /* 0x000000757474723e */ /* 0x000fc600000000ff */
[----:B------:R-:W3:Y:S01]  /*54ee0*/  LDL.LU R198, [R1+0x428] ;  /* 0x0004280001c67983 */ /* 0x000ee20000300800 */
[----:B----4-:R-:W-:-:S03]  /*54ef0*/  F2FP.F16.F32.PACK_AB R117, R178, R174 ;  /* 0x000000aeb275723e */ /* 0x010fc600000000ff */
[----:B------:R-:W4:Y:S04]  /*54f00*/  LDL.LU R194, [R1+0xd0] ;  /* 0x0000d00001c27983 */ /* 0x000f280000300800 */
[----:B------:R-:W4:Y:S04]  /*54f10*/  LDL.LU R190, [R1+0xc8] ;  /* 0x0000c80001be7983 */ /* 0x000f280000300800 */
[----:B------:R-:W-:Y:S04]  /*54f20*/  STSM.16.M88.4 [R2], R96 ;  /* 0x0000006002007844 */ /* 0x000fe80000000200 */
[----:B------:R-:W4:Y:S01]  /*54f30*/  LDL.LU R186, [R1+0xe8] ;  /* 0x0000e80001ba7983 */ /* 0x000f220000300800 */
[----:B------:R-:W-:Y:S06]  /*54f40*/  BAR.SYNC.DEFER_BLOCKING 0x0 ;  /* 0x0000000000007b1d */ /* 0x000fec0000010000 */
[----:B------:R-:W4:Y:S04]  /*54f50*/  LDL.LU R182, [R1+0xe0] ;  /* 0x0000e00001b67983 */ /* 0x000f280000300800 */
[----:B------:R-:W4:Y:S04]  /*54f60*/  LDL.LU R178, [R1+0x2f8] ;  /* 0x0002f80001b27983 */ /* 0x000f280000300800 */
[----:B------:R-:W4:Y:S04]  /*54f70*/  LDL.LU R174, [R1+0x2f4] ;  /* 0x0002f40001ae7983 */ /* 0x000f280000300800 */
[----:B------:R-:W1:Y:S01]  /*54f80*/  LDS.128 R84, [R0] ;  /* 0x0000000000547984 */ /* 0x000e620000000c00 */
[----:B------:R-:W-:Y:S01]  /*54f90*/  F2FP.F16.F32.PACK_AB R100, R138, R139 ;  /* 0x0000008b8a64723e */ /* 0x000fe200000000ff */
[----:B------:R-:W-:Y:S06]  /*54fa0*/  BAR.SYNC.DEFER_BLOCKING 0x0 ;  /* 0x0000000000007b1d */ /* 0x000fec0000010000 */
[----:B------:R-:W-:Y:S02]  /*54fb0*/  STSM.16.M88.4 [R2], R100 ;  /* 0x0000006402007844 */ /* 0x000fe40000000200 */
[----:B------:R-:W-:Y:S01]  /*54fc0*/  BAR.SYNC.DEFER_BLOCKING 0x0 ;  /* 0x0000000000007b1d */ /* 0x000fe20000010000 */
[----:B------:R-:W-:-:S05]  /*54fd0*/  F2FP.F16.F32.PACK_AB R104, R134, R135 ;  /* 0x000000878668723e */ /* 0x000fca00000000ff */
[----:B------:R-:W1:Y:S02]  /*54fe0*/  LDS.128 R88, [R0] ;  /* 0x0000000000587984 */ /* 0x000e640000000c00 */
        /* <DEDUP_REMOVED lines=8> */
[----:B------:R-:W-:-:S02]  /*55070*/  F2FP.F16.F32.PACK_AB R144, R126, R127 ;  /* 0x0000007f7e90723e */ /* 0x000fc400000000ff */
[----:B------:R-:W-:-:S03]  /*55080*/  F2FP.F16.F32.PACK_AB R145, R115, R114 ;  /* 0x000000727391723e */ /* 0x000fc600000000ff */
[----:B------:R-:W1:Y:S02]  /*55090*/  LDS.128 R96, [R0] ;  /* 0x0000000000607984 */ /* 0x000e640000000c00 */
[----:B------:R-:W-:Y:S06]  /*550a0*/  BAR.SYNC.DEFER_BLOCKING 0x0 ;  /* 0x0000000000007b1d */ /* 0x000fec0000010000 */
[----:B------:R2:W-:Y:S02]  /*550b0*/  STSM.16.M88.4 [R2], R144 ;  /* 0x0000009002007844 */ /* 0x0005e40000000200 */
[----:B------:R-:W-:Y:S01]  /*550c0*/  BAR.SYNC.DEFER_BLOCKING 0x0 ;  /* 0x0000000000007b1d */ /* 0x000fe20000010000 */
[----:B------:R-:W-:-:S02]  /*550d0*/  F2FP.F16.F32.PACK_AB R152, R122, R123 ;  /* 0x0000007b7a98723e */ /* 0x000fc400000000ff */
[----:B------:R-:W-:Y:S02]  /*550e0*/  F2FP.F16.F32.PACK_AB R155, R239, R243 ;  /* 0x000000f3ef9b723e */ /* 0x000fe400000000ff */
[----:B------:R-:W-:Y:S01]  /*550f0*/  F2FP.F16.F32.PACK_AB R156, R118, R119 ;  /* 0x00000077769c723e */ /* 0x000fe200000000ff */
[----:B------:R-:W4:Y:S01]  /*55100*/  LDL.LU R239, [R1+0x454] ;  /* 0x0004540001ef7983 */ /* 0x000f220000300800 */
[----:B--2---:R-:W-:-:S03]  /*55110*/  F2FP.F16.F32.PACK_AB R145, R242, R241 ;  /* 0x000000f1f291723e */ /* 0x004fc600000000ff */
        /* <DEDUP_REMOVED lines=9> */
[----:B------:R-:W2:Y:S04]  /*551b0*/  LDL.LU R218, [R1+0xf8] ;  /* 0x0000f80001da7983 */ /* 0x000ea80000300800 */
[----:B------:R4:W-:Y:S01]  /*551c0*/  STSM.16.M88.4 [R2], R152 ;  /* 0x0000009802007844 */ /* 0x0009e20000000200 */
[----:B------:R-:W-:Y:S01]  /*551d0*/  BAR.SYNC.DEFER_BLOCKING 0x0 ;  /* 0x0000000000007b1d */ /* 0x000fe20000010000 */
[----:B------:R-:W-:-:S02]  /*551e0*/  F2FP.F16.F32.PACK_AB R146, R210, R206 ;  /* 0x000000ced292723e */ /* 0x000fc400000000ff */
[----:B---3--:R-:W-:-:S03]  /*551f0*/  F2FP.F16.F32.PACK_AB R147, R202, R198 ;  /* 0x000000c6ca93723e */ /* 0x008fc600000000ff */
[----:B------:R-:W3:Y:S04]  /*55200*/  LDL.LU R214, [R1+0xf0] ;  /* 0x0000f00001d67983 */ /* 0x000ee80000300800 */
[----:B------:R-:W3:Y:S01]  /*55210*/  LDL.LU R210, [R1+0x120] ;  /* 0x0001200001d27983 */ /* 0x000ee20000300800 */
[----:B----4-:R-:W-:-:S03]  /*55220*/  F2FP.F16.F32.PACK_AB R153, R194, R190 ;  /* 0x000000bec299723e */ /* 0x010fc600000000ff */
[----:B------:R-:W4:Y:S04]  /*55230*/  LDL.LU R206, [R1+0x108] ;  /* 0x0001080001ce7983 */ /* 0x000f280000300800 */
[----:B------:R-:W4:Y:S04]  /*55240*/  LDL.LU R202, [R1+0x338] ;  /* 0x0003380001ca7983 */ /* 0x000f280000300800 */
[----:B------:R-:W-:Y:S01]  /*55250*/  LDS.128 R104, [R0] ;  /* 0x0000000000687984 */ /* 0x000fe20000000c00 */
[----:B------:R-:W-:Y:S06]  /*55260*/  BAR.SYNC.DEFER_BLOCKING 0x0 ;  /* 0x0000000000007b1d */ /* 0x000fec0000010000 */
[----:B------:R-:W4:Y:S01]  /*55270*/  LDL.LU R198, [R1+0x334] ;  /* 0x0003340001c67983 */ /* 0x000f220000300800 */
[----:B------:R-:W-:-:S03]  /*55280*/  F2FP.F16.F32.PACK_AB R154, R178, R174 ;  /* 0x000000aeb29a723e */ /* 0x000fc600000000ff */
[----:B------:R-:W4:Y:S04]  /*55290*/  LDL.LU R194, [R1+0x484] ;  /* 0x0004840001c27983 */ /* 0x000f280000300800 */
[----:B------:R-:W4:Y:S04]  /*552a0*/  LDL.LU R190, [R1+0x480] ;  /* 0x0004800001be7983 */ /* 0x000f280000300800 */
[----:B------:R0:W-:Y:S01]  /*552b0*/  STSM.16.M88.4 [R2], R156 ;  /* 0x0000009c02007844 */ /* 0x0001e20000000200 */
[----:B------:R-:W-:Y:S01]  /*552c0*/  BAR.SYNC.DEFER_BLOCKING 0x0 ;  /* 0x0000000000007b1d */ /* 0x000fe20000010000 */
[----:B0-----:R-:W-:-:S05]  /*552d0*/  F2FP.F16.F32.PACK_AB R157, R186, R182 ;  /* 0x000000b6ba9d723e */ /* 0x001fca00000000ff */
[----:B------:R-:W4:Y:S04]  /*552e0*/  LDL.LU R186, [R1+0x348] ;  /* 0x0003480001ba7983 */ /* 0x000f280000300800 */
[----:B------:R-:W4:Y:S04]  /*552f0*/  LDL.LU R182, [R1+0x33c] ;  /* 0x00033c0001b67983 */ /* 0x000f280000300800 */
[----:B------:R-:W4:Y:S04]  /*55300*/  LDL.LU R178, [R1+0x48c] ;  /* 0x00048c0001b27983 */ /* 0x000f280000300800 */
[----:B------:R-:W4:Y:S04]  /*55310*/  LDL.LU R174, [R1+0x488] ;  /* 0x0004880001ae7983 */ /* 0x000f280000300800 */
[----:B------:R-:W-:Y:S01]  /*55320*/  LDS.128 R108, [R0] ;  /* 0x00000000006c7984 */ /* 0x000fe20000000c00 */
[----:B------:R-:W-:Y:S01]  /*55330*/  BAR.SYNC.DEFER_BLOCKING 0x0 ;  /* 0x0000000000007b1d */ /* 0x000fe20000010000 */
[----:B------:R-:W-:-:S02]  /*55340*/  F2FP.F16.F32.PACK_AB R144, R112, R113 ;  /* 0x000000717090723e */ /* 0x000fc400000000ff */
[----:B------:R-:W-:-:S03]  /*55350*/  FSETP.NEU.AND P5, PT, R236, RZ, PT ;  /* 0x000000ffec00720b */ /* 0x000fc60003fad000 */
[----:B------:R-:W4:Y:S01]  /*55360*/  LDL.LU R230, [R1+0x140] ;  /* 0x0001400001e67983 */ /* 0x000f220000300800 */
[----:B------:R-:W-:-:S03]  /*55370*/  FSETP.NEU.AND P2, PT, R240, RZ, PT ;  /* 0x000000fff000720b */ /* 0x000fc60003f4d000 */
[----:B------:R-:W4:Y:S04]  /*55380*/  LDL.LU R238, [R1+0x130] ;  /* 0x0001300001ee7983 */ /* 0x000f280000300800 */
[----:B------:R-:W4:Y:S04]  /*55390*/  LDL.LU R235, [R1+0x184] ;  /* 0x0001840001eb7983 */ /* 0x000f280000300800 */
[----:B------:R-:W4:Y:S04]  /*553a0*/  LDL.LU R234, [R1+0x170] ;  /* 0x0001700001ea7983 */ /* 0x000f280000300800 */
[----:B------:R-:W-:Y:S01]  /*553b0*/  STSM.16.M88.4 [R2], R116 ;  /* 0x0000007402007844 */ /* 0x000fe20000000200 */
[----:B------:R-:W-:Y:S06]  /*553c0*/  BAR.SYNC.DEFER_BLOCKING 0x0 ;  /* 0x0000000000007b1d */ /* 0x000fec0000010000 */
[----:B------:R-:W4:Y:S04]  /*553d0*/  LDL.LU R236, [R1+0x370] ;  /* 0x0003700001ec7983 */ /* 0x000f280000300800 */
[----:B------:R-:W4:Y:S04]  /*553e0*/  LDL.LU R240, [R1+0x36c] ;  /* 0x00036c0001f07983 */ /* 0x000f280000300800 */
[----:B------:R-:W-:Y:S01]  /*553f0*/  LDS.128 R112, [R0] ;  /* 0x0000000000707984 */ /* 0x000fe20000000c00 */
[----:B------:R-:W-:Y:S06]  /*55400*/  BAR.SYNC.DEFER_BLOCKING 0x0 ;  /* 0x0000000000007b1d */ /* 0x000fec0000010000 */
[----:B------:R3:W-:Y:S02]  /*55410*/  STSM.16.M88.4 [R2], R144 ;  /* 0x0000009002007844 */ /* 0x0007e40000000200 */
[----:B------:R-:W-:Y:S01]  /*55420*/  BAR.SYNC.DEFER_BLOCKING 0x0 ;  /* 0x0000000000007b1d */ /* 0x000fe20000010000 */
[----:B------:R-:W-:-:S05]  /*55430*/  F2FP.F16.F32.PACK_AB R152, R125, R128 ;  /* 0x000000807d98723e */ /* 0x000fca00000000ff */
[----:B------:R-:W-:Y:S01]  /*55440*/  LDS.128 R116, [R0] ;  /* 0x0000000000747984 */ /* 0x000fe20000000c00 */
[----:B--2---:R-:W-:Y:S01]  /*55450*/  F2FP.F16.F32.PACK_AB R155, R239, R243 ;  /* 0x000000f3ef9b723e */ /* 0x004fe200000000ff */
[----:B------:R-:W-:Y:S06]  /*55460*/  BAR.SYNC.DEFER_BLOCKING 0x0 ;  /* 0x0000000000007b1d */ /* 0x000fec0000010000 */
[----:B------:R-:W2:Y:S04]  /*55470*/  LDL.LU R239, [R1+0x4ac] ;  /* 0x0004ac0001ef7983 */ /* 0x000ea80000300800 */
[----:B------:R-:W2:Y:S01]  /*55480*/  LDL.LU R243, [R1+0x4a8] ;  /* 0x0004a80001f37983 */ /* 0x000ea20000300800 */
[----:B------:R-:W-:-:S03]  /*55490*/  F2FP.F16.F32.PACK_AB R158, R242, R241 ;  /* 0x000000f1f29e723e */ /* 0x000fc600000000ff */
[----:B------:R-:W2:Y:S04]  /*554a0*/  LDL.LU R242, [R1+0x37c] ;  /* 0x00037c0001f27983 */ /* 0x000ea80000300800 */
[----:B------:R-:W2:Y:S01]  /*554b0*/  LDL.LU R241, [R1+0x374] ;  /* 0x0003740001f17983 */ /* 0x000ea20000300800 */
[----:B------:R-:W-:-:S03]  /*554c0*/  F2FP.F16.F32.PACK_AB R159, R226, R222 ;  /* 0x000000dee29f723e */ /* 0x000fc600000000ff */
[----:B------:R-:W2:Y:S04]  /*554d0*/  LDL.LU R226, [R1+0x4b4] ;  /* 0x0004b40001e27983 */ /* 0x000ea80000300800 */
[----:B------:R-:W2:Y:S01]  /*554e0*/  LDL.LU R222, [R1+0x4b0] ;  /* 0x0004b00001de7983 */ /* 0x000ea20000300800 */
[----:B---3--:R-:W-:-:S03]  /*554f0*/  F2FP.F16.F32.PACK_AB R145, R218, R214 ;  /* 0x000000d6da91723e */ /* 0x008fc600000000ff */
[----:B------:R-:W3:Y:S04]  /*55500*/  LDL.LU R218, [R1+0x1a8] ;  /* 0x0001a80001da7983 */ /* 0x000ee80000300800 */
[----:B------:R-:W3:Y:S01]  /*55510*/  LDL.LU R214, [R1+0x194] ;  /* 0x0001940001d67983 */ /* 0x000ee20000300800 */
[----:B----4-:R-:W-:-:S03]  /*55520*/  F2FP.F16.F32.PACK_AB R161, R210, R206 ;  /* 0x000000ced2a1723e */ /* 0x010fc600000000ff */
[----:B------:R-:W4:Y:S04]  /*55530*/  LDL.LU R210, [R1+0x1c8] ;  /* 0x0001c80001d27983 */ /* 0x000f280000300800 */
[----:B------:R-:W4:Y:S01]  /*55540*/  LDL.LU R206, [R1+0x1b8] ;  /* 0x0001b80001ce7983 */ /* 0x000f220000300800 */
[----:B------:R-:W-:-:S03]  /*55550*/  F2FP.F16.F32.PACK_AB R146, R202, R198 ;  /* 0x000000c6ca92723e */ /* 0x000fc600000000ff */
        /* <DEDUP_REMOVED lines=10> */
[----:B------:R-:W4:Y:S04]  /*55600*/  LDL.LU R174, [R1+0x4d0] ;  /* 0x0004d00001ae7983 */ /* 0x000f280000300800 */
[----:B------:R0:W-:Y:S01]  /*55610*/  STSM.16.M88.4 [R2], R152 ;  /* 0x0000009802007844 */ /* 0x0001e20000000200 */
[----:B------:R-:W-:Y:S01]  /*55620*/  F2FP.F16.F32.PACK_AB R156, R120, R121 ;  /* 0x00000079789c723e */ /* 0x000fe200000000ff */
[----:B------:R-:W-:Y:S01]  /*55630*/  BAR.SYNC.DEFER_BLOCKING 0x0 ;  /* 0x0000000000007b1d */ /* 0x000fe20000010000 */
[----:B------:R-:W-:-:S02]  /*55640*/  F2FP.F16.F32.PACK_AB R144, R3, R124 ;  /* 0x0000007c0390723e */ /* 0x000fc400000000ff */
[----:B------:R-:W-:-:S03]  /*55650*/  F2FP.F16.F32.PACK_AB R160, R132, R129 ;  /* 0x0000008184a0723e */ /* 0x000fc600000000ff */
[----:B------:R-:W4:Y:S04]  /*55660*/  LDL.LU R223, [R1+0x1f8] ;  /* 0x0001f80001df7983 */ /* 0x000f280000300800 */
[----:B------:R-:W4:Y:S01]  /*55670*/  LDL.LU R229, [R1+0x1d8] ;  /* 0x0001d80001e57983 */ /* 0x000f220000300800 */
[----:B0-----:R-:W-:-:S03]  /*55680*/  F2FP.F16.F32.PACK_AB R153, R230, R238 ;  /* 0x000000eee699723e */ /* 0x001fc600000000ff */
        /* <DEDUP_REMOVED lines=9> */
[----:B------:R-:W-:Y:S06]  /*55720*/  BAR.SYNC.DEFER_BLOCKING 0x0 ;  /* 0x0000000000007b1d */ /* 0x000fec0000010000 */
[----:B------:R-:W-:Y:S02]  /*55730*/  LDS.128 R124, [R0] ;  /* 0x00000000007c7984 */ /* 0x000fe40000000c00 */
[----:B------:R-:W-:Y:S06]  /*55740*/  BAR.SYNC.DEFER_BLOCKING 0x0 ;  /* 0x0000000000007b1d */ /* 0x000fec0000010000 */
[----:B------:R-:W-:Y:S02]  /*55750*/  STSM.16.M88.4 [R2], R144 ;  /* 0x0000009002007844 */ /* 0x000fe40000000200 */
[----:B------:R-:W-:Y:S01]  /*55760*/  BAR.SYNC.DEFER_BLOCKING 0x0 ;  /* 0x0000000000007b1d */ /* 0x000fe20000010000 */
[----:B0-----:R-:W-:-:S05]  /*55770*/  F2FP.F16.F32.PACK_AB R157, R235, R234 ;  /* 0x000000eaeb9d723e */ /* 0x001fca00000000ff */
[----:B------:R-:W4:Y:S04]  /*55780*/  LDL.LU R235, [R1+0x4e8] ;  /* 0x0004e80001eb7983 */ /* 0x000f280000300800 */
[----:B------:R-:W4:Y:S04]  /*55790*/  LDL.LU R234, [R1+0x3e0] ;  /* 0x0003e00001ea7983 */ /* 0x000f280000300800 */
[----:B------:R-:W4:Y:S04]  /*557a0*/  LDL.LU R236, [R1+0x3d8] ;  /* 0x0003d80001ec7983 */ /* 0x000f280000300800 */
[----:B------:R-:W4:Y:S04]  /*557b0*/  LDL.LU R240, [R1+0x4f4] ;  /* 0x0004f40001f07983 */ /* 0x000f280000300800 */
[----:B------:R-:W-:Y:S01]  /*557c0*/  LDS.128 R128, [R0] ;  /* 0x0000000000807984 */ /* 0x000fe20000000c00 */
[----:B------:R-:W-:Y:S06]  /*557d0*/  BAR.SYNC.DEFER_BLOCKING 0x0 ;  /* 0x0000000000007b1d */ /* 0x000fec0000010000 */
[----:B------:R3:W-:Y:S01]  /*557e0*/  STSM.16.M88.4 [R2], R160 ;  /* 0x000000a002007844 */ /* 0x0007e20000000200 */
[----:B--2---:R-:W-:-:S03]  /*557f0*/  F2FP.F16.F32.PACK_AB R155, R239, R243 ;  /* 0x000000f3ef9b723e */ /* 0x004fc600000000ff */
[----:B------:R-:W2:Y:S04]  /*55800*/  LDL.LU R239, [R1+0x4f0] ;  /* 0x0004f00001ef7983 */ /* 0x000ea80000300800 */
[----:B------:R-:W2:Y:S01]  /*55810*/  LDL.LU R243, [R1+0x70] ;  /* 0x0000700001f37983 */ /* 0x000ea20000300800 */
[----:B------:R-:W-:-:S03]  /*55820*/  F2FP.F16.F32.PACK_AB R158, R242, R241 ;  /* 0x000000f1f29e723e */ /* 0x000fc600000000ff */
[----:B------:R-:W2:Y:S04]  /*55830*/  LDL.LU R242, [R1+0x6c] ;  /* 0x00006c0001f27983 */ /* 0x000ea80000300800 */
[----:B------:R-:W2:Y:S01]  /*55840*/  LDL.LU R241, [R1+0x28c] ;  /* 0x00028c0001f17983 */ /* 0x000ea20000300800 */
[----:B------:R-:W-:-:S03]  /*55850*/  F2FP.F16.F32.PACK_AB R159, R226, R222 ;  /* 0x000000dee29f723e */ /* 0x000fc600000000ff */
        /* <DEDUP_REMOVED lines=8> */
[----:B------:R-:W3:Y:S04]  /*558e0*/  LDL.LU R202, [R1+0x404] ;  /* 0x0004040001ca7983 */ /* 0x000ee80000300800 */
[----:B------:R-:W3:Y:S01]  /*558f0*/  LDL.LU R198, [R1+0x400] ;  /* 0x0004000001c67983 */ /* 0x000ee20000300800 */
[----:B------:R-:W-:-:S03]  /*55900*/  F2FP.F16.F32.PACK_AB R163, R194, R190 ;  /* 0x000000bec2a3723e */ /* 0x000fc600000000ff */
[----:B------:R-:W3:Y:S04]  /*55910*/  LDL.LU R194, [R1+0x50c] ;  /* 0x00050c0001c27983 */ /* 0x000ee80000300800 */
[----:B------:R-:W3:Y:S01]  /*55920*/  LDL.LU R190, [R1+0x508] ;  /* 0x0005080001be7983 */ /* 0x000ee20000300800 */
[----:B------:R-:W-:-:S03]  /*55930*/  F2FP.F16.F32.PACK_AB R226, R186, R182 ;  /* 0x000000b6bae2723e */ /* 0x000fc600000000ff */
[----:B------:R-:W3:Y:S01]  /*55940*/  LDL.LU R186, [R1+0x410] ;  /* 0x0004100001ba7983 */ /* 0x000ee20000300800 */
[----:B------:R-:W-:-:S03]  /*55950*/  F2FP.F16.F32.PACK_AB R227, R178, R174 ;  /* 0x000000aeb2e3723e */ /* 0x000fc600000000ff */
        /* <DEDUP_REMOVED lines=11> */
[----:B------:R-:W-:-:S03]  /*55a10*/  F2FP.F16.F32.PACK_AB R166, R234, R236 ;  /* 0x000000eceaa6723e */ /* 0x000fc600000000ff */
[----:B------:R-:W3:Y:S01]  /*55a20*/  LDL.LU R236, [R1+0x434] ;  /* 0x0004340001ec7983 */ /* 0x000ee20000300800 */
[----:B--2---:R-:W-:Y:S02]  /*55a30*/  F2FP.F16.F32.PACK_AB R167, R240, R239 ;  /* 0x000000eff0a7723e */ /* 0x004fe400000000ff */
[----:B------:R-:W-:Y:S02]  /*55a40*/  F2FP.F16.F32.PACK_AB R169, R241, R222 ;  /* 0x000000def1a9723e */ /* 0x000fe400000000ff */
[----:B----4-:R-:W-:Y:S02]  /*55a50*/  F2FP.F16.F32.PACK_AB R173, R210, R206 ;  /* 0x000000ced2ad723e */ /* 0x010fe400000000ff */
[----:B---3--:R-:W-:Y:S02]  /*55a60*/  F2FP.F16.F32.PACK_AB R170, R202, R198 ;  /* 0x000000c6caaa723e */ /* 0x008fe400000000ff */
[----:B------:R-:W-:Y:S02]  /*55a70*/  F2FP.F16.F32.PACK_AB R175, R182, R178 ;  /* 0x000000b2b6af723e */ /* 0x000fe400000000ff */
[----:B------:R-:W2:Y:S04]  /*55a80*/  LDL.LU R178, [R1+0x430] ;  /* 0x0004300001b27983 */ /* 0x000ea80000300800 */
[----:B------:R-:W3:Y:S04]  /*55a90*/  LDL.LU R239, [R1+0x52c] ;  /* 0x00052c0001ef7983 */ /* 0x000ee80000300800 */
[----:B------:R-:W3:Y:S04]  /*55aa0*/  LDL.LU R222, [R1+0x528] ;  /* 0x0005280001de7983 */ /* 0x000ee80000300800 */
[----:B------:R-:W4:Y:S04]  /*55ab0*/  LDL.LU R210, [R1+0x440] ;  /* 0x0004400001d27983 */ /* 0x000f280000300800 */
[----:B------:R-:W4:Y:S04]  /*55ac0*/  LDL.LU R182, [R1+0x438] ;  /* 0x0004380001b67983 */ /* 0x000f280000300800 */
[----:B------:R-:W4:Y:S04]  /*55ad0*/  LDL.LU R202, [R1+0x534] ;  /* 0x0005340001ca7983 */ /* 0x000f280000300800 */
[----:B------:R-:W4:Y:S01]  /*55ae0*/  LDL.LU R198, [R1+0x530] ;  /* 0x0005300001c67983 */ /* 0x000f220000300800 */
[----:B------:R-:W-:-:S02]  /*55af0*/  F2FP.F16.F32.PACK_AB R229, R223, R229 ;  /* 0x000000e5dfe5723e */ /* 0x000fc400000000ff */
[----:B------:R-:W-:Y:S01]  /*55b00*/  F2FP.F16.F32.PACK_AB R165, R233, R232 ;  /* 0x000000e8e9a5723e */ /* 0x000fe200000000ff */
[----:B------:R-:W4:Y:S01]  /*55b10*/  LDL.LU R223, [R1+0xac] ;  /* 0x0000ac0001df7983 */ /* 0x000f220000300800 */
[----:B------:R-:W-:Y:S02]  /*55b20*/  F2FP.F16.F32.PACK_AB R230, R231, R230 ;  /* 0x000000e6e7e6723e */ /* 0x000fe400000000ff */
[----:B------:R-:W-:Y:S01]  /*55b30*/  F2FP.F16.F32.PACK_AB R231, R238, R235 ;  /* 0x000000ebeee7723e */ /* 0x000fe200000000ff */
        /* <DEDUP_REMOVED lines=17> */
[----:B------:R-:W4:Y:S04]  /*55c50*/  LDL.LU R206, [R1+0x554] ;  /* 0x0005540001ce7983 */ /* 0x000f280000300800 */
[----:B------:R-:W4:Y:S01]  /*55c60*/  LDL.LU R194, [R1+0x550] ;  /* 0x0005500001c27983 */ /* 0x000f220000300800 */
[----:B------:R-:W-:Y:S01]  /*55c70*/  BAR.SYNC.DEFER_BLOCKING 0x0 ;  /* 0x0000000000007b1d */ /* 0x000fe20000010000 */
[----:B--2---:R-:W-:-:S05]  /*55c80*/  F2FP.F16.F32.PACK_AB R178, R236, R178 ;  /* 0x000000b2ecb2723e */ /* 0x004fca00000000ff */
[----:B------:R-:W2:Y:S01]  /*55c90*/  LDL.LU R236, [R1+0xd8] ;  /* 0x0000d80001ec7983 */ /* 0x000ea20000300800 */
[----:B---3--:R-:W-:-:S03]  /*55ca0*/  F2FP.F16.F32.PACK_AB R179, R239, R222 ;  /* 0x000000deefb3723e */ /* 0x008fc600000000ff */
[----:B------:R-:W2:Y:S04]  /*55cb0*/  LDL.LU R239, [R1+0xc4] ;  /* 0x0000c40001ef7983 */ /* 0x000ea80000300800 */
[----:B------:R-:W3:Y:S01]  /*55cc0*/  LDL.LU R222, [R1+0x34c] ;  /* 0x00034c0001de7983 */ /* 0x000ee20000300800 */
[----:B----4-:R-:W-:-:S03]  /*55cd0*/  F2FP.F16.F32.PACK_AB R182, R210, R182 ;  /* 0x000000b6d2b6723e */ /* 0x010fc600000000ff */
[----:B------:R-:W3:Y:S01]  /*55ce0*/  LDL.LU R210, [R1+0x340] ;  /* 0x0003400001d27983 */ /* 0x000ee20000300800 */
[----:B------:R-:W-:-:S03]  /*55cf0*/  F2FP.F16.F32.PACK_AB R183, R202, R198 ;  /* 0x000000c6cab7723e */ /* 0x000fc600000000ff */
[----:B------:R-:W4:Y:S04]  /*55d00*/  LDL.LU R202, [R1+0x128] ;  /* 0x0001280001ca7983 */ /* 0x000f280000300800 */
[----:B------:R-:W4:Y:S01]  /*55d10*/  LDL.LU R198, [R1+0xdc] ;  /* 0x0000dc0001c67983 */ /* 0x000f220000300800 */
[----:B------:R-:W-:-:S03]  /*55d20*/  F2FP.F16.F32.PACK_AB R152, R136, R133 ;  /* 0x000000858898723e */ /* 0x000fc600000000ff */
[----:B------:R-:W-:Y:S01]  /*55d30*/  LDS.128 R132, [R0] ;  /* 0x0000000000847984 */ /* 0x000fe20000000c00 */
[----:B------:R-:W-:Y:S01]  /*55d40*/  BAR.SYNC.DEFER_BLOCKING 0x0 ;  /* 0x0000000000007b1d */ /* 0x000fe20000010000 */
[----:B------:R-:W-:-:S05]  /*55d50*/  F2FP.F16.F32.PACK_AB R188, R235, R234 ;  /* 0x000000eaebbc723e */ /* 0x000fca00000000ff */
[----:B------:R-:W4:Y:S04]  /*55d60*/  LDL.LU R235, [R1+0x358] ;  /* 0x0003580001eb7983 */ /* 0x000f280000300800 */
[----:B------:R-:W4:Y:S01]  /*55d70*/  LDL.LU R234, [R1+0x354] ;  /* 0x0003540001ea7983 */ /* 0x000f220000300800 */
[----:B------:R-:W-:-:S03]  /*55d80*/  F2FP.F16.F32.PACK_AB R189, R240, R243 ;  /* 0x000000f3f0bd723e */ /* 0x000fc600000000ff */
[----:B------:R-:W4:Y:S01]  /*55d90*/  LDL.LU R240, [R1+0x494] ;  /* 0x0004940001f07983 */ /* 0x000f220000300800 */
[----:B------:R-:W-:-:S03]  /*55da0*/  F2FP.F16.F32.PACK_AB R186, R242, R186 ;  /* 0x000000baf2ba723e */ /* 0x000fc600000000ff */
[----:B------:R-:W-:Y:S01]  /*55db0*/  STSM.16.M88.4 [R2], R152 ;  /* 0x0000009802007844 */ /* 0x000fe20000000200 */
[----:B------:R-:W-:Y:S01]  /*55dc0*/  BAR.SYNC.DEFER_BLOCKING 0x0 ;  /* 0x0000000000007b1d */ /* 0x000fe20000010000 */
[----:B------:R-:W-:Y:S02]  /*55dd0*/  F2FP.F16.F32.PACK_AB R187, R241, R218 ;  /* 0x000000daf1bb723e */ /* 0x000fe400000000ff */
[----:B------:R-:W-:Y:S02]  /*55de0*/  F2FP.F16.F32.PACK_AB R190, R214, R190 ;  /* 0x000000bed6be723e */ /* 0x000fe400000000ff */
[----:B------:R-:W-:Y:S02]  /*55df0*/  F2FP.F16.F32.PACK_AB R191, R206, R194 ;  /* 0x000000c2cebf723e */ /* 0x000fe400000000ff */
[----:B------:R-:W4:Y:S04]  /*55e00*/  LDL.LU R206, [R1+0x490] ;  /* 0x0004900001ce7983 */ /* 0x000f280000300800 */
[----:B------:R-:W4:Y:S04]  /*55e10*/  LDL.LU R243, [R1+0x56c] ;  /* 0x00056c0001f37983 */ /* 0x000f280000300800 */
[----:B------:R-:W4:Y:S04]  /*55e20*/  LDL.LU R242, [R1+0x568] ;  /* 0x0005680001f27983 */ /* 0x000f280000300800 */
[----:B------:R-:W4:Y:S04]  /*55e30*/  LDL.LU R241, [R1+0x4a0] ;  /* 0x0004a00001f17983 */ /* 0x000f280000300800 */
[----:B------:R-:W4:Y:S04]  /*55e40*/  LDL.LU R194, [R1+0x498] ;  /* 0x0004980001c27983 */ /* 0x000f280000300800 */
[----:B------:R-:W4:Y:S04]  /*55e50*/  LDL.LU R218, [R1+0x574] ;  /* 0x0005740001da7983 */ /* 0x000f280000300800 */
[----:B------:R-:W4:Y:S01]  /*55e60*/  LDL.LU R214, [R1+0x570] ;  /* 0x0005700001d67983 */ /* 0x000f220000300800 */
[----:B------:R-:W-:-:S03]  /*55e70*/  F2FP.F16.F32.PACK_AB R156, R140, R137 ;  /* 0x000000898c9c723e */ /* 0x000fc600000000ff */
[----:B------:R-:W-:Y:S01]  /*55e80*/  LDS.128 R136, [R0] ;  /* 0x0000000000887984 */ /* 0x000fe20000000c00 */
[----:B------:R-:W-:Y:S01]  /*55e90*/  BAR.SYNC.DEFER_BLOCKING 0x0 ;  /* 0x0000000000007b1d */ /* 0x000fe20000010000 */
[----:B------:R-:W-:Y:S02]  /*55ea0*/  F2FP.F16.F32.PACK_AB R176, R221, R220 ;  /* 0x000000dcddb0723e */ /* 0x000fe400000000ff */
[----:B------:R-:W-:Y:S02]  /*55eb0*/  F2FP.F16.F32.PACK_AB R177, R219, R251 ;  /* 0x000000fbdbb1723e */ /* 0x000fe400000000ff */
[----:B------:R-:W-:Y:S01]  /*55ec0*/  F2FP.F16.F32.PACK_AB R180, R250, R249 ;  /* 0x000000f9fab4723e */ /* 0x000fe200000000ff */
[----:B------:R-:W4:Y:S04]  /*55ed0*/  LDL.LU R221, [R1+0x148] ;  /* 0x0001480001dd7983 */ /* 0x000f280000300800 */
[----:B------:R-:W4:Y:S01]  /*55ee0*/  LDL.LU R220, [R1+0x138] ;  /* 0x0001380001dc7983 */ /* 0x000f220000300800 */
[----:B------:R-:W-:-:S03]  /*55ef0*/  F2FP.F16.F32.PACK_AB R184, R223, R233 ;  /* 0x000000e9dfb8723e */ /* 0x000fc600000000ff */
[----:B------:R-:W4:Y:S04]  /*55f00*/  LDL.LU R219, [R1+0x380] ;  /* 0x0003800001db7983 */ /* 0x000f280000300800 */
[----:B------:R-:W4:Y:S04]  /*55f10*/  LDL.LU R251, [R1+0x378] ;  /* 0x0003780001fb7983 */ /* 0x000f280000300800 */
[----:B------:R-:W-:Y:S01]  /*55f20*/  STSM.16.M88.4 [R2], R156 ;  /* 0x0000009c02007844 */ /* 0x000fe20000000200 */
[----:B------:R-:W-:Y:S01]  /*55f30*/  BAR.SYNC.DEFER_BLOCKING 0x0 ;  /* 0x0000000000007b1d */ /* 0x000fe20000010000 */
[----:B------:R-:W-:-:S05]  /*55f40*/  F2FP.F16.F32.PACK_AB R185, R232, R238 ;  /* 0x000000eee8b9723e */ /* 0x000fca00000000ff */
[----:B------:R-:W4:Y:S04]  /*55f50*/  LDL.LU R250, [R1+0x18c] ;  /* 0x00018c0001fa7983 */ /* 0x000f280000300800 */
[----:B------:R-:W4:Y:S04]  /*55f60*/  LDL.LU R249, [R1+0x178] ;  /* 0x0001780001f97983 */ /* 0x000f280000300800 */
[----:B------:R-:W4:Y:S04]  /*55f70*/  LDL.LU R223, [R1+0x38c] ;  /* 0x00038c0001df7983 */ /* 0x000f280000300800 */
[----:B------:R-:W4:Y:S04]  /*55f80*/  LDL.LU R233, [R1+0x388] ;  /* 0x0003880001e97983 */ /* 0x000f280000300800 */
[----:B------:R-:W4:Y:S01]  /*55f90*/  LDL.LU R232, [R1+0x4bc] ;  /* 0x0004bc0001e87983 */ /* 0x000f220000300800 */
[----:B------:R-:W-:-:S03]  /*55fa0*/  F2FP.F16.F32.PACK_AB R160, R148, R141 ;  /* 0x0000008d94a0723e */ /* 0x000fc600000000ff */
[----:B------:R-:W-:Y:S01]  /*55fb0*/  LDS.128 R140, [R0] ;  /* 0x00000000008c7984 */ /* 0x000fe20000000c00 */
[----:B------:R-:W-:Y:S06]  /*55fc0*/  BAR.SYNC.DEFER_BLOCKING 0x0 ;  /* 0x0000000000007b1d */ /* 0x000fec0000010000 */
[----:B------:R-:W-:Y:S02]  /*55fd0*/  STSM.16.M88.4 [R2], R160 ;  /* 0x000000a002007844 */ /* 0x000fe40000000200 */
[----:B------:R-:W-:Y:S01]  /*55fe0*/  BAR.SYNC.DEFER_BLOCKING 0x0 ;  /* 0x0000000000007b1d */ /* 0x000fe20000010000 */
[----:B------:R-:W-:-:S05]  /*55ff0*/  F2FP.F16.F32.PACK_AB R224, R224, R149 ;  /* 0x00000095e0e0723e */ /* 0x000fca00000000ff */
[----:B------:R-:W0:Y:S02]  /*56000*/  LDS.128 R144, [R0] ;  /* 0x0000000000907984 */ /* 0x000e240000000c00 */
[----:B------:R-:W-:Y:S01]  /*56010*/  BAR.SYNC.DEFER_BLOCKING 0x0 ;  /* 0x0000000000007b1d */ /* 0x000fe20000010000 */
[----:B--2---:R-:W-:Y:S02]  /*56020*/  F2FP.F16.F32.PACK_AB R204, R236, R239 ;  /* 0x000000efeccc723e */ /* 0x004fe400000000ff */
[----:B---3--:R-:W-:Y:S02]  /*56030*/  F2FP.F16.F32.PACK_AB R205, R222, R210 ;  /* 0x000000d2decd723e */ /* 0x008fe400000000ff */
[----:B----4-:R-:W-:Y:S02]  /*56040*/  F2FP.F16.F32.PACK_AB R192, R202, R198 ;  /* 0x000000c6cac0723e */ /* 0x010fe400000000ff */
[----:B------:R-:W2:Y:S04]  /*56050*/  LDL.LU R198, [R1+0x4b8] ;  /* 0x0004b80001c67983 */ /* 0x000ea80000300800 */
[----:B------:R-:W3:Y:S04]  /*56060*/  LDL.LU R238, [R1+0x584] ;  /* 0x0005840001ee7983 */ /* 0x000ee80000300800 */
[----:B------:R-:W3:Y:S04]  /*56070*/  LDL.LU R236, [R1+0x580] ;  /* 0x0005800001ec7983 */ /* 0x000ee80000300800 */
[----:B------:R-:W4:Y:S04]  /*56080*/  LDL.LU R239, [R1+0x4c4] ;  /* 0x0004c40001ef7983 */ /* 0x000f280000300800 */
[----:B------:R-:W4:Y:S04]  /*56090*/  LDL.LU R202, [R1+0x4c0] ;  /* 0x0004c00001ca7983 */ /* 0x000f280000300800 */
[----:B------:R-:W4:Y:S04]  /*560a0*/  LDL.LU R222, [R1+0x58c] ;  /* 0x00058c0001de7983 */ /* 0x000f280000300800 */
[----:B------:R-:W4:Y:S04]  /*560b0*/  LDL.LU R210, [R1+0x588] ;  /* 0x0005880001d27983 */ /* 0x000f280000300800 */
[----:B------:R-:W-:Y:S01]  /*560c0*/  STSM.16.M88.4 [R2], R224 ;  /* 0x000000e002007844 */ /* 0x000fe20000000200 */
[----:B------:R-:W-:Y:S01]  /*560d0*/  BAR.SYNC.DEFER_BLOCKING 0x0 ;  /* 0x0000000000007b1d */ /* 0x000fe20000010000 */
[----:B------:R-:W-:-:S05]  /*560e0*/  F2FP.F16.F32.PACK_AB R228, R237, R228 ;  /* 0x000000e4ede4723e */ /* 0x000fca00000000ff */
[----:B------:R-:W0:Y:S02]  /*560f0*/  LDS.128 R148, [R0] ;  /* 0x0000000000947984 */ /* 0x000e240000000c00 */
[----:B------:R-:W-:Y:S06]  /*56100*/  BAR.SYNC.DEFER_BLOCKING 0x0 ;  /* 0x0000000000007b1d */ /* 0x000fec0000010000 */
[----:B------:R-:W-:Y:S02]  /*56110*/  STSM.16.M88.4 [R2], R228 ;  /* 0x000000e402007844 */ /* 0x000fe40000000200 */
[----:B------:R-:W-:Y:S01]  /*56120*/  BAR.SYNC.DEFER_BLOCKING 0x0 ;  /* 0x0000000000007b1d */ /* 0x000fe20000010000 */
[----:B------:R-:W-:-:S05]  /*56130*/  F2FP.F16.F32.PACK_AB R164, R247, R246 ;  /* 0x000000f6f7a4723e */ /* 0x000fca00000000ff */
[----:B------:R-:W0:Y:S02]  /*56140*/  LDS.128 R152, [R0] ;  /* 0x0000000000987984 */ /* 0x000e240000000c00 */
[----:B------:R-:W-:Y:S06]  /*56150*/  BAR.SYNC.DEFER_BLOCKING 0x0 ;  /* 0x0000000000007b1d */ /* 0x000fec0000010000 */
[----:B------:R-:W-:Y:S02]  /*56160*/  STSM.16.M88.4 [R2], R164 ;  /* 0x000000a402007844 */ /* 0x000fe40000000200 */
[----:B------:R-:W-:Y:S01]  /*56170*/  BAR.SYNC.DEFER_BLOCKING 0x0 ;  /* 0x0000000000007b1d */ /* 0x000fe20000010000 */
[----:B------:R-:W-:-:S02]  /*56180*/  F2FP.F16.F32.PACK_AB R181, R248, R252 ;  /* 0x000000fcf8b5723e */ /* 0x000fc400000000ff */
[----:B------:R-:W-:Y:S02]  /*56190*/  F2FP.F16.F32.PACK_AB R193, R235, R234 ;  /* 0x000000eaebc1723e */ /* 0x000fe400000000ff */
[----:B------:R-:W-:Y:S01]  /*561a0*/  F2FP.F16.F32.PACK_AB R206, R240, R206 ;  /* 0x000000cef0ce723e */ /* 0x000fe200000000ff */
[----:B------:R-:W4:Y:S01]  /*561b0*/  LDL.LU R248, [R1+0x1ac] ;  /* 0x0001ac0001f87983 */ /* 0x000f220000300800 */
[----:B------:R-:W-:-:S03]  /*561c0*/  F2FP.F16.F32.PACK_AB R207, R243, R242 ;  /* 0x000000f2f3cf723e */ /* 0x000fc600000000ff */
[----:B------:R-:W4:Y:S04]  /*561d0*/  LDL.LU R252, [R1+0x19c] ;  /* 0x00019c0001fc7983 */ /* 0x000f280000300800 */
[----:B------:R-:W4:Y:S01]  /*561e0*/  LDL.LU R235, [R1+0x3b4] ;  /* 0x0003b40001eb7983 */ /* 0x000f220000300800 */
[----:B------:R-:W-:-:S03]  /*561f0*/  F2FP.F16.F32.PACK_AB R194, R241, R194 ;  /* 0x000000c2f1c2723e */ /* 0x000fc600000000ff */
[----:B------:R-:W4:Y:S04]  /*56200*/  LDL.LU R234, [R1+0x3ac] ;  /* 0x0003ac0001ea7983 */ /* 0x000f280000300800 */
[----:B------:R-:W0:Y:S01]  /*56210*/  LDS.128 R156, [R0] ;  /* 0x00000000009c7984 */ /* 0x000e220000000c00 */
[----:B------:R-:W-:Y:S01]  /*56220*/  BAR.SYNC.DEFER_BLOCKING 0x0 ;  /* 0x0000000000007b1d */ /* 0x000fe20000010000 */
[----:B------:R-:W-:-:S05]  /*56230*/  F2FP.F16.F32.PACK_AB R195, R218, R214 ;  /* 0x000000d6dac3723e */ /* 0x000fca00000000ff */
[----:B------:R-:W4:Y:S04]  /*56240*/  LDL.LU R240, [R1+0x1cc] ;  /* 0x0001cc0001f07983 */ /* 0x000f280000300800 */
[----:B------:R-:W4:Y:S04]  /*56250*/  LDL.LU R243, [R1+0x1bc] ;  /* 0x0001bc0001f37983 */ /* 0x000f280000300800 */
[----:B------:R-:W4:Y:S04]  /*56260*/  LDL.LU R242, [R1+0x3bc] ;  /* 0x0003bc0001f27983 */ /* 0x000f280000300800 */
[----:B------:R-:W4:Y:S04]  /*56270*/  LDL.LU R241, [R1+0x3b8] ;  /* 0x0003b80001f17983 */ /* 0x000f280000300800 */
[----:B------:R-:W-:Y:S01]  /*56280*/  STSM.16.M88.4 [R2], R168 ;  /* 0x000000a802007844 */ /* 0x000fe20000000200 */
[----:B------:R-:W-:Y:S06]  /*56290*/  BAR.SYNC.DEFER_BLOCKING 0x0 ;  /* 0x0000000000007b1d */ /* 0x000fec0000010000 */
[----:B------:R-:W4:Y:S04]  /*562a0*/  LDL.LU R218, [R1+0x4dc] ;  /* 0x0004dc0001da7983 */ /* 0x000f280000300800 */
[----:B------:R-:W4:Y:S04]  /*562b0*/  LDL.LU R214, [R1+0x4d8] ;  /* 0x0004d80001d67983 */ /* 0x000f280000300800 */
[----:B------:R-:W0:Y:S01]  /*562c0*/  LDS.128 R160, [R0] ;  /* 0x0000000000a07984 */ /* 0x000e220000000c00 */
[----:B------:R-:W-:Y:S01]  /*562d0*/  BAR.SYNC.DEFER_BLOCKING 0x0 ;  /* 0x0000000000007b1d */ /* 0x000fe20000010000 */
[----:B------:R-:W-:-:S05]  /*562e0*/  F2FP.F16.F32.PACK_AB R201, R223, R233 ;  /* 0x000000e9dfc9723e */ /* 0x000fca00000000ff */
[----:B------:R-:W4:Y:S04]  /*562f0*/  LDL.LU R223, [R1+0x594] ;  /* 0x0005940001df7983 */ /* 0x000f280000300800 */
[----:B------:R-:W4:Y:S04]  /*56300*/  LDL.LU R233, [R1+0x590] ;  /* 0x0005900001e97983 */ /* 0x000f280000300800 */
[----:B------:R-:W-:Y:S01]  /*56310*/  STSM.16.M88.4 [R2], R172 ;  /* 0x000000ac02007844 */ /* 0x000fe20000000200 */
[----:B------:R-:W-:Y:S06]  /*56320*/  BAR.SYNC.DEFER_BLOCKING 0x0 ;  /* 0x0000000000007b1d */ /* 0x000fec0000010000 */
[----:B------:R-:W0:Y:S02]  /*56330*/  LDS.128 R164, [R0] ;  /* 0x0000000000a47984 */ /* 0x000e240000000c00 */
[----:B------:R-:W-:Y:S01]  /*56340*/  BAR.SYNC.DEFER_BLOCKING 0x0 ;  /* 0x0000000000007b1d */ /* 0x000fe20000010000 */
[----:B--2---:R-:W-:-:S05]  /*56350*/  F2FP.F16.F32.PACK_AB R198, R232, R198 ;  /* 0x000000c6e8c6723e */ /* 0x004fca00000000ff */
[----:B------:R-:W2:Y:S01]  /*56360*/  LDL.LU R232, [R1+0x4e4] ;  /* 0x0004e40001e87983 */ /* 0x000ea20000300800 */
        /* <DEDUP_REMOVED lines=8> */
[----:B------:R-:W-:Y:S01]  /*563f0*/  STSM.16.M88.4 [R2], R176 ;  /* 0x000000b002007844 */ /* 0x000fe20000000200 */
[----:B------:R-:W-:Y:S01]  /*56400*/  BAR.SYNC.DEFER_BLOCKING 0x0 ;  /* 0x0000000000007b1d */ /* 0x000fe20000010000 */
[----:B------:R-:W-:-:S02]  /*56410*/  F2FP.F16.F32.PACK_AB R196, R221, R220 ;  /* 0x000000dcddc4723e */ /* 0x000fc400000000ff */
[----:B------:R-:W-:-:S03]  /*56420*/  F2FP.F16.F32.PACK_AB R197, R219, R251 ;  /* 0x000000fbdbc5723e */ /* 0x000fc600000000ff */
[----:B------:R-:W4:Y:S01]  /*56430*/  LDL.LU R217, [R1+0x3e4] ;  /* 0x0003e40001d97983 */ /* 0x000f220000300800 */
[----:B------:R-:W-:-:S03]  /*56440*/  F2FP.F16.F32.PACK_AB R200, R250, R249 ;  /* 0x000000f9fac8723e */ /* 0x000fc600000000ff */
[----:B------:R-:W4:Y:S04]  /*56450*/  LDL.LU R216, [R1+0x3dc] ;  /* 0x0003dc0001d87983 */ /* 0x000f280000300800 */
[----:B------:R-:W4:Y:S04]  /*56460*/  LDL.LU R215, [R1+0x260] ;  /* 0x0002600001d77983 */ /* 0x000f280000300800 */
[----:B------:R-:W4:Y:S04]  /*56470*/  LDL.LU R221, [R1+0x258] ;  /* 0x0002580001dd7983 */ /* 0x000f280000300800 */
[----:B------:R-:W0:Y:S01]  /*56480*/  LDS.128 R168, [R0] ;  /* 0x0000000000a87984 */ /* 0x000e220000000c00 */
[----:B------:R-:W-:Y:S06]  /*56490*/  BAR.SYNC.DEFER_BLOCKING 0x0 ;  /* 0x0000000000007b1d */ /* 0x000fec0000010000 */
[----:B------:R-:W4:Y:S04]  /*564a0*/  LDL.LU R219, [R1+0x3ec] ;  /* 0x0003ec0001db7983 */ /* 0x000f280000300800 */
[----:B------:R-:W4:Y:S04]  /*564b0*/  LDL.LU R249, [R1+0x3e8] ;  /* 0x0003e80001f97983 */ /* 0x000f280000300800 */
[----:B------:R-:W-:Y:S01]  /*564c0*/  STSM.16.M88.4 [R2], R180 ;  /* 0x000000b402007844 */ /* 0x000fe20000000200 */
[----:B------:R-:W-:Y:S06]  /*564d0*/  BAR.SYNC.DEFER_BLOCKING 0x0 ;  /* 0x0000000000007b1d */ /* 0x000fec0000010000 */
[----:B------:R-:W0:Y:S02]  /*564e0*/  LDS.128 R172, [R0] ;  /* 0x0000000000ac7984 */ /* 0x000e240000000c00 */
[----:B------:R-:W-:Y:S06]  /*564f0*/  BAR.SYNC.DEFER_BLOCKING 0x0 ;  /* 0x0000000000007b1d */ /* 0x000fec0000010000 */
[----:B------:R-:W-:Y:S02]  /*56500*/  STSM.16.M88.4 [R2], R184 ;  /* 0x000000b802007844 */ /* 0x000fe40000000200 */
[----:B------:R-:W-:Y:S06]  /*56510*/  BAR.SYNC.DEFER_BLOCKING 0x0 ;  /* 0x0000000000007b1d */ /* 0x000fec0000010000 */
[----:B------:R-:W0:Y:S02]  /*56520*/  LDS.128 R176, [R0] ;  /* 0x0000000000b07984 */ /* 0x000e240000000c00 */
[----:B------:R-:W-:Y:S06]  /*56530*/  BAR.SYNC.DEFER_BLOCKING 0x0 ;  /* 0x0000000000007b1d */ /* 0x000fec0000010000 */
[----:B------:R-:W-:Y:S02]  /*56540*/  STSM.16.M88.4 [R2], R188 ;  /* 0x000000bc02007844 */ /* 0x000fe40000000200 */
[----:B------:R-:W-:Y:S06]  /*56550*/  BAR.SYNC.DEFER_BLOCKING 0x0 ;  /* 0x0000000000007b1d */ /* 0x000fec0000010000 */
[----:B------:R-:W0:Y:S02]  /*56560*/  LDS.128 R180, [R0] ;  /* 0x0000000000b47984 */ /* 0x000e240000000c00 */
[----:B------:R-:W-:Y:S01]  /*56570*/  BAR.SYNC.DEFER_BLOCKING 0x0 ;  /* 0x0000000000007b1d */ /* 0x000fe20000010000 */
[----:B------:R-:W-:-:S02]  /*56580*/  F2FP.F16.F32.PACK_AB R208, R240, R243 ;  /* 0x000000f3f0d0723e */ /* 0x000fc400000000ff */
[----:B------:R-:W-:-:S03]  /*56590*/  F2FP.F16.F32.PACK_AB R209, R242, R241 ;  /* 0x000000f1f2d1723e */ /* 0x000fc600000000ff */
[----:B------:R1:W-:Y:S02]  /*565a0*/  STSM.16.M88.4 [R2], R204 ;  /* 0x000000cc02007844 */ /* 0x0003e40000000200 */
[----:B------:R-:W-:Y:S01]  /*565b0*/  BAR.SYNC.DEFER_BLOCKING 0x0 ;  /* 0x0000000000007b1d */ /* 0x000fe20000010000 */
[----:B-1----:R-:W-:Y:S02]  /*565c0*/  F2FP.F16.F32.PACK_AB R205, R235, R234 ;  /* 0x000000eaebcd723e */ /* 0x002fe400000000ff */
[----:B------:R-:W-:-:S03]  /*565d0*/  F2FP.F16.F32.PACK_AB R206, R218, R214 ;  /* 0x000000d6dace723e */ /* 0x000fc600000000ff */
        /* <DEDUP_REMOVED lines=9> */
[----:B------:R-:W4:Y:S04]  /*56670*/  LDL.LU R220, [R1+0x290] ;  /* 0x0002900001dc7983 */ /* 0x000f280000300800 */
[----:B------:R-:W4:Y:S01]  /*56680*/  LDL.LU R251, [R1+0x284] ;  /* 0x0002840001fb7983 */ /* 0x000f220000300800 */
[----:B--2---:R-:W-:-:S03]  /*56690*/  F2FP.F16.F32.PACK_AB R210, R232, R210 ;  /* 0x000000d2e8d2723e */ /* 0x004fc600000000ff */
        /* <DEDUP_REMOVED lines=8> */
[----:B------:R-:W4:Y:S04]  /*56720*/  LDL.LU R233, [R1+0x418] ;  /* 0x0004180001e97983 */ /* 0x000f280000300800 */
[----:B------:R-:W4:Y:S04]  /*56730*/  LDL.LU R238, [R1+0x51c] ;  /* 0x00051c0001ee7983 */ /* 0x000f280000300800 */
[----:B------:R-:W4:Y:S04]  /*56740*/  LDL.LU R222, [R1+0x518] ;  /* 0x0005180001de7983 */ /* 0x000f280000300800 */
[----:B------:R-:W4:Y:S04]  /*56750*/  LDL.LU R236, [R1+0x5b4] ;  /* 0x0005b40001ec7983 */ /* 0x000f280000300800 */
[----:B------:R-:W4:Y:S04]  /*56760*/  LDL.LU R239, [R1+0x5b0] ;  /* 0x0005b00001ef7983 */ /* 0x000f280000300800 */
[----:B------:R-:W1:Y:S01]  /*56770*/  LDS.128 R184, [R0] ;  /* 0x0000000000b87984 */ /* 0x000e620000000c00 */
[----:B------:R-:W-:Y:S01]  /*56780*/  BAR.SYNC.DEFER_BLOCKING 0x0 ;  /* 0x0000000000007b1d */ /* 0x000fe20000010000 */
[----:B------:R-:W-:-:S05]  /*56790*/  F2FP.F16.F32.PACK_AB R213, R217, R216 ;  /* 0x000000d8d9d5723e */ /* 0x000fca00000000ff */
[----:B------:R-:W4:Y:S04]  /*567a0*/  LDL.LU R225, [R1+0x524] ;  /* 0x0005240001e17983 */ /* 0x000f280000300800 */
[----:B------:R-:W-:Y:S01]  /*567b0*/  STSM.16.M88.4 [R2], R192 ;  /* 0x000000c002007844 */ /* 0x000fe20000000200 */
[----:B------:R-:W-:Y:S06]  /*567c0*/  BAR.SYNC.DEFER_BLOCKING 0x0 ;  /* 0x0000000000007b1d */ /* 0x000fec0000010000 */
[----:B------:R-:W1:Y:S02]  /*567d0*/  LDS.128 R188, [R0] ;  /* 0x0000000000bc7984 */ /* 0x000e640000000c00 */
[----:B------:R-:W-:Y:S06]  /*567e0*/  BAR.SYNC.DEFER_BLOCKING 0x0 ;  /* 0x0000000000007b1d */ /* 0x000fec0000010000 */
[----:B------:R-:W-:Y:S02]  /*567f0*/  STSM.16.M88.4 [R2], R196 ;  /* 0x000000c402007844 */ /* 0x000fe40000000200 */
[----:B------:R-:W-:Y:S01]  /*56800*/  BAR.SYNC.DEFER_BLOCKING 0x0 ;  /* 0x0000000000007b1d */ /* 0x000fe20000010000 */
[----:B------:R-:W-:-:S05]  /*56810*/  F2FP.F16.F32.PACK_AB R216, R215, R221 ;  /* 0x000000ddd7d8723e */ /* 0x000fca00000000ff */
[----:B------:R-:W1:Y:S02]  /*56820*/  LDS.128 R192, [R0] ;  /* 0x0000000000c07984 */ /* 0x000e640000000c00 */
[----:B------:R-:W-:Y:S01]  /*56830*/  BAR.SYNC.DEFER_BLOCKING 0x0 ;  /* 0x0000000000007b1d */ /* 0x000fe20000010000 */
[----:B------:R-:W-:-:S05]  /*56840*/  F2FP.F16.F32.PACK_AB R217, R219, R249 ;  /* 0x000000f9dbd9723e */ /* 0x000fca00000000ff */
[----:B------:R-:W-:Y:S02]  /*56850*/  STSM.16.M88.4 [R2], R200 ;  /* 0x000000c802007844 */ /* 0x000fe40000000200 */
[----:B------:R-:W-:Y:S06]  /*56860*/  BAR.SYNC.DEFER_BLOCKING 0x0 ;  /* 0x0000000000007b1d */ /* 0x000fec0000010000 */
[----:B------:R-:W1:Y:S02]  /*56870*/  LDS.128 R196, [R0] ;  /* 0x0000000000c47984 */ /* 0x000e640000000c00 */
[----:B------:R-:W-:Y:S01]  /*56880*/  BAR.SYNC.DEFER_BLOCKING 0x0 ;  /* 0x0000000000007b1d */ /* 0x000fe20000010000 */
[----:B------:R-:W-:-:S02]  /*56890*/  F2FP.F16.F32.PACK_AB R214, R235, R214 ;  /* 0x000000d6ebd6723e */ /* 0x000fc400000000ff */
[----:B------:R-:W-:-:S03]  /*568a0*/  F2FP.F16.F32.PACK_AB R215, R234, R240 ;  /* 0x000000f0ead7723e */ /* 0x000fc600000000ff */
[----:B------:R-:W4:Y:S04]  /*568b0*/  LDL.LU R234, [R1+0x520] ;  /* 0x0005200001ea7983 */ /* 0x000f280000300800 */
[----:B------:R-:W4:Y:S04]  /*568c0*/  LDL.LU R226, [R1+0x5bc] ;  /* 0x0005bc0001e27983 */ /* 0x000f280000300800 */
        /* <DEDUP_REMOVED lines=10> */
[----:B------:R-:W-:Y:S01]  /*56970*/  BAR.SYNC.DEFER_BLOCKING 0x0 ;  /* 0x0000000000007b1d */ /* 0x000fe20000010000 */
[----:B------:R-:W-:-:S02]  /*56980*/  F2FP.F16.F32.PACK_AB R220, R220, R251 ;  /* 0x000000fbdcdc723e */ /* 0x000fc400000000ff */
[----:B--2---:R-:W-:-:S03]  /*56990*/  F2FP.F16.F32.PACK_AB R221, R250, R248 ;  /* 0x000000f8fadd723e */ /* 0x004fc600000000ff */
[----:B------:R-:W2:Y:S04]  /*569a0*/  LDL.LU R227, [R1+0x44c] ;  /* 0x00044c0001e37983 */ /* 0x000ea80000300800 */
[----:B------:R-:W2:Y:S01]  /*569b0*/  LDL.LU R3, [R1+0x448] ;  /* 0x0004480001037983 */ /* 0x000ea20000300800 */
[----:B---3--:R-:W-:-:S03]  /*569c0*/  F2FP.F16.F32.PACK_AB R232, R252, R232 ;  /* 0x000000e8fce8723e */ /* 0x008fc600000000ff */
[----:B------:R-:W3:Y:S01]  /*569d0*/  LDL.LU R6, [R1+0x53c] ;  /* 0x00053c0001067983 */ /* 0x000ee20000300800 */
[----:B----4-:R-:W-:-:S03]  /*569e0*/  F2FP.F16.F32.PACK_AB R233, R223, R233 ;  /* 0x000000e9dfe9723e */ /* 0x010fc600000000ff */
[----:B------:R-:W3:Y:S01]  /*569f0*/  LDL.LU R251, [R1+0x538] ;  /* 0x0005380001fb7983 */ /* 0x000ee20000300800 */
[----:B------:R-:W-:-:S03]  /*56a00*/  F2FP.F16.F32.PACK_AB R222, R238, R222 ;  /* 0x000000deeede723e */ /* 0x000fc600000000ff */
[----:B------:R-:W4:Y:S01]  /*56a10*/  LDL.LU R250, [R1+0x5c4] ;  /* 0x0005c40001fa7983 */ /* 0x000f220000300800 */
[----:B------:R-:W-:-:S03]  /*56a20*/  F2FP.F16.F32.PACK_AB R223, R236, R239 ;  /* 0x000000efecdf723e */ /* 0x000fc600000000ff */
[----:B------:R-:W4:Y:S04]  /*56a30*/  LDL.LU R248, [R1+0x5c0] ;  /* 0x0005c00001f87983 */ /* 0x000f280000300800 */
[----:B------:R-:W4:Y:S04]  /*56a40*/  LDL.LU R252, [R1+0x544] ;  /* 0x0005440001fc7983 */ /* 0x000f280000300800 */
[----:B------:R-:W4:Y:S04]  /*56a50*/  LDL.LU R238, [R1+0x540] ;  /* 0x0005400001ee7983 */ /* 0x000f280000300800 */
[----:B------:R-:W2:Y:S04]  /*56a60*/  LDL.LU R236, [R1+0x5cc] ;  /* 0x0005cc0001ec7983 */ /* 0x000ea80000300800 */
[----:B------:R-:W2:Y:S04]  /*56a70*/  LDL.LU R239, [R1+0x5c8] ;  /* 0x0005c80001ef7983 */ /* 0x000ea80000300800 */
[----:B------:R-:W1:Y:S01]  /*56a80*/  LDS.128 R200, [R0] ;  /* 0x0000000000c87984 */ /* 0x000e620000000c00 */
        /* <DEDUP_REMOVED lines=15> */
[----:B------:R-:W1:Y:S01]  /*56b80*/  LDS.128 R216, [R0] ;  /* 0x0000000000d87984 */ /* 0x000e620000000c00 */
[----:B------:R-:W-:-:S02]  /*56b90*/  F2FP.F16.F32.PACK_AB R234, R225, R234 ;  /* 0x000000eae1ea723e */ /* 0x000fc400000000ff */
[----:B------:R-:W-:Y:S01]  /*56ba0*/  F2FP.F16.F32.PACK_AB R235, R226, R235 ;  /* 0x000000ebe2eb723e */ /* 0x000fe200000000ff */
[----:B------:R-:W-:Y:S01]  /*56bb0*/  BAR.SYNC.DEFER_BLOCKING 0x0 ;  /* 0x0000000000007b1d */ /* 0x000fe20000010000 */
[----:B------:R-:W-:Y:S02]  /*56bc0*/  F2FP.F16.F32.PACK_AB R224, R7, R249 ;  /* 0x000000f907e0723e */ /* 0x000fe400000000ff */
[----:B------:R-:W-:Y:S02]  /*56bd0*/  F2FP.F16.F32.PACK_AB R225, R240, R243 ;  /* 0x000000f3f0e1723e */ /* 0x000fe400000000ff */
[----:B------:R-:W-:Y:S01]  /*56be0*/  F2FP.F16.F32.PACK_AB R228, R242, R241 ;  /* 0x000000f1f2e4723e */ /* 0x000fe200000000ff */
[----:B------:R0:W-:Y:S02]  /*56bf0*/  STSM.16.M88.4 [R2], R232 ;  /* 0x000000e802007844 */ /* 0x0001e40000000200 */
[----:B------:R-:W-:Y:S06]  /*56c00*/  BAR.SYNC.DEFER_BLOCKING 0x0 ;  /* 0x0000000000007b1d */ /* 0x000fec0000010000 */
[----:B0-----:R-:W4:Y:S04]  /*56c10*/  LDL.LU R232, [R1+0x304] ;  /* 0x0003040001e87983 */ /* 0x001f280000300800 */
        /* <DEDUP_REMOVED lines=8> */
[----:B---3--:R-:W-:-:S03]  /*56ca0*/  F2FP.F16.F32.PACK_AB R226, R6, R251 ;  /* 0x000000fb06e2723e */ /* 0x008fc600000000ff */
[----:B------:R-:W3:Y:S01]  /*56cb0*/  LDL.LU R237, [R1+0x564] ;  /* 0x0005640001ed7983 */ /* 0x000ee20000300800 */
[----:B--2---:R-:W-:-:S03]  /*56cc0*/  F2FP.F16.F32.PACK_AB R231, R236, R239 ;  /* 0x000000efece7723e */ /* 0x004fc600000000ff */
[----:B------:R-:W3:Y:S04]  /*56cd0*/  LDL.LU R242, [R1+0x560] ;  /* 0x0005600001f27983 */ /* 0x000ee80000300800 */
[----:B------:R-:W2:Y:S04]  /*56ce0*/  LDL.LU R7, [R1+0x5dc] ;  /* 0x0005dc0001077983 */ /* 0x000ea80000300800 */
[----:B------:R-:W2:Y:S04]  /*56cf0*/  LDL.LU R243, [R1+0x5d8] ;  /* 0x0005d80001f37983 */ /* 0x000ea80000300800 */
[----:B------:R-:W3:Y:S04]  /*56d00*/  LDL.LU R6, [R1+0x350] ;  /* 0x0003500001067983 */ /* 0x000ee80000300800 */
[----:B------:R-:W3:Y:S04]  /*56d10*/  LDL.LU R236, [R1+0x344] ;  /* 0x0003440001ec7983 */ /* 0x000ee80000300800 */
[----:B------:R-:W0:Y:S01]  /*56d20*/  LDS.128 R220, [R0] ;  /* 0x0000000000dc7984 */ /* 0x000e220000000c00 */
[----:B------:R-:W-:-:S02]  /*56d30*/  F2FP.F16.F32.PACK_AB R229, R227, R3 ;  /* 0x00000003e3e5723e */ /* 0x000fc400000000ff */
[----:B----4-:R-:W-:Y:S01]  /*56d40*/  F2FP.F16.F32.PACK_AB R227, R250, R248 ;  /* 0x000000f8fae3723e */ /* 0x010fe200000000ff */
[----:B------:R-:W-:Y:S01]  /*56d50*/  BAR.SYNC.DEFER_BLOCKING 0x0 ;  /* 0x0000000000007b1d */ /* 0x000fe20000010000 */
[----:B------:R-:W-:-:S07]  /*56d60*/  F2FP.F16.F32.PACK_AB R230, R252, R238 ;  /* 0x000000eefce6723e */ /* 0x000fce00000000ff */
[----:B------:R-:W4:Y:S01]  /*56d70*/  LDC R3, c[0x0][0x278] ;  /* 0x00009e00ff037b82 */ /* 0x000f220000000800 */
        /* <DEDUP_REMOVED lines=9> */
[----:B------:R-:W-:Y:S06]  /*56e10*/  BAR.SYNC.DEFER_BLOCKING 0x0 ;  /* 0x0000000000007b1d */ /* 0x000fec0000010000 */
[----:B------:R1:W-:Y:S04]  /*56e20*/  STSM.16.M88.4 [R2], R228 ;  /* 0x000000e402007844 */ /* 0x0003e80000000200 */
[----:B-1----:R-:W4:Y:S04]  /*56e30*/  LDL.LU R229, [R1+0x310] ;  /* 0x0003100001e57983 */ /* 0x002f280000300800 */
[----:B------:R-:W4:Y:S04]  /*56e40*/  LDL.LU R230, [R1+0x474] ;  /* 0x0004740001e67983 */ /* 0x000f280000300800 */
[----:B------:R-:W4:Y:S01]  /*56e50*/  LDL.LU R231, [R1+0x320] ;  /* 0x0003200001e77983 */ /* 0x000f220000300800 */
[----:B------:R-:W-:-:S02]  /*56e60*/  F2FP.F16.F32.PACK_AB R241, R234, R241 ;  /* 0x000000f1eaf1723e */ /* 0x000fc400000000ff */
[----:B------:R-:W-:Y:S02]  /*56e70*/  F2FP.F16.F32.PACK_AB R234, R235, R249 ;  /* 0x000000f9ebea723e */ /* 0x000fe400000000ff */
[----:B------:R-:W4:Y:S01]  /*56e80*/  LDL.LU R249, [R1+0x20] ;  /* 0x0000200001f97983 */ /* 0x000f220000300800 */
[----:B------:R-:W-:Y:S01]  /*56e90*/  BAR.SYNC.DEFER_BLOCKING 0x0 ;  /* 0x0000000000007b1d */ /* 0x000fe20000010000 */
[----:B---3--:R-:W-:-:S05]  /*56ea0*/  F2FP.F16.F32.PACK_AB R236, R6, R236 ;  /* 0x000000ec06ec723e */ /* 0x008fca00000000ff */
[----:B------:R-:W3:Y:S01]  /*56eb0*/  LDL.LU R6, [R1+0x24] ;  /* 0x0000240001067983 */ /* 0x000ee20000300800 */
[----:B------:R-:W-:Y:S02]  /*56ec0*/  F2FP.F16.F32.PACK_AB R235, R246, R247 ;  /* 0x000000f7f6eb723e */ /* 0x000fe400000000ff */
[----:B------:R-:W-:Y:S01]  /*56ed0*/  F2FP.F16.F32.PACK_AB R242, R237, R242 ;  /* 0x000000f2edf2723e */ /* 0x000fe200000000ff */
[----:B------:R-:W1:Y:S01]  /*56ee0*/  LDC R247, c[0x0][0x278] ;  /* 0x00009e00fff77b82 */ /* 0x000e620000000800 */
[----:B--2---:R-:W-:Y:S02]  /*56ef0*/  F2FP.F16.F32.PACK_AB R243, R7, R243 ;  /* 0x000000f307f3723e */ /* 0x004fe400000000ff */
[----:B----4-:R-:W-:-:S05]  /*56f00*/  SHF.L.U32 R3, R3, 0x1, RZ ;  /* 0x0000000103037819 */ /* 0x010fca00000006ff */
[----:B------:R-:W2:Y:S01]  /*56f10*/  LDC R7, c[0x0][0x278] ;  /* 0x00009e00ff077b82 */ /* 0x000ea20000000800 */
[----:B------:R-:W-:Y:S02]  /*56f20*/  F2FP.F16.F32.PACK_AB R232, R229, R232 ;  /* 0x000000e8e5e8723e */ /* 0x000fe400000000ff */
[----:B------:R-:W-:Y:S02]  /*56f30*/  F2FP.F16.F32.PACK_AB R233, R230, R233 ;  /* 0x000000e9e6e9723e */ /* 0x000fe400000000ff */
[----:B------:R-:W-:Y:S02]  /*56f40*/  F2FP.F16.F32.PACK_AB R240, R231, R240 ;  /* 0x000000f0e7f0723e */ /* 0x000fe400000000ff */
[----:B------:R-:W4:Y:S01]  /*56f50*/  LDS.128 R228, [R0] ;  /* 0x0000000000e47984 */ /* 0x000f220000000c00 */
[----:B------:R-:W-:Y:S06]  /*56f60*/  BAR.SYNC.DEFER_BLOCKING 0x0 ;  /* 0x0000000000007b1d */ /* 0x000fec0000010000 */
[----:B------:R-:W-:Y:S02]  /*56f70*/  STSM.16.M88.4 [R2], R232 ;  /* 0x000000e802007844 */ /* 0x000fe40000000200 */
[----:B------:R-:W-:Y:S06]  /*56f80*/  BAR.SYNC.DEFER_BLOCKING 0x0 ;  /* 0x0000000000007b1d */ /* 0x000fec0000010000 */
[----:B------:R-:W4:Y:S02]  /*56f90*/  LDS.128 R232, [R0] ;  /* 0x0000000000e87984 */ /* 0x000f240000000c00 */
[----:B------:R-:W-:Y:S06]  /*56fa0*/  BAR.SYNC.DEFER_BLOCKING 0x0 ;  /* 0x0000000000007b1d */ /* 0x000fec0000010000 */
[----:B------:R-:W-:Y:S02]  /*56fb0*/  STSM.16.M88.4 [R2], R240 ;  /* 0x000000f002007844 */ /* 0x000fe40000000200 */
[----:B------:R-:W-:Y:S01]  /*56fc0*/  BAR.SYNC.DEFER_BLOCKING 0x0 ;  /* 0x0000000000007b1d */ /* 0x000fe20000010000 */
[----:B------:R-:W-:-:S02]  /*56fd0*/  F2FP.F16.F32.PACK_AB R237, R251, R248 ;  /* 0x000000f8fbed723e */ /* 0x000fc400000000ff */
[----:B------:R-:W-:Y:S02]  /*56fe0*/  F2FP.F16.F32.PACK_AB R238, R252, R238 ;  /* 0x000000eefcee723e */ /* 0x000fe400000000ff */
[----:B------:R-:W-:-:S03]  /*56ff0*/  F2FP.F16.F32.PACK_AB R239, R250, R239 ;  /* 0x000000effaef723e */ /* 0x000fc600000000ff */
[----:B------:R-:W0:Y:S01]  /*57000*/  LDC R248, c[0x0][0x278] ;  /* 0x00009e00fff87b82 */ /* 0x000e220000000800 */
[----:B------:R-:W-:Y:S01]  /*57010*/  IADD3 R246, P0, R3, R244, RZ ;  /* 0x000000f403f67210 */ /* 0x000fe20007f1e0ff */
[----:B------:R-:W4:Y:S04]  /*57020*/  LDL.LU R250, [R1+0x28] ;  /* 0x0000280001fa7983 */ /* 0x000f280000300800 */
[----:B------:R-:W4:Y:S02]  /*57030*/  LDS.128 R240, [R0] ;  /* 0x0000000000f07984 */ /* 0x000f240000000c00 */
[----:B------:R-:W2:Y:S08]  /*57040*/  LDC R252, c[0x0][0x278] ;  /* 0x00009e00fffc7b82 */ /* 0x000eb00000000800 */
[----:B------:R-:W-:Y:S01]  /*57050*/  BAR.SYNC.DEFER_BLOCKING 0x0 ;  /* 0x0000000000007b1d */ /* 0x000fe20000010000 */
[----:B-1----:R-:W-:-:S07]  /*57060*/  LEA.HI.X.SX32 R247, R247, R245, 0x1, P0 ;  /* 0x000000f5f7f77211 */ /* 0x002fce00000f0eff */
[----:B------:R-:W1:Y:S01]  /*57070*/  LDC R251, c[0x0][0x278] ;  /* 0x00009e00fffb7b82 */ /* 0x000e620000000800 */
[----:B------:R0:W-:Y:S07]  /*57080*/  STSM.16.M88.4 [R2], R236 ;  /* 0x000000ec02007844 */ /* 0x0001ee0000000200 */
[----:B------:R-:W-:Y:S01]  /*57090*/  BAR.SYNC.DEFER_BLOCKING 0x0 ;  /* 0x0000000000007b1d */ /* 0x000fe20000010000 */
[----:B0-----:R-:W-:-:S07]  /*570a0*/  PRMT R2, R249, 0x7632, R2 ;  /* 0x00007632f9027816 */ /* 0x001fce0000000002 */
[----:B------:R-:W0:Y:S08]  /*570b0*/  LDC R238, c[0x0][0x278] ;  /* 0x00009e00ffee7b82 */ /* 0x000e300000000800 */
[----:B------:R-:W1:Y:S01]  /*570c0*/  LDC R239, c[0x0][0x278] ;  /* 0x00009e00ffef7b82 */ /* 0x000e620000000800 */
[----:B------:R2:W-:Y:S04]  /*570d0*/  STG.E.U16 desc[UR60][R244.64], R249 ;  /* 0x000000f9f4007986 */ /* 0x0005e8000c10153c */
[----:B------:R2:W-:Y:S02]  /*570e0*/  STG.E.U16 desc[UR60][R246.64], R2 ;  /* 0x00000002f6007986 */ /* 0x0005e4000c10153c */
[----:B--2---:R-:W-:Y:S01]  /*570f0*/  LEA R237, R252, R252, 0x1 ;  /* 0x000000fcfced7211 */ /* 0x004fe200078e08ff */
[----:B------:R-:W2:Y:S01]  /*57100*/  LDC R249, c[0x0][0x278] ;  /* 0x00009e00fff97b82 */ /* 0x000ea20000000800 */
[----:B------:R-:W-:-:S05]  /*57110*/  IMAD R2, R248, 0x6, RZ ;  /* 0x00000006f8027824 */ /* 0x000fca00078e02ff */
[-C--:B------:R-:W-:Y:S02]  /*57120*/  IADD3 R236, P3, R2, R244.reuse, RZ ;  /* 0x000000f402ec7210 */ /* 0x080fe40007f7e0ff */
[----:B------:R-:W-:Y:S02]  /*57130*/  LEA R2, P4, R7, R244, 0x3 ;  /* 0x000000f407027211 */ /* 0x000fe400078818ff */
[----:B------:R-:W2:Y:S01]  /*57140*/  LDL.LU R7, [R1+0x2c] ;  /* 0x00002c0001077983 */ /* 0x000ea20000300800 */
[----:B0-----:R-:W-:-:S03]  /*57150*/  SHF.L.U32 R247, R238, 0x2, RZ ;  /* 0x00000002eef77819 */ /* 0x001fc600000006ff */
[----:B------:R-:W2:Y:S01]  /*57160*/  LDL.LU R252, [R1+0x10] ;  /* 0x0000100001fc7983 */ /* 0x000ea20000300800 */
[----:B-1----:R-:W-:-:S04]  /*57170*/  LEA R238, P0, R239, R244, 0x2 ;  /* 0x000000f4efee7211 */ /* 0x002fc800078010ff */
[----:B------:R-:W-:-:S05]  /*57180*/  LEA.HI.X.SX32 R239, R3, R245, 0x1, P0 ;  /* 0x000000f503ef7211 */ /* 0x000fca00000f0eff */
[----:B---3--:R0:W-:Y:S02]  /*57190*/  STG.E.U16 desc[UR60][R238.64], R6 ;  /* 0x00000006ee007986 */ /* 0x0081e4000c10153c */
[----:B0-----:R-:W0:Y:S01]  /*571a0*/  LDC R239, c[0x0][0x278] ;  /* 0x00009e00ffef7b82 */ /* 0x001e220000000800 */
[-C--:B------:R-:W-:Y:S02]  /*571b0*/  LEA.HI.X.SX32 R237, R237, R245.reuse, 0x1, P3 ;  /* 0x000000f5eded7211 */ /* 0x080fe400018f0eff */
[----:B------:R-:W-:Y:S02]  /*571c0*/  PRMT R246, R6, 0x7632, R246 ;  /* 0x0000763206f67816 */ /* 0x000fe400000000f6 */
[----:B------:R-:W3:Y:S04]  /*571d0*/  LDL.LU R6, [R1+0x1f3c] ;  /* 0x001f3c0001067983 */ /* 0x000ee80000300800 */
[----:B------:R1:W-:Y:S01]  /*571e0*/  STG.E.U16 desc[UR60][R236.64], R246 ;  /* 0x000000f6ec007986 */ /* 0x0003e2000c10153c */
[----:B------:R-:W-:-:S02]  /*571f0*/  LEA.HI.X.SX32 R3, R247, R245, 0x1, P4 ;  /* 0x000000f5f7037211 */ /* 0x000fc400020f0eff */
[----:B------:R-:W2:Y:S08]  /*57200*/  LDC R247, c[0x0][0x278] ;  /* 0x00009e00fff77b82 */ /* 0x000eb00000000800 */
[----:B-1----:R-:W1:Y:S01]  /*57210*/  LDC R237, c[0x0][0x278] ;  /* 0x00009e00ffed7b82 */ /* 0x002e620000000800 */
[----:B0-----:R-:W-:Y:S02]  /*57220*/  IMAD R236, R239, 0xe, RZ ;  /* 0x0000000eefec7824 */ /* 0x001fe400078e02ff */
[----:B------:R-:W-:-:S02]  /*57230*/  IMAD R239, R248, 0x6, RZ ;  /* 0x00000006f8ef7824 */ /* 0x000fc400078e02ff */
[----:B------:R-:W3:Y:S01]  /*57240*/  LDL.LU R248, [R1+0x14] ;  /* 0x0000140001f87983 */ /* 0x000ee20000300800 */
[----:B------:R-:W-:-:S05]  /*57250*/  IMAD R251, R251, 0xc, RZ ;  /* 0x0000000cfbfb7824 */ /* 0x000fca00078e02ff */
[----:B------:R-:W-:-:S04]  /*57260*/  IADD3 R238, P0, R251, R244, RZ ;  /* 0x000000f4fbee7210 */ /* 0x000fc80007f1e0ff */
[----:B------:R-:W-:Y:S02]  /*57270*/  LEA.HI.X.SX32 R239, R239, R245, 0x1, P0 ;  /* 0x000000f5efef7211 */ /* 0x000fe400000f0eff */
[----:B-1----:R-:W-:Y:S01]  /*57280*/  LEA R237, R237, -R237, 0x3 ;  /* 0x800000ededed7211 */ /* 0x002fe200078e18ff */
[----:B----4-:R0:W-:Y:S02]  /*57290*/  STG.E.U16 desc[UR60][R2.64], R250 ;  /* 0x000000fa02007986 */ /* 0x0101e4000c10153c */
[----:B0-----:R-:W-:Y:S01]  /*572a0*/  PRMT R3, R250, 0x7632, R3 ;  /* 0x00007632fa037816 */ /* 0x001fe20000000003 */
[----:B--2---:R-:W-:Y:S01]  /*572b0*/  IMAD R250, R249, 0xa, RZ ;  /* 0x0000000af9fa7824 */ /* 0x004fe200078e02ff */
[----:B------:R-:W-:Y:S01]  /*572c0*/  LEA R2, R247, R247, 0x2 ;  /* 0x000000f7f7027211 */ /* 0x000fe200078e10ff */
[----:B------:R-:W0:Y:S03]  /*572d0*/  LDC R249, c[0x0][0x278] ;  /* 0x00009e00fff97b82 */ /* 0x000e260000000800 */
[----:B------:R-:W-:-:S04]  /*572e0*/  IADD3 R246, P3, R250, R244, RZ ;  /* 0x000000f4faf67210 */ /* 0x000fc80007f7e0ff */
[-C--:B------:R-:W-:Y:S02]  /*572f0*/  LEA.HI.X.SX32 R247, R2, R245.reuse, 0x1, P3 ;  /* 0x000000f502f77211 */ /* 0x080fe400018f0eff */
[----:B------:R-:W-:Y:S01]  /*57300*/  IADD3 R236, P3, R236, R244, RZ ;  /* 0x000000f4ecec7210 */ /* 0x000fe20007f7e0ff */
[----:B------:R-:W1:Y:S02]  /*57310*/  LDC R2, c[0x0][0x278] ;  /* 0x00009e00ff027b82 */ /* 0x000e640000000800 */
[----:B------:R2:W-:Y:S01]  /*57320*/  STG.E.U16 desc[UR60][R246.64], R3 ;  /* 0x00000003f6007986 */ /* 0x0005e2000c10153c */
[----:B------:R-:W-:-:S05]  /*57330*/  LEA.HI.X.SX32 R237, R237, R245, 0x1, P3 ;  /* 0x000000f5eded7211 */ /* 0x000fca00018f0eff */
[----:B--2---:R-:W2:Y:S01]  /*57340*/  LDC R3, c[0x0][0x278] ;  /* 0x00009e00ff037b82 */ /* 0x004ea20000000800 */
[----:B-1----:R-:W-:Y:S02]  /*57350*/  LEA R2, P4, R2, R244, 0x4 ;  /* 0x000000f402027211 */ /* 0x002fe400078820ff */
[----:B--2---:R-:W-:Y:S01]  /*57360*/  SHF.L.U32 R3, R3, 0x3, RZ ;  /* 0x0000000303037819 */ /* 0x004fe200000006ff */
[----:B------:R1:W-:Y:S01]  /*57370*/  STG.E.U16 desc[UR60][R238.64], R7 ;  /* 0x00000007ee007986 */ /* 0x0003e2000c10153c */
[----:B------:R-:W-:-:S05]  /*57380*/  PRMT R246, R7, 0x7632, R246 ;  /* 0x0000763207f67816 */ /* 0x000fca00000000f6 */
[----:B------:R2:W-:Y:S01]  /*57390*/  STG.E.U16 desc[UR60][R236.64], R246 ;  /* 0x000000f6ec007986 */ /* 0x0005e2000c10153c */
[----:B-1----:R-:W1:Y:S03]  /*573a0*/  LDC R239, c[0x0][0x278] ;  /* 0x00009e00ffef7b82 */ /* 0x002e660000000800 */
[----:B------:R-:W4:Y:S05]  /*573b0*/  LDL.LU R7, [R1+0x1f38] ;  /* 0x001f380001077983 */ /* 0x000f2a0000300800 */
[----:B--2---:R-:W2:Y:S01]  /*573c0*/  LDC R236, c[0x0][0x278] ;  /* 0x00009e00ffec7b82 */ /* 0x004ea20000000800 */
[----:B0-----:R-:W-:-:S02]  /*573d0*/  IMAD R246, R249, 0xb, RZ ;  /* 0x0000000bf9f67824 */ /* 0x001fc400078e02ff */
[----:B------:R-:W4:Y:S05]  /*573e0*/  LDL.LU R249, [R1+0x18] ;  /* 0x0000180001f97983 */ /* 0x000f2a0000300800 */
[----:B------:R-:W0:Y:S01]  /*573f0*/  LDC R238, c[0x0][0x278] ;  /* 0x00009e00ffee7b82 */ /* 0x000e220000000800 */
[----:B-1----:R-:W-:-:S07]  /*57400*/  IMAD R237, R239, 0x12, RZ ;  /* 0x00000012efed7824 */ /* 0x002fce00078e02ff */
[----:B------:R-:W1:Y:S01]  /*57410*/  LDC R239, c[0x0][0x278] ;  /* 0x00009e00ffef7b82 */ /* 0x000e620000000800 */
[----:B------:R-:W-:Y:S01]  /*57420*/  LEA.HI.X.SX32 R3, R3, R245, 0x1, P4 ;  /* 0x000000f503037211 */ /* 0x000fe200020f0eff */
[----:B--2---:R-:W-:-:S04]  /*57430*/  IMAD R236, R236, 0x14, RZ ;  /* 0x00000014ecec7824 */ /* 0x004fc800078e02ff */
[----:B------:R0:W-:Y:S01]  /*57440*/  STG.E.U16 desc[UR60][R2.64], R252 ;  /* 0x000000fc02007986 */ /* 0x0001e2000c10153c */
[-C--:B------:R-:W-:Y:S01]  /*57450*/  IADD3 R236, P3, R236, R244.reuse, RZ ;  /* 0x000000f4ecec7210 */ /* 0x080fe20007f7e0ff */
[----:B0-----:R-:W-:Y:S01]  /*57460*/  IMAD R2, R238, 0x16, RZ ;  /* 0x00000016ee027824 */ /* 0x001fe200078e02ff */
[----:B------:R-:W-:Y:S02]  /*57470*/  IADD3 R238, P0, R237, R244, RZ ;  /* 0x000000f4edee7210 */ /* 0x000fe40007f1e0ff */
[----:B------:R-:W-:Y:S02]  /*57480*/  LEA.HI.X.SX32 R237, R250, R245, 0x1, P3 ;  /* 0x000000f5faed7211 */ /* 0x000fe400018f0eff */
[----:B------:R-:W2:Y:S01]  /*57490*/  LDL.LU R250, [R1+0x1c] ;  /* 0x00001c0001fa7983 */ /* 0x000ea20000300800 */
[----:B-1----:R-:W-:Y:S02]  /*574a0*/  LEA R3, R239, R239, 0x3 ;  /* 0x000000efef037211 */ /* 0x002fe400078e18ff */
[----:B------:R-:W-:-:S02]  /*574b0*/  PRMT R247, R252, 0x7632, R247 ;  /* 0x00007632fcf77816 */ /* 0x000fc400000000f7 */
[----:B------:R-:W-:Y:S01]  /*574c0*/  LEA.HI.X.SX32 R239, R3, R245, 0x1, P0 ;  /* 0x000000f503ef7211 */ /* 0x000fe200000f0eff */
[----:B------:R-:W0:Y:S04]  /*574d0*/  LDC R252, c[0x0][0x278] ;  /* 0x00009e00fffc7b82 */ /* 0x000e280000000800 */
[----:B------:R1:W-:Y:S04]  /*574e0*/  STG.E.U16 desc[UR60][R238.64], R247 ;  /* 0x000000f7ee007986 */ /* 0x0003e8000c10153c */
[----:B-1----:R-:W1:Y:S01]  /*574f0*/  LDC R239, c[0x0][0x278] ;  /* 0x00009e00ffef7b82 */ /* 0x002e620000000800 */
[----:B------:R-:W-:-:S07]  /*57500*/  IADD3 R2, P4, R2, R244, RZ ;  /* 0x000000f402027210 */ /* 0x000fce0007f9e0ff */
[----:B------:R-:W0:Y:S01]  /*57510*/  LDC R247, c[0x0][0x278] ;  /* 0x00009e00fff77b82 */ /* 0x000e220000000800 */
[----:B------:R-:W-:Y:S02]  /*57520*/  LEA.HI.X.SX32 R3, R246, R245, 0x1, P4 ;  /* 0x000000f5f6037211 */ /* 0x000fe400020f0eff */
[----:B---3--:R-:W-:Y:S01]  /*57530*/  PRMT R246, R248, 0x7632, R246 ;  /* 0x00007632f8f67816 */ /* 0x008fe200000000f6 */
[----:B------:R3:W-:Y:S04]  /*57540*/  STG.E.U16 desc[UR60][R236.64], R248 ;  /* 0x000000f8ec007986 */ /* 0x0007e8000c10153c */
[----:B------:R1:W-:Y:S01]  /*57550*/  STG.E.U16 desc[UR60][R2.64], R246 ;  /* 0x000000f602007986 */ /* 0x0003e2000c10153c */
[----:B------:R-:W0:Y:S03]  /*57560*/  LDC R238, c[0x0][0x278] ;  /* 0x00009e00ffee7b82 */ /* 0x000e260000000800 */
[----:B---3--:R-:W3:Y:S01]  /*57570*/  LDL.LU R248, [R1+0x1f34] ;  /* 0x001f340001f87983 */ /* 0x008ee20000300800 */
[----:B-1----:R-:W-:-:S04]  /*57580*/  IMAD R2, R239, 0x18, RZ ;  /* 0x00000018ef027824 */ /* 0x002fc800078e02ff */
[----:B------:R-:W1:Y:S01]  /*57590*/  LDC R239, c[0x0][0x278] ;  /* 0x00009e00ffef7b82 */ /* 0x000e620000000800 */
[----:B------:R-:W-:Y:S01]  /*575a0*/  IADD3 R246, P3, R2, R244, RZ ;  /* 0x000000f402f67210 */ /* 0x000fe20007f7e0ff */
[----:B0-----:R-:W-:-:S03]  /*575b0*/  IMAD R237, R247, 0xd, RZ ;  /* 0x0000000df7ed7824 */ /* 0x001fc600078e02ff */
[----:B------:R-:W-:Y:S02]  /*575c0*/  LEA.HI.X.SX32 R247, R251, R245, 0x1, P3 ;  /* 0x000000f5fbf77211 */ /* 0x000fe400018f0eff */
[----:B------:R-:W3:Y:S01]  /*575d0*/  LDL.LU R251, [R1] ;  /* 0x0000000001fb7983 */ /* 0x000ee20000300800 */
[----:B------:R-:W-:Y:S02]  /*575e0*/  IMAD R236, R238, 0x1c, RZ ;  /* 0x0000001ceeec7824 */ /* 0x000fe400078e02ff */
[----:B-1----:R-:W-:Y:S02]  /*575f0*/  IMAD R3, R239, 0x1a, RZ ;  /* 0x0000001aef037824 */ /* 0x002fe400078e02ff */
[----:B------:R-:W0:Y:S03]  /*57600*/  LDC R239, c[0x0][0x278] ;  /* 0x00009e00ffef7b82 */ /* 0x000e260000000800 */
[----:B------:R-:W-:-:S02]  /*57610*/  IADD3 R238, P0, R3, R244, RZ ;  /* 0x000000f403ee7210 */ /* 0x000fc40007f1e0ff */
[----:B------:R-:W-:Y:S02]  /*57620*/  LEA R3, R252, -R252, 0x4 ;  /* 0x800000fcfc037211 */ /* 0x000fe400078e20ff */
[----:B------:R-:W3:Y:S01]  /*57630*/  LDL.LU R252, [R1+0x4] ;  /* 0x0000040001fc7983 */ /* 0x000ee20000300800 */
[----:B0-----:R-:W-:Y:S01]  /*57640*/  IMAD R2, R239, 0x1e, RZ ;  /* 0x0000001eef027824 */ /* 0x001fe200078e02ff */
[----:B------:R-:W-:Y:S02]  /*57650*/  LEA.HI.X.SX32 R239, R237, R245, 0x1, P0 ;  /* 0x000000f5edef7211 */ /* 0x000fe400000f0eff */
[----:B------:R-:W0:Y:S01]  /*57660*/  LDC R237, c[0x0][0x278] ;  /* 0x00009e00ffed7b82 */ /* 0x000e220000000800 */
[-C--:B------:R-:W-:Y:S02]  /*57670*/  IADD3 R236, P3, R236, R244.reuse, RZ ;  /* 0x000000f4ecec7210 */ /* 0x080fe40007f7e0ff */
[----:B------:R-:W-:-:S04]  /*57680*/  IADD3 R2, P4, R2, R244, RZ ;  /* 0x000000f402027210 */ /* 0x000fc80007f9e0ff */
[----:B------:R-:W-:Y:S01]  /*57690*/  LEA.HI.X.SX32 R3, R3, R245, 0x1, P4 ;  /* 0x000000f503037211 */ /* 0x000fe200020f0eff */
[----:B0-----:R-:W-:-:S05]  /*576a0*/  IMAD R237, R237, 0xe, RZ ;  /* 0x0000000eeded7824 */ /* 0x001fca00078e02ff */
[----:B------:R-:W-:Y:S01]  /*576b0*/  LEA.HI.X.SX32 R237, R237, R245, 0x1, P3 ;  /* 0x000000f5eded7211 */ /* 0x000fe200018f0eff */
[----:B----4-:R0:W-:Y:S02]  /*576c0*/  STG.E.U16 desc[UR60][R246.64], R249 ;  /* 0x000000f9f6007986 */ /* 0x0101e4000c10153c */
[----:B0-----:R-:W-:Y:S02]  /*576d0*/  PRMT R247, R249, 0x7632, R247 ;  /* 0x00007632f9f77816 */ /* 0x001fe400000000f7 */
[----:B------:R-:W4:Y:S04]  /*576e0*/  LDL.LU R249, [R1+0x1f30] ;  /* 0x001f300001f97983 */ /* 0x000f280000300800 */
[----:B------:R0:W-:Y:S02]  /*576f0*/  STG.E.U16 desc[UR60][R238.64], R247 ;  /* 0x000000f7ee007986 */ /* 0x0001e4000c10153c */
[----:B0-----:R-:W0:Y:S08]  /*57700*/  LDC R238, c[0x0][0x278] ;  /* 0x00009e00ffee7b82 */ /* 0x001e300000000800 */
[----:B------:R-:W1:Y:S08]  /*57710*/  LDC R239, c[0x0][0x278] ;  /* 0x00009e00ffef7b82 */ /* 0x000e700000000800 */
[----:B------:R-:W1:Y:S01]  /*57720*/  LDC R247, c[0x0][0x278] ;  /* 0x00009e00fff77b82 */ /* 0x000e620000000800 */
[----:B--2---:R-:W-:Y:S01]  /*57730*/  PRMT R246, R250, 0x7632, R246 ;  /* 0x00007632faf67816 */ /* 0x004fe200000000f6 */
[----:B------:R2:W-:Y:S04]  /*57740*/  STG.E.U16 desc[UR60][R236.64], R250 ;  /* 0x000000faec007986 */ /* 0x0005e8000c10153c */
[----:B------:R0:W-:Y:S02]  /*57750*/  STG.E.U16 desc[UR60][R2.64], R246 ;  /* 0x000000f602007986 */ /* 0x0001e4000c10153c */
[----:B--2---:R-:W2:Y:S02]  /*57760*/  LDC R237, c[0x0][0x278] ;  /* 0x00009e00ffed7b82 */ /* 0x004ea40000000800 */
[----:B------:R-:W4:Y:S01]  /*57770*/  LDL.LU R250, [R1+0x1f2c] ;  /* 0x001f2c0001fa7983 */ /* 0x000f220000300800 */
[----:B0-----:R-:W-:Y:S01]  /*57780*/  SHF.L.U32 R2, R238, 0x4, RZ ;  /* 0x00000004ee027819 */ /* 0x001fe200000006ff */
[----:B-1----:R-:W-:-:S04]  /*57790*/  IMAD R238, R239, 0x22, RZ ;  /* 0x00000022efee7824 */ /* 0x002fc800078e02ff */
[----:B------:R-:W0:Y:S01]  /*577a0*/  LDC R239, c[0x0][0x278] ;  /* 0x00009e00ffef7b82 */ /* 0x000e220000000800 */
[----:B------:R-:W-:-:S07]  /*577b0*/  LEA R246, P3, R247, R244, 0x5 ;  /* 0x000000f4f7f67211 */ /* 0x000fce00078628ff */
[----:B------:R-:W1:Y:S01]  /*577c0*/  LDC R247, c[0x0][0x278] ;  /* 0x00009e00fff77b82 */ /* 0x000e620000000800 */
[----:B------:R-:W-:Y:S02]  /*577d0*/  IADD3 R238, P0, R238, R244, RZ ;  /* 0x000000f4eeee7210 */ /* 0x000fe40007f1e0ff */
[----:B--2---:R-:W-:-:S05]  /*577e0*/  LEA R237, R237, R237, 0x4 ;  /* 0x000000ededed7211 */ /* 0x004fca00078e20ff */
[----:B------:R-:W2:Y:S01]  /*577f0*/  LDC R3, c[0x0][0x278] ;  /* 0x00009e00ff037b82 */ /* 0x000ea20000000800 */
[----:B0-----:R-:W-:Y:S02]  /*57800*/  IMAD R236, R239, 0x24, RZ ;  /* 0x00000024efec7824 */ /* 0x001fe400078e02ff */
[----:B-1----:R-:W-:Y:S01]  /*57810*/  IMAD R239, R247, 0x26, RZ ;  /* 0x00000026f7ef7824 */ /* 0x002fe200078e02ff */
[----:B------:R-:W-:-:S04]  /*57820*/  LEA.HI.X.SX32 R247, R2, R245, 0x1, P3 ;  /* 0x000000f502f77211 */ /* 0x000fc800018f0eff */
[-C--:B------:R-:W-:Y:S02]  /*57830*/  IADD3 R2, P4, R239, R244.reuse, RZ ;  /* 0x000000f4ef027210 */ /* 0x080fe40007f9e0ff */
[----:B------:R-:W-:Y:S02]  /*57840*/  LEA.HI.X.SX32 R239, R237, R245, 0x1, P0 ;  /* 0x000000f5edef7211 */ /* 0x000fe400000f0eff */
[----:B------:R-:W0:Y:S01]  /*57850*/  LDC R237, c[0x0][0x278] ;  /* 0x00009e00ffed7b82 */ /* 0x000e220000000800 */
[----:B---3--:R1:W-:Y:S01]  /*57860*/  STG.E.U16 desc[UR60][R246.64], R251 ;  /* 0x000000fbf6007986 */ /* 0x0083e2000c10153c */
[----:B------:R-:W-:Y:S02]  /*57870*/  IADD3 R236, P3, R236, R244, RZ ;  /* 0x000000f4ecec7210 */ /* 0x000fe40007f7e0ff */
[----:B-1----:R-:W-:Y:S02]  /*57880*/  PRMT R247, R251, 0x7632, R247 ;  /* 0x00007632fbf77816 */ /* 0x002fe400000000f7 */
[----:B------:R-:W3:Y:S04]  /*57890*/  LDL.LU R251, [R1+0x1f28] ;  /* 0x001f280001fb7983 */ /* 0x000ee80000300800 */
[----:B------:R1:W-:Y:S01]  /*578a0*/  STG.E.U16 desc[UR60][R238.64], R247 ;  /* 0x000000f7ee007986 */ /* 0x0003e2000c10153c */
[----:B0-----:R-:W-:-:S03]  /*578b0*/  IMAD R237, R237, 0x12, RZ ;  /* 0x00000012eded7824 */ /* 0x001fc600078e02ff */
[----:B-1----:R-:W4:Y:S02]  /*578c0*/  LDL.LU R247, [R1+0x8] ;  /* 0x0000080001f77983 */ /* 0x002f240000300800 */
[-C--:B------:R-:W-:Y:S01]  /*578d0*/  LEA.HI.X.SX32 R237, R237, R245.reuse, 0x1, P3 ;  /* 0x000000f5eded7211 */ /* 0x080fe200018f0eff */
[----:B--2---:R-:W-:Y:S01]  /*578e0*/  IMAD R3, R3, 0x13, RZ ;  /* 0x0000001303037824 */ /* 0x004fe200078e02ff */
[----:B------:R-:W-:Y:S01]  /*578f0*/  PRMT R246, R252, 0x7632, R246 ;  /* 0x00007632fcf67816 */ /* 0x000fe200000000f6 */
[----:B------:R-:W0:Y:S02]  /*57900*/  LDC R239, c[0x0][0x278] ;  /* 0x00009e00ffef7b82 */ /* 0x000e240000000800 */
[----:B------:R1:W-:Y:S06]  /*57910*/  STG.E.U16 desc[UR60][R236.64], R252 ;  /* 0x000000fcec007986 */ /* 0x0003ec000c10153c */
[----:B------:R-:W2:Y:S01]  /*57920*/  LDC R238, c[0x0][0x278] ;  /* 0x00009e00ffee7b82 */ /* 0x000ea20000000800 */
[----:B-1----:R-:W3:Y:S07]  /*57930*/  LDL.LU R252, [R1+0x1f24] ;  /* 0x001f240001fc7983 */ /* 0x002eee0000300800 */
[----:B------:R-:W1:Y:S01]  /*57940*/  LDC R237, c[0x0][0x278] ;  /* 0x00009e00ffed7b82 */ /* 0x000e620000000800 */
[----:B------:R-:W-:-:S05]  /*57950*/  LEA.HI.X.SX32 R3, R3, R245, 0x1, P4 ;  /* 0x000000f503037211 */ /* 0x000fca00020f0eff */
[----:B------:R0:W-:Y:S02]  /*57960*/  STG.E.U16 desc[UR60][R2.64], R246 ;  /* 0x000000f602007986 */ /* 0x0001e4000c10153c */
[----:B0-----:R-:W-:Y:S01]  /*57970*/  IMAD R236, R239, 0x2c, RZ ;  /* 0x0000002cefec7824 */ /* 0x001fe200078e02ff */
[----:B------:R-:W0:Y:S01]  /*57980*/  LDC R3, c[0x0][0x278] ;  /* 0x00009e00ff037b82 */ /* 0x000e220000000800 */
[----:B-1----:R-:W-:-:S07]  /*57990*/  IMAD R2, R237, 0x2a, RZ ;  /* 0x0000002aed027824 */ /* 0x002fce00078e02ff */
[----:B------:R-:W1:Y:S01]  /*579a0*/  LDC R237, c[0x0][0x278] ;  /* 0x00009e00ffed7b82 */ /* 0x000e620000000800 */
[----:B--2---:R-:W-:-:S05]  /*579b0*/  IMAD R238, R238, 0x28, RZ ;  /* 0x00000028eeee7824 */ /* 0x004fca00078e02ff */
[-C--:B------:R-:W-:Y:S01]  /*579c0*/  IADD3 R238, P0, R238, R244.reuse, RZ ;  /* 0x000000f4eeee7210 */ /* 0x080fe20007f1e0ff */
[----:B-1----:R-:W-:Y:S02]  /*579d0*/  IMAD R239, R237, 0x14, RZ ;  /* 0x00000014edef7824 */ /* 0x002fe400078e02ff */
[----:B------:R-:W1:Y:S01]  /*579e0*/  LDC R237, c[0x0][0x278] ;  /* 0x00009e00ffed7b82 */ /* 0x000e620000000800 */
[----:B0-----:R-:W-:Y:S01]  /*579f0*/  IMAD R3, R3, 0x15, RZ ;  /* 0x0000001503037824 */ /* 0x001fe200078e02ff */
[-C--:B------:R-:W-:Y:S02]  /*57a00*/  IADD3 R2, P3, R2, R244.reuse, RZ ;  /* 0x000000f402027210 */ /* 0x080fe40007f7e0ff */
[-C--:B------:R-:W-:Y:S02]  /*57a10*/  LEA.HI.X.SX32 R239, R239, R245.reuse, 0x1, P0 ;  /* 0x000000f5efef7211 */ /* 0x080fe400000f0eff */
[----:B------:R-:W-:Y:S02]  /*57a20*/  LEA.HI.X.SX32 R3, R3, R245, 0x1, P3 ;  /* 0x000000f503037211 */ /* 0x000fe400018f0eff */
[----:B------:R-:W-:Y:S01]  /*57a30*/  IADD3 R236, P4, R236, R244, RZ ;  /* 0x000000f4ecec7210 */ /* 0x000fe20007f9e0ff */
[----:B-1----:R-:W-:-:S05]  /*57a40*/  IMAD R237, R237, 0x16, RZ ;  /* 0x00000016eded7824 */ /* 0x002fca00078e02ff */
[----:B------:R-:W-:Y:S02]  /*57a50*/  LEA.HI.X.SX32 R237, R237, R245, 0x1, P4 ;  /* 0x000000f5eded7211 */ /* 0x000fe400020f0eff */
[----:B----4-:R-:W-:Y:S01]  /*57a60*/  PRMT R246, R247, 0x7632, R246 ;  /* 0x00007632f7f67816 */ /* 0x010fe200000000f6 */
[----:B------:R0:W-:Y:S04]  /*57a70*/  STG.E.U16 desc[UR60][R238.64], R247 ;  /* 0x000000f7ee007986 */ /* 0x0001e8000c10153c */
[----:B------:R1:W-:Y:S01]  /*57a80*/  STG.E.U16 desc[UR60][R2.64], R246 ;  /* 0x000000f602007986 */ /* 0x0003e2000c10153c */
[----:B0-----:R-:W0:Y:S08]  /*57a90*/  LDC R247, c[0x0][0x278] ;  /* 0x00009e00fff77b82 */ /* 0x001e300000000800 */
[----:B-1----:R-:W1:Y:S01]  /*57aa0*/  LDC R3, c[0x0][0x278] ;  /* 0x00009e00ff037b82 */ /* 0x002e620000000800 */
[----:B---3--:R2:W-:Y:S07]  /*57ab0*/  STG.E.U16 desc[UR60][R236.64], R252 ;  /* 0x000000fcec007986 */ /* 0x0085ee000c10153c */
[----:B------:R-:W3:Y:S08]  /*57ac0*/  LDC R238, c[0x0][0x278] ;  /* 0x00009e00ffee7b82 */ /* 0x000ef00000000800 */
[----:B--2---:R-:W2:Y:S01]  /*57ad0*/  LDC R237, c[0x0][0x278] ;  /* 0x00009e00ffed7b82 */ /* 0x004ea20000000800 */
[----:B0-----:R-:W-:-:S05]  /*57ae0*/  IMAD R236, R247, 0x2e, RZ ;  /* 0x0000002ef7ec7824 */ /* 0x001fca00078e02ff */
[----:B------:R-:W-:Y:S01]  /*57af0*/  IADD3 R246, P3, R236, R244, RZ ;  /* 0x000000f4ecf67210 */ /* 0x000fe20007f7e0ff */
[----:B-1----:R-:W-:-:S05]  /*57b00*/  IMAD R3, R3, 0x17, RZ ;  /* 0x0000001703037824 */ /* 0x002fca00078e02ff */
[----:B------:R-:W-:Y:S02]  /*57b10*/  LEA.HI.X.SX32 R247, R3, R245, 0x1, P3 ;  /* 0x000000f503f77211 */ /* 0x000fe400018f0eff */
[----:B------:R-:W0:Y:S01]  /*57b20*/  LDC R3, c[0x0][0x278] ;  /* 0x00009e00ff037b82 */ /* 0x000e220000000800 */
[----:B--2---:R-:W-:-:S07]  /*57b30*/  IMAD R236, R237, 0x32, RZ ;  /* 0x00000032edec7824 */ /* 0x004fce00078e02ff */
[----:B------:R-:W1:Y:S01]  /*57b40*/  LDC R237, c[0x0][0x278] ;  /* 0x00009e00ffed7b82 */ /* 0x000e620000000800 */
[----:B------:R-:W-:Y:S01]  /*57b50*/  PRMT R239, R252, 0x7632, R239 ;  /* 0x00007632fcef7816 */ /* 0x000fe200000000ef */
[----:B---3--:R-:W-:Y:S01]  /*57b60*/  IMAD R2, R238, 0x30, RZ ;  /* 0x00000030ee027824 */ /* 0x008fe200078e02ff */
[-C--:B------:R-:W-:Y:S01]  /*57b70*/  IADD3 R236, P3, R236, R244.reuse, RZ ;  /* 0x000000f4ecec7210 */ /* 0x080fe20007f7e0ff */
[----:B------:R-:W2:Y:S04]  /*57b80*/  LDL.LU R252, [R1+0x1f20] ;  /* 0x001f200001fc7983 */ /* 0x000ea80000300800 */
[----:B------:R-:W3:Y:S01]  /*57b90*/  LDC R238, c[0x0][0x278] ;  /* 0x00009e00ffee7b82 */ /* 0x000ee20000000800 */
[----:B------:R4:W-:Y:S01]  /*57ba0*/  STG.E.U16 desc[UR60][R246.64], R239 ;  /* 0x000000eff6007986 */ /* 0x0009e2000c10153c */
[----:B------:R-:W-:Y:S01]  /*57bb0*/  IADD3 R2, P0, R2, R244, RZ ;  /* 0x000000f402027210 */ /* 0x000fe20007f1e0ff */
[----:B0-----:R-:W-:-:S05]  /*57bc0*/  IMAD R3, R3, 0x18, RZ ;  /* 0x0000001803037824 */ /* 0x001fca00078e02ff */
[----:B----4-:R-:W0:Y:S01]  /*57bd0*/  LDC R247, c[0x0][0x278] ;  /* 0x00009e00fff77b82 */ /* 0x010e220000000800 */
[----:B-1----:R-:W-:Y:S01]  /*57be0*/  IMAD R237, R237, 0x19, RZ ;  /* 0x00000019eded7824 */ /* 0x002fe200078e02ff */
[-C--:B------:R-:W-:Y:S02]  /*57bf0*/  LEA.HI.X.SX32 R3, R3, R245.reuse, 0x1, P0 ;  /* 0x000000f503037211 */ /* 0x080fe400000f0eff */
[----:B------:R-:W-:Y:S02]  /*57c00*/  PRMT R246, R248, 0x7632, R246 ;  /* 0x00007632f8f67816 */ /* 0x000fe400000000f6 */
[----:B------:R-:W-:Y:S01]  /*57c10*/  LEA.HI.X.SX32 R237, R237, R245, 0x1, P3 ;  /* 0x000000f5eded7211 */ /* 0x000fe200018f0eff */
[----:B------:R1:W-:Y:S04]  /*57c20*/  STG.E.U16 desc[UR60][R2.64], R248 ;  /* 0x000000f802007986 */ /* 0x0003e8000c10153c */
[----:B------:R4:W-:Y:S01]  /*57c30*/  STG.E.U16 desc[UR60][R236.64], R246 ;  /* 0x000000f6ec007986 */ /* 0x0009e2000c10153c */
[----:B---3--:R-:W-:Y:S01]  /*57c40*/  IMAD R238, R238, 0x34, RZ ;  /* 0x00000034eeee7824 */ /* 0x008fe200078e02ff */
[----:B-1----:R-:W1:Y:S08]  /*57c50*/  LDC R3, c[0x0][0x278] ;  /* 0x00009e00ff037b82 */ /* 0x002e700000000800 */
[----:B----4-:R-:W3:Y:S01]  /*57c60*/  LDC R237, c[0x0][0x278] ;  /* 0x00009e00ffed7b82 */ /* 0x010ee20000000800 */
[----:B0-----:R-:W-:Y:S01]  /*57c70*/  IMAD R247, R247, 0x1a, RZ ;  /* 0x0000001af7f77824 */ /* 0x001fe200078e02ff */
[----:B------:R-:W-:-:S04]  /*57c80*/  IADD3 R238, P4, R238, R244, RZ ;  /* 0x000000f4eeee7210 */ /* 0x000fc80007f9e0ff */
[----:B------:R-:W-:Y:S02]  /*57c90*/  LEA.HI.X.SX32 R239, R247, R245, 0x1, P4 ;  /* 0x000000f5f7ef7211 */ /* 0x000fe400020f0eff */
[----:B------:R-:W-:Y:S01]  /*57ca0*/  PRMT R246, R250, 0x7632, R246 ;  /* 0x00007632faf67816 */ /* 0x000fe200000000f6 */
[----:B------:R-:W0:Y:S02]  /*57cb0*/  LDC R247, c[0x0][0x278] ;  /* 0x00009e00fff77b82 */ /* 0x000e240000000800 */
[----:B------:R4:W-:Y:S06]  /*57cc0*/  STG.E.U16 desc[UR60][R238.64], R249 ;  /* 0x000000f9ee007986 */ /* 0x0009ec000c10153c */
[----:B------:R-:W0:Y:S01]  /*57cd0*/  LDC R248, c[0x0][0x278] ;  /* 0x00009e00fff87b82 */ /* 0x000e220000000800 */
[----:B---3--:R-:W-:-:S07]  /*57ce0*/  IMAD R236, R237, 0x38, RZ ;  /* 0x00000038edec7824 */ /* 0x008fce00078e02ff */
[----:B----4-:R-:W3:Y:S08]  /*57cf0*/  LDC R239, c[0x0][0x278] ;  /* 0x00009e00ffef7b82 */ /* 0x010ef00000000800 */
[----:B------:R-:W4:Y:S01]  /*57d00*/  LDC R237, c[0x0][0x278] ;  /* 0x00009e00ffed7b82 */ /* 0x000f220000000800 */
[----:B-1----:R-:W-:-:S07]  /*57d10*/  IMAD R2, R3, 0x36, RZ ;  /* 0x0000003603027824 */ /* 0x002fce00078e02ff */
[----:B------:R-:W1:Y:S01]  /*57d20*/  LDC R3, c[0x0][0x278] ;  /* 0x00009e00ff037b82 */ /* 0x000e620000000800 */
[----:B---3--:R-:W-:Y:S02]  /*57d30*/  IMAD R238, R239, 0x3a, RZ ;  /* 0x0000003aefee7824 */ /* 0x008fe400078e02ff */
[----:B----4-:R-:W-:-:S05]  /*57d40*/  IMAD R239, R237, 0x1d, RZ ;  /* 0x0000001dedef7824 */ /* 0x010fca00078e02ff */
[----:B------:R-:W3:Y:S01]  /*57d50*/  LDC R237, c[0x0][0x278] ;  /* 0x00009e00ffed7b82 */ /* 0x000ee20000000800 */
[-C--:B------:R-:W-:Y:S02]  /*57d60*/  IADD3 R2, P0, R2, R244.reuse, RZ ;  /* 0x000000f402027210 */ /* 0x080fe40007f1e0ff */
[-C--:B------:R-:W-:Y:S01]  /*57d70*/  IADD3 R236, P3, R236, R244.reuse, RZ ;  /* 0x000000f4ecec7210 */ /* 0x080fe20007f7e0ff */
[----:B-1----:R-:W-:Y:S01]  /*57d80*/  IMAD R3, R3, 0x1b, RZ ;  /* 0x0000001b03037824 */ /* 0x002fe200078e02ff */
[----:B------:R-:W-:Y:S02]  /*57d90*/  IADD3 R238, P4, R238, R244, RZ ;  /* 0x000000f4eeee7210 */ /* 0x000fe40007f9e0ff */
[----:B------:R-:W-:Y:S02]  /*57da0*/  PRMT R249, R249, 0x7632, R249 ;  /* 0x00007632f9f97816 */ /* 0x000fe400000000f9 */
[-C--:B------:R-:W-:Y:S02]  /*57db0*/  LEA.HI.X.SX32 R3, R3, R245.reuse, 0x1, P0 ;  /* 0x000000f503037211 */ /* 0x080fe400000f0eff */
[----:B------:R-:W-:Y:S01]  /*57dc0*/  LEA.HI.X.SX32 R239, R239, R245, 0x1, P4 ;  /* 0x000000f5efef7211 */ /* 0x000fe200020f0eff */
[----:B---3--:R-:W-:-:S02]  /*57dd0*/  IMAD R237, R237, 0x1c, RZ ;  /* 0x0000001ceded7824 */ /* 0x008fc400078e02ff */
[----:B------:R1:W-:Y:S03]  /*57de0*/  STG.E.U16 desc[UR60][R2.64], R249 ;  /* 0x000000f902007986 */ /* 0x0003e6000c10153c */
[----:B------:R-:W-:-:S05]  /*57df0*/  LEA.HI.X.SX32 R237, R237, R245, 0x1, P3 ;  /* 0x000000f5eded7211 */ /* 0x000fca00018f0eff */
[----:B------:R3:W-:Y:S01]  /*57e00*/  STG.E.U16 desc[UR60][R236.64], R250 ;  /* 0x000000faec007986 */ /* 0x0007e2000c10153c */
[----:B-1----:R-:W1:Y:S03]  /*57e10*/  LDC R3, c[0x0][0x278] ;  /* 0x00009e00ff037b82 */ /* 0x002e660000000800 */
[----:B------:R4:W-:Y:S05]  /*57e20*/  STG.E.U16 desc[UR60][R238.64], R246 ;  /* 0x000000f6ee007986 */ /* 0x0009ea000c10153c */
[----:B---3--:R-:W3:Y:S08]  /*57e30*/  LDC R236, c[0x0][0x278] ;  /* 0x00009e00ffec7b82 */ /* 0x008ef00000000800 */
[----:B----4-:R-:W4:Y:S01]  /*57e40*/  LDC R238, c[0x0][0x278] ;  /* 0x00009e00ffee7b82 */ /* 0x010f220000000800 */
[----:B0-----:R-:W-:Y:S01]  /*57e50*/  IMAD R250, R247, 0x3c, RZ ;  /* 0x0000003cf7fa7824 */ /* 0x001fe200078e02ff */
[----:B-1----:R-:W-:-:S06]  /*57e60*/  SHF.L.U32 R239, R3, 0x5, RZ ;  /* 0x0000000503ef7819 */ /* 0x002fcc00000006ff */
[----:B------:R-:W0:Y:S01]  /*57e70*/  LDC R237, c[0x0][0x278] ;  /* 0x00009e00ffed7b82 */ /* 0x000e220000000800 */
[----:B------:R-:W-:Y:S01]  /*57e80*/  IADD3 R2, P3, R250, R244, RZ ;  /* 0x000000f4fa027210 */ /* 0x000fe20007f7e0ff */
[----:B---3--:R-:W-:-:S06]  /*57e90*/  IMAD R3, R236, 0x1e, RZ ;  /* 0x0000001eec037824 */ /* 0x008fcc00078e02ff */
[----:B------:R-:W1:Y:S01]  /*57ea0*/  LDC R247, c[0x0][0x278] ;  /* 0x00009e00fff77b82 */ /* 0x000e620000000800 */
[----:B----4-:R-:W-:-:S07]  /*57eb0*/  IMAD R246, R238, 0x42, RZ ;  /* 0x00000042eef67824 */ /* 0x010fce00078e02ff */
[----:B------:R-:W3:Y:S01]  /*57ec0*/  LDC R238, c[0x0][0x278] ;  /* 0x00009e00ffee7b82 */ /* 0x000ee20000000800 */
[----:B------:R-:W-:-:S05]  /*57ed0*/  LEA.HI.X.SX32 R3, R3, R245, 0x1, P3 ;  /* 0x000000f503037211 */ /* 0x000fca00018f0eff */
[----:B------:R4:W-:Y:S01]  /*57ee0*/  STG.E.U16 desc[UR60][R2.64], R251 ;  /* 0x000000fb02007986 */ /* 0x0009e2000c10153c */
[----:B------:R-:W-:Y:S01]  /*57ef0*/  IMAD R249, R248, 0x3e, RZ ;  /* 0x0000003ef8f97824 */ /* 0x000fe200078e02ff */
[----:B----4-:R-:W4:Y:S01]  /*57f00*/  LDC R3, c[0x0][0x278] ;  /* 0x00009e00ff037b82 */ /* 0x010f220000000800 */
[----:B0-----:R-:W-:-:S03]  /*57f10*/  LEA R237, R237, -R237, 0x5 ;  /* 0x800000ededed7211 */ /* 0x001fc600078e28ff */
[-C--:B------:R-:W-:Y:S02]  /*57f20*/  IADD3 R236, P0, R249, R244.reuse, RZ ;  /* 0x000000f4f9ec7210 */ /* 0x080fe40007f1e0ff */
[----:B-1----:R-:W-:Y:S02]  /*57f30*/  LEA R247, R247, R247, 0x5 ;  /* 0x000000f7f7f77211 */ /* 0x002fe400078e28ff */
[-C--:B---3--:R-:W-:Y:S02]  /*57f40*/  LEA R238, P3, R238, R244.reuse, 0x6 ;  /* 0x000000f4eeee7211 */ /* 0x088fe400078630ff */
[----:B------:R-:W-:Y:S02]  /*57f50*/  IADD3 R246, P4, R246, R244, RZ ;  /* 0x000000f4f6f67210 */ /* 0x000fe40007f9e0ff */
[----:B------:R-:W-:Y:S02]  /*57f60*/  LEA.HI.X.SX32 R237, R237, R245, 0x1, P0 ;  /* 0x000000f5eded7211 */ /* 0x000fe400000f0eff */
[----:B------:R-:W-:-:S02]  /*57f70*/  PRMT R248, R251, 0x7632, R248 ;  /* 0x00007632fbf87816 */ /* 0x000fc400000000f8 */
[-C--:B------:R-:W-:Y:S01]  /*57f80*/  LEA.HI.X.SX32 R239, R239, R245.reuse, 0x1, P3 ;  /* 0x000000f5efef7211 */ /* 0x080fe200018f0eff */
[----:B------:R-:W0:Y:S01]  /*57f90*/  LDC R251, c[0x0][0x278] ;  /* 0x00009e00fffb7b82 */ /* 0x000e220000000800 */
[----:B------:R-:W-:Y:S02]  /*57fa0*/  LEA.HI.X.SX32 R247, R247, R245, 0x1, P4 ;  /* 0x000000f5f7f77211 */ /* 0x000fe400020f0eff */
[----:B------:R-:W-:Y:S01]  /*57fb0*/  PRMT R2, R4, 0x7632, R2 ;  /* 0x0000763204027816 */ /* 0x000fe20000000002 */
[----:B------:R1:W-:Y:S04]  /*57fc0*/  STG.E.U16 desc[UR60][R236.64], R248 ;  /* 0x000000f8ec007986 */ /* 0x0003e8000c10153c */
[----:B------:R-:W-:Y:S04]  /*57fd0*/  STG.E.U16 desc[UR60][R238.64], R4 ;  /* 0x00000004ee007986 */ /* 0x000fe8000c10153c */
[----:B------:R4:W-:Y:S01]  /*57fe0*/  STG.E.U16 desc[UR60][R246.64], R2 ;  /* 0x00000002f6007986 */ /* 0x0009e2000c10153c */
[----:B-1----:R-:W1:Y:S01]  /*57ff0*/  LDC R237, c[0x0][0x278] ;  /* 0x00009e00ffed7b82 */ /* 0x002e620000000800 */
[----:B----4-:R-:W-:-:S07]  /*58000*/  IMAD R246, R3, 0x44, RZ ;  /* 0x0000004403f67824 */ /* 0x010fce00078e02ff */
[----:B------:R-:W3:Y:S08]  /*58010*/  LDC R239, c[0x0][0x278] ;  /* 0x00009e00ffef7b82 */ /* 0x000ef00000000800 */
[----:B------:R-:W4:Y:S08]  /*58020*/  LDC R3, c[0x0][0x278] ;  /* 0x00009e00ff037b82 */ /* 0x000f300000000800 */
[----:B------:R-:W2:Y:S08]  /*58030*/  LDC R238, c[0x0][0x278] ;  /* 0x00009e00ffee7b82 */ /* 0x000eb00000000800 */
[----:B------:R-:W0:Y:S01]  /*58040*/  LDC R236, c[0x0][0x278] ;  /* 0x00009e00ffec7b82 */ /* 0x000e220000000800 */
[----:B-1----:R-:W-:Y:S01]  /*58050*/  IMAD R248, R237, 0x46, RZ ;  /* 0x00000046edf87824 */ /* 0x002fe200078e02ff */
[----:B------:R-:W-:Y:S01]  /*58060*/  IADD3 R2, P3, R246, R244, RZ ;  /* 0x000000f4f6027210 */ /* 0x000fe20007f7e0ff */
[----:B----4-:R-:W-:-:S05]  /*58070*/  IMAD R237, R3, 0x23, RZ ;  /* 0x0000002303ed7824 */ /* 0x010fca00078e02ff */
[----:B------:R-:W1:Y:S01]  /*58080*/  LDC R247, c[0x0][0x278] ;  /* 0x00009e00fff77b82 */ /* 0x000e620000000800 */
[----:B---3--:R-:W-:-:S05]  /*58090*/  IMAD R3, R239, 0x22, RZ ;  /* 0x00000022ef037824 */ /* 0x008fca00078e02ff */
[-C--:B------:R-:W-:Y:S01]  /*580a0*/  LEA.HI.X.SX32 R3, R3, R245.reuse, 0x1, P3 ;  /* 0x000000f503037211 */ /* 0x080fe200018f0eff */
[----:B--2---:R-:W-:Y:S01]  /*580b0*/  IMAD R4, R238, 0x48, RZ ;  /* 0x00000048ee047824 */ /* 0x004fe200078e02ff */
[----:B------:R-:W2:Y:S03]  /*580c0*/  LDC R239, c[0x0][0x278] ;  /* 0x00009e00ffef7b82 */ /* 0x000ea60000000800 */
[----:B------:R3:W-:Y:S01]  /*580d0*/  STG.E.U16 desc[UR60][R2.64], R5 ;  /* 0x0000000502007986 */ /* 0x0007e2000c10153c */
[----:B0-----:R-:W-:Y:S01]  /*580e0*/  IMAD R238, R236, 0x4a, RZ ;  /* 0x0000004aecee7824 */ /* 0x001fe200078e02ff */
[----:B------:R-:W-:Y:S02]  /*580f0*/  IADD3 R236, P0, R248, R244, RZ ;  /* 0x000000f4f8ec7210 */ /* 0x000fe40007f1e0ff */
[----:B---3--:R-:W-:Y:S02]  /*58100*/  PRMT R2, R5, 0x7632, R2 ;  /* 0x0000763205027816 */ /* 0x008fe40000000002 */
[----:B------:R-:W0:Y:S01]  /*58110*/  LDC R5, c[0x0][0x278] ;  /* 0x00009e00ff057b82 */ /* 0x000e220000000800 */
[----:B------:R-:W-:-:S05]  /*58120*/  LEA.HI.X.SX32 R237, R237, R245, 0x1, P0 ;  /* 0x000000f5eded7211 */ /* 0x000fca00000f0eff */
[----:B------:R3:W-:Y:S02]  /*58130*/  STG.E.U16 desc[UR60][R236.64], R2 ;  /* 0x00000002ec007986 */ /* 0x0007e4000c10153c */
[----:B---3--:R-:W3:Y:S01]  /*58140*/  LDC R237, c[0x0][0x278] ;  /* 0x00009e00ffed7b82 */ /* 0x008ee20000000800 */
[-C--:B------:R-:W-:Y:S01]  /*58150*/  IADD3 R4, P3, R4, R244.reuse, RZ ;  /* 0x000000f404047210 */ /* 0x080fe20007f7e0ff */
[----:B0-----:R-:W-:Y:S01]  /*58160*/  IMAD R5, R5, 0x24, RZ ;  /* 0x0000002405057824 */ /* 0x001fe200078e02ff */
[----:B------:R-:W-:Y:S01]  /*58170*/  IADD3 R238, P4, R238, R244, RZ ;  /* 0x000000f4eeee7210 */ /* 0x000fe20007f9e0ff */
[----:B--2---:R-:W-:Y:S01]  /*58180*/  IMAD R239, R239, 0x25, RZ ;  /* 0x00000025efef7824 */ /* 0x004fe200078e02ff */
[----:B------:R-:W-:Y:S01]  /*58190*/  PRMT R3, R6, 0x7632, R3 ;  /* 0x0000763206037816 */ /* 0x000fe20000000003 */
[----:B-1----:R-:W-:Y:S01]  /*581a0*/  IMAD R247, R247, 0x4c, RZ ;  /* 0x0000004cf7f77824 */ /* 0x002fe200078e02ff */
[----:B------:R-:W-:Y:S01]  /*581b0*/  LEA.HI.X.SX32 R5, R5, R245, 0x1, P3 ;  /* 0x000000f505057211 */ /* 0x000fe200018f0eff */
[----:B------:R-:W-:Y:S01]  /*581c0*/  IMAD R251, R251, 0x4e, RZ ;  /* 0x0000004efbfb7824 */ /* 0x000fe200078e02ff */
[----:B------:R-:W0:Y:S03]  /*581d0*/  LDC R236, c[0x0][0x278] ;  /* 0x00009e00ffec7b82 */ /* 0x000e260000000800 */
[----:B------:R3:W-:Y:S02]  /*581e0*/  STG.E.U16 desc[UR60][R4.64], R6 ;  /* 0x0000000604007986 */ /* 0x0007e4000c10153c */
[----:B---3--:R-:W-:-:S03]  /*581f0*/  IMAD R5, R237, 0x27, RZ ;  /* 0x00000027ed057824 */ /* 0x008fc600078e02ff */
[----:B------:R-:W1:Y:S08]  /*58200*/  LDC R4, c[0x0][0x278] ;  /* 0x00009e00ff047b82 */ /* 0x000e700000000800 */
[----:B------:R-:W2:Y:S01]  /*58210*/  LDC R237, c[0x0][0x278] ;  /* 0x00009e00ffed7b82 */ /* 0x000ea20000000800 */
[----:B------:R-:W-:Y:S02]  /*58220*/  LEA.HI.X.SX32 R239, R239, R245, 0x1, P4 ;  /* 0x000000f5efef7211 */ /* 0x000fe400020f0eff */
[----:B------:R-:W-:-:S03]  /*58230*/  IADD3 R2, P3, R247, R244, RZ ;  /* 0x000000f4f7027210 */ /* 0x000fc60007f7e0ff */
[----:B------:R2:W-:Y:S02]  /*58240*/  STG.E.U16 desc[UR60][R238.64], R3 ;  /* 0x00000003ee007986 */ /* 0x0005e4000c10153c */
[----:B--2---:R-:W-:Y:S02]  /*58250*/  IMAD R3, R237, 0x26, RZ ;  /* 0x00000026ed037824 */ /* 0x004fe400078e02ff */
[----:B-1----:R-:W-:Y:S01]  /*58260*/  IMAD R6, R4, 0x50, RZ ;  /* 0x0000005004067824 */ /* 0x002fe200078e02ff */
[----:B------:R-:W-:Y:S01]  /*58270*/  PRMT R238, R7, 0x7632, R238 ;  /* 0x0000763207ee7816 */ /* 0x000fe200000000ee */
[----:B------:R-:W1:Y:S01]  /*58280*/  LDC R237, c[0x0][0x278] ;  /* 0x00009e00ffed7b82 */ /* 0x000e620000000800 */
[----:B------:R-:W-:Y:S02]  /*58290*/  LEA.HI.X.SX32 R3, R3, R245, 0x1, P3 ;  /* 0x000000f503037211 */ /* 0x000fe400018f0eff */
[----:B------:R-:W-:-:S03]  /*582a0*/  IADD3 R4, P0, R251, R244, RZ ;  /* 0x000000f4fb047210 */ /* 0x000fc60007f1e0ff */
[----:B------:R2:W-:Y:S01]  /*582b0*/  STG.E.U16 desc[UR60][R2.64], R7 ;  /* 0x0000000702007986 */ /* 0x0005e2000c10153c */
[----:B------:R-:W-:Y:S01]  /*582c0*/  LEA.HI.X.SX32 R5, R5, R245, 0x1, P0 ;  /* 0x000000f505057211 */ /* 0x000fe200000f0eff */
[----:B------:R-:W3:Y:S08]  /*582d0*/  LDC R239, c[0x0][0x278] ;  /* 0x00009e00ffef7b82 */ /* 0x000ef00000000800 */
[----:B--2---:R-:W2:Y:S01]  /*582e0*/  LDC R3, c[0x0][0x278] ;  /* 0x00009e00ff037b82 */ /* 0x004ea20000000800 */
[----:B------:R4:W-:Y:S07]  /*582f0*/  STG.E.U16 desc[UR60][R4.64], R238 ;  /* 0x000000ee04007986 */ /* 0x0009ee000c10153c */
[----:B----4-:R-:W4:Y:S01]  /*58300*/  LDC R5, c[0x0][0x278] ;  /* 0x00009e00ff057b82 */ /* 0x010f220000000800 */
[----:B------:R-:W-:Y:S01]  /*58310*/  IADD3 R6, P3, R6, R244, RZ ;  /* 0x000000f406067210 */ /* 0x000fe20007f7e0ff */
[----:B0-----:R-:W-:-:S02]  /*58320*/  IMAD R236, R236, 0x52, RZ ;  /* 0x00000052ecec7824 */ /* 0x001fc400078e02ff */
[----:B--2---:R-:W-:Y:S02]  /*58330*/  IMAD R3, R3, 0x28, RZ ;  /* 0x0000002803037824 */ /* 0x004fe400078e02ff */
[----:B-1----:R-:W-:Y:S01]  /*58340*/  IMAD R237, R237, 0x29, RZ ;  /* 0x00000029eded7824 */ /* 0x002fe200078e02ff */
[----:B------:R-:W-:Y:S01]  /*58350*/  PRMT R2, R8, 0x7632, R2 ;  /* 0x0000763208027816 */ /* 0x000fe20000000002 */
[----:B---3--:R-:W-:Y:S01]  /*58360*/  IMAD R239, R239, 0x54, RZ ;  /* 0x00000054efef7824 */ /* 0x008fe200078e02ff */
[----:B------:R-:W-:Y:S01]  /*58370*/  LEA.HI.X.SX32 R7, R3, R245, 0x1, P3 ;  /* 0x000000f503077211 */ /* 0x000fe200018f0eff */
[----:B------:R-:W0:Y:S04]  /*58380*/  LDC R238, c[0x0][0x278] ;  /* 0x00009e00ffee7b82 */ /* 0x000e280000000800 */
[----:B------:R1:W-:Y:S01]  /*58390*/  STG.E.U16 desc[UR60][R6.64], R8 ;  /* 0x0000000806007986 */ /* 0x0003e2000c10153c */
[----:B----4-:R-:W-:-:S03]  /*583a0*/  IMAD R4, R5, 0x56, RZ ;  /* 0x0000005605047824 */ /* 0x010fc600078e02ff */
[----:B------:R-:W2:Y:S08]  /*583b0*/  LDC R3, c[0x0][0x278] ;  /* 0x00009e00ff037b82 */ /* 0x000eb00000000800 */
[----:B-1----:R-:W1:Y:S08]  /*583c0*/  LDC R7, c[0x0][0x278] ;  /* 0x00009e00ff077b82 */ /* 0x002e700000000800 */
[----:B------:R-:W3:Y:S01]  /*583d0*/  LDC R5, c[0x0][0x278] ;  /* 0x00009e00ff057b82 */ /* 0x000ee20000000800 */
[----:B------:R-:W-:-:S04]  /*583e0*/  IADD3 R236, P4, R236, R244, RZ ;  /* 0x000000f4ecec7210 */ /* 0x000fc80007f9e0ff */
[----:B------:R-:W-:Y:S01]  /*583f0*/  LEA.HI.X.SX32 R237, R237, R245, 0x1, P4 ;  /* 0x000000f5eded7211 */ /* 0x000fe200020f0eff */
[----:B--2---:R-:W-:-:S04]  /*58400*/  IMAD R6, R3, 0x58, RZ ;  /* 0x0000005803067824 */ /* 0x004fc800078e02ff */
[----:B------:R2:W-:Y:S01]  /*58410*/  STG.E.U16 desc[UR60][R236.64], R2 ;  /* 0x00000002ec007986 */ /* 0x0005e2000c10153c */
[-C--:B------:R-:W-:Y:S01]  /*58420*/  IADD3 R4, P3, R4, R244.reuse, RZ ;  /* 0x000000f404047210 */ /* 0x080fe20007f7e0ff */
[----:B-1----:R-:W-:Y:S01]  /*58430*/  IMAD R3, R7, 0x2a, RZ ;  /* 0x0000002a07037824 */ /* 0x002fe200078e02ff */
[----:B------:R-:W-:Y:S01]  /*58440*/  PRMT R8, R9, 0x7632, R8 ;  /* 0x0000763209087816 */ /* 0x000fe20000000008 */
[----:B------:R-:W1:Y:S01]  /*58450*/  LDC R7, c[0x0][0x278] ;  /* 0x00009e00ff077b82 */ /* 0x000e620000000800 */
[----:B--2---:R-:W-:Y:S01]  /*58460*/  IADD3 R2, P0, R239, R244, RZ ;  /* 0x000000f4ef027210 */ /* 0x004fe20007f1e0ff */
[----:B---3--:R-:W-:-:S03]  /*58470*/  IMAD R5, R5, 0x2b, RZ ;  /* 0x0000002b05057824 */ /* 0x008fc600078e02ff */
[----:B------:R-:W-:-:S03]  /*58480*/  LEA.HI.X.SX32 R3, R3, R245, 0x1, P0 ;  /* 0x000000f503037211 */ /* 0x000fc600000f0eff */
[----:B------:R-:W2:Y:S01]  /*58490*/  LDC R237, c[0x0][0x278] ;  /* 0x00009e00ffed7b82 */ /* 0x000ea20000000800 */
[----:B------:R-:W-:Y:S01]  /*584a0*/  LEA.HI.X.SX32 R5, R5, R245, 0x1, P3 ;  /* 0x000000f505057211 */ /* 0x000fe200018f0eff */
[----:B------:R3:W-:Y:S04]  /*584b0*/  STG.E.U16 desc[UR60][R2.64], R9 ;  /* 0x0000000902007986 */ /* 0x0007e8000c10153c */
[----:B------:R4:W-:Y:S02]  /*584c0*/  STG.E.U16 desc[UR60][R4.64], R8 ;  /* 0x0000000804007986 */ /* 0x0009e4000c10153c */
[----:B------:R-:W2:Y:S01]  /*584d0*/  LDC R236, c[0x0][0x278] ;  /* 0x00009e00ffec7b82 */ /* 0x000ea20000000800 */
[----:B------:R-:W-:Y:S01]  /*584e0*/  IADD3 R6, P4, R6, R244, RZ ;  /* 0x000000f406067210 */ /* 0x000fe20007f9e0ff */
[----:B0-----:R-:W-:-:S02]  /*584f0*/  IMAD R238, R238, 0x5a, RZ ;  /* 0x0000005aeeee7824 */ /* 0x001fc400078e02ff */
[----:B-1----:R-:W-:-:S04]  /*58500*/  IMAD R7, R7, 0x2c, RZ ;  /* 0x0000002c07077824 */ /* 0x002fc800078e02ff */
[----:B---3--:R-:W0:Y:S08]  /*58510*/  LDC R9, c[0x0][0x278] ;  /* 0x00009e00ff097b82 */ /* 0x008e300000000800 */
[----:B----4-:R-:W1:Y:S01]  /*58520*/  LDC R5, c[0x0][0x278] ;  /* 0x00009e00ff057b82 */ /* 0x010e620000000800 */
[----:B--2---:R-:W-:Y:S02]  /*58530*/  IMAD R237, R237, 0x5c, RZ ;  /* 0x0000005ceded7824 */ /* 0x004fe400078e02ff */
[----:B-1----:R-:W-:-:S05]  /*58540*/  IMAD R8, R5, 0x60, RZ ;  /* 0x0000006005087824 */ /* 0x002fca00078e02ff */
[----:B------:R-:W1:Y:S01]  /*58550*/  LDC R5, c[0x0][0x278] ;  /* 0x00009e00ff057b82 */ /* 0x000e620000000800 */
[-C--:B------:R-:W-:Y:S01]  /*58560*/  LEA.HI.X.SX32 R7, R7, R245.reuse, 0x1, P4 ;  /* 0x000000f507077211 */ /* 0x080fe200020f0eff */
[----:B------:R-:W-:Y:S01]  /*58570*/  IMAD R3, R236, 0x2d, RZ ;  /* 0x0000002dec037824 */ /* 0x000fe200078e02ff */
[-C--:B------:R-:W-:Y:S02]  /*58580*/  IADD3 R2, P3, R238, R244.reuse, RZ ;  /* 0x000000f4ee027210 */ /* 0x080fe40007f7e0ff */
[----:B------:R-:W-:Y:S01]  /*58590*/  IADD3 R4, P0, R237, R244, RZ ;  /* 0x000000f4ed047210 */ /* 0x000fe20007f1e0ff */
[----:B------:R2:W-:Y:S01]  /*585a0*/  STG.E.U16 desc[UR60][R6.64], R10 ;  /* 0x0000000a06007986 */ /* 0x0005e2000c10153c */
[----:B------:R-:W-:Y:S02]  /*585b0*/  LEA.HI.X.SX32 R3, R3, R245, 0x1, P3 ;  /* 0x000000f503037211 */ /* 0x000fe400018f0eff */
[----:B--2---:R-:W-:Y:S01]  /*585c0*/  PRMT R10, R10, 0x7632, R10 ;  /* 0x000076320a0a7816 */ /* 0x004fe2000000000a */
[----:B-1----:R-:W-:-:S04]  /*585d0*/  IMAD R5, R5, 0x2e, RZ ;  /* 0x0000002e05057824 */ /* 0x002fc800078e02ff */
[----:B------:R1:W-:Y:S01]  /*585e0*/  STG.E.U16 desc[UR60][R2.64], R10 ;  /* 0x0000000a02007986 */ /* 0x0003e2000c10153c */
[----:B------:R-:W-:-:S05]  /*585f0*/  LEA.HI.X.SX32 R5, R5, R245, 0x1, P0 ;  /* 0x000000f505057211 */ /* 0x000fca00000f0eff */
[----:B------:R2:W-:Y:S01]  /*58600*/  STG.E.U16 desc[UR60][R4.64], R11 ;  /* 0x0000000b04007986 */ /* 0x0005e2000c10153c */
[----:B0-----:R-:W-:Y:S02]  /*58610*/  IMAD R236, R9, 0x5e, RZ ;  /* 0x0000005e09ec7824 */ /* 0x001fe400078e02ff */
[----:B------:R-:W0:Y:S08]  /*58620*/  LDC R9, c[0x0][0x278] ;  /* 0x00009e00ff097b82 */ /* 0x000e300000000800 */
[----:B-1----:R-:W1:Y:S08]  /*58630*/  LDC R3, c[0x0][0x278] ;  /* 0x00009e00ff037b82 */ /* 0x002e700000000800 */
[----:B--2---:R-:W2:Y:S01]  /*58640*/  LDC R5, c[0x0][0x278] ;  /* 0x00009e00ff057b82 */ /* 0x004ea20000000800 */
[----:B------:R-:W-:-:S02]  /*58650*/  IADD3 R6, P3, R236, R244, RZ ;  /* 0x000000f4ec067210 */ /* 0x000fc40007f7e0ff */
[----:B------:R-:W-:Y:S01]  /*58660*/  PRMT R2, R11, 0x7632, R2 ;  /* 0x000076320b027816 */ /* 0x000fe20000000002 */
[----:B0-----:R-:W-:-:S04]  /*58670*/  IMAD R7, R9, 0x2f, RZ ;  /* 0x0000002f09077824 */ /* 0x001fc800078e02ff */
[----:B------:R-:W0:Y:S01]  /*58680*/  LDC R11, c[0x0][0x278] ;  /* 0x00009e00ff0b7b82 */ /* 0x000e220000000800 */
[----:B--2---:R-:W-:-:S07]  /*58690*/  IMAD R4, R5, 0x64, RZ ;  /* 0x0000006405047824 */ /* 0x004fce00078e02ff */
[----:B------:R-:W2:Y:S08]  /*586a0*/  LDC R9, c[0x0][0x278] ;  /* 0x00009e00ff097b82 */ /* 0x000eb00000000800 */
[----:B------:R-:W3:Y:S01]  /*586b0*/  LDC R5, c[0x0][0x278] ;  /* 0x00009e00ff057b82 */ /* 0x000ee20000000800 */
[----:B------:R-:W-:Y:S01]  /*586c0*/  LEA.HI.X.SX32 R7, R7, R245, 0x1, P3 ;  /* 0x000000f507077211 */ /* 0x000fe200018f0eff */
[----:B-1----:R-:W-:-:S04]  /*586d0*/  IMAD R10, R3, 0x62, RZ ;  /* 0x00000062030a7824 */ /* 0x002fc800078e02ff */
[----:B------:R3:W-:Y:S02]  /*586e0*/  STG.E.U16 desc[UR60][R6.64], R2 ;  /* 0x0000000206007986 */ /* 0x0007e4000c10153c */
[----:B------:R-:W1:Y:S01]  /*586f0*/  LDC R3, c[0x0][0x278] ;  /* 0x00009e00ff037b82 */ /* 0x000e620000000800 */
[----:B---3--:R-:W-:-:S07]  /*58700*/  IMAD R7, R5, 0x33, RZ ;  /* 0x0000003305077824 */ /* 0x008fce00078e02ff */
[----:B------:R-:W3:Y:S01]  /*58710*/  LDC R5, c[0x0][0x278] ;  /* 0x00009e00ff057b82 */ /* 0x000ee20000000800 */
[----:B--2---:R-:W-:Y:S01]  /*58720*/  IMAD R9, R9, 0x30, RZ ;  /* 0x0000003009097824 */ /* 0x004fe200078e02ff */
[-C--:B------:R-:W-:Y:S01]  /*58730*/  IADD3 R8, P4, R8, R244.reuse, RZ ;  /* 0x000000f408087210 */ /* 0x080fe20007f9e0ff */
[----:B0-----:R-:W-:Y:S01]  /*58740*/  IMAD R11, R11, 0x66, RZ ;  /* 0x000000660b0b7824 */ /* 0x001fe200078e02ff */
[-C--:B------:R-:W-:Y:S02]  /*58750*/  IADD3 R2, P0, R10, R244.reuse, RZ ;  /* 0x000000f40a027210 */ /* 0x080fe40007f1e0ff */
[-C--:B------:R-:W-:Y:S01]  /*58760*/  LEA.HI.X.SX32 R9, R9, R245.reuse, 0x1, P4 ;  /* 0x000000f509097211 */ /* 0x080fe200020f0eff */
[----:B-1----:R-:W-:Y:S01]  /*58770*/  IMAD R3, R3, 0x31, RZ ;  /* 0x0000003103037824 */ /* 0x002fe200078e02ff */
[-C--:B------:R-:W-:Y:S02]  /*58780*/  IADD3 R4, P3, R4, R244.reuse, RZ ;  /* 0x000000f404047210 */ /* 0x080fe40007f7e0ff */
[----:B------:R-:W-:Y:S01]  /*58790*/  IADD3 R6, P4, R11, R244, RZ ;  /* 0x000000f40b067210 */ /* 0x000fe20007f9e0ff */
[----:B------:R0:W-:Y:S01]  /*587a0*/  STG.E.U16 desc[UR60][R8.64], R12 ;  /* 0x0000000c08007986 */ /* 0x0001e2000c10153c */
[----:B------:R-:W-:-:S02]  /*587b0*/  LEA.HI.X.SX32 R3, R3, R245, 0x1, P0 ;  /* 0x000000f503037211 */ /* 0x000fc400000f0eff */
[-C--:B------:R-:W-:Y:S01]  /*587c0*/  LEA.HI.X.SX32 R7, R7, R245.reuse, 0x1, P4 ;  /* 0x000000f507077211 */ /* 0x080fe200020f0eff */
[----:B---3--:R-:W-:Y:S01]  /*587d0*/  IMAD R5, R5, 0x32, RZ ;  /* 0x0000003205057824 */ /* 0x008fe200078e02ff */
[----:B0-----:R-:W-:Y:S01]  /*587e0*/  PRMT R12, R12, 0x7632, R12 ;  /* 0x000076320c0c7816 */ /* 0x001fe2000000000c */
[----:B------:R-:W0:Y:S01]  /*587f0*/  LDC R9, c[0x0][0x278] ;  /* 0x00009e00ff097b82 */ /* 0x000e220000000800 */
[----:B------:R-:W-:Y:S02]  /*58800*/  PRMT R8, R13, 0x7632, R8 ;  /* 0x000076320d087816 */ /* 0x000fe40000000008 */
[----:B------:R-:W-:Y:S01]  /*58810*/  LEA.HI.X.SX32 R5, R5, R245, 0x1, P3 ;  /* 0x000000f505057211 */ /* 0x000fe200018f0eff */
[----:B------:R1:W-:Y:S04]  /*58820*/  STG.E.U16 desc[UR60][R2.64], R12 ;  /* 0x0000000c02007986 */ /* 0x0003e8000c10153c */
[----:B------:R-:W-:Y:S04]  /*58830*/  STG.E.U16 desc[UR60][R4.64], R13 ;  /* 0x0000000d04007986 */ /* 0x000fe8000c10153c */
[----:B------:R2:W-:Y:S01]  /*58840*/  STG.E.U16 desc[UR60][R6.64], R8 ;  /* 0x0000000806007986 */ /* 0x0005e2000c10153c */
[----:B-1----:R-:W1:Y:S08]  /*58850*/  LDC R3, c[0x0][0x278] ;  /* 0x00009e00ff037b82 */ /* 0x002e700000000800 */
[----:B--2---:R-:W2:Y:S01]  /*58860*/  LDC R7, c[0x0][0x278] ;  /* 0x00009e00ff077b82 */ /* 0x004ea20000000800 */
[----:B0-----:R-:W-:-:S07]  /*58870*/  IMAD R2, R9, 0x68, RZ ;  /* 0x0000006809027824 */ /* 0x001fce00078e02ff */
[----:B------:R-:W0:Y:S08]  /*58880*/  LDC R5, c[0x0][0x278] ;  /* 0x00009e00ff057b82 */ /* 0x000e300000000800 */
[----:B------:R-:W3:Y:S01]  /*58890*/  LDC R6, c[0x0][0x278] ;  /* 0x00009e00ff067b82 */ /* 0x000ee20000000800 */
[----:B--2---:R-:W-:-:S07]  /*588a0*/  IMAD R9, R7, 0x34, RZ ;  /* 0x0000003407097824 */ /* 0x004fce00078e02ff */
[----:B------:R-:W2:Y:S08]  /*588b0*/  LDC R8, c[0x0][0x278] ;  /* 0x00009e00ff087b82 */ /* 0x000eb00000000800 */
[----:B------:R-:W4:Y:S01]  /*588c0*/  LDC R7, c[0x0][0x278] ;  /* 0x00009e00ff077b82 */ /* 0x000f220000000800 */
[----:B------:R-:W-:Y:S01]  /*588d0*/  IADD3 R2, P3, R2, R244, RZ ;  /* 0x000000f402027210 */ /* 0x000fe20007f7e0ff */
[----:B0-----:R-:W-:-:S02]  /*588e0*/  IMAD R4, R5, 0x6a, RZ ;  /* 0x0000006a05047824 */ /* 0x001fc400078e02ff */
[----:B-1----:R-:W-:Y:S01]  /*588f0*/  IMAD R5, R3, 0x35, RZ ;  /* 0x0000003503057824 */ /* 0x002fe200078e02ff */
[----:B------:R-:W-:-:S03]  /*58900*/  LEA.HI.X.SX32 R3, R9, R245, 0x1, P3 ;  /* 0x000000f509037211 */ /* 0x000fc600018f0eff */
[----:B------:R-:W0:Y:S08]  /*58910*/  LDC R12, c[0x0][0x278] ;  /* 0x00009e00ff0c7b82 */ /* 0x000e300000000800 */
[----:B------:R-:W1:Y:S01]  /*58920*/  LDC R13, c[0x0][0x278] ;  /* 0x00009e00ff0d7b82 */ /* 0x000e620000000800 */
[----:B----4-:R-:W-:-:S07]  /*58930*/  IMAD R9, R7, 0x37, RZ ;  /* 0x0000003707097824 */ /* 0x010fce00078e02ff */
[----:B------:R-:W4:Y:S01]  /*58940*/  LDC R7, c[0x0][0x278] ;  /* 0x00009e00ff077b82 */ /* 0x000f220000000800 */
[----:B---3--:R-:W-:Y:S02]  /*58950*/  IMAD R6, R6, 0x6c, RZ ;  /* 0x0000006c06067824 */ /* 0x008fe400078e02ff */
[----:B--2---:R-:W-:Y:S01]  /*58960*/  IMAD R8, R8, 0x6e, RZ ;  /* 0x0000006e08087824 */ /* 0x004fe200078e02ff */
[-C--:B------:R-:W-:Y:S02]  /*58970*/  IADD3 R4, P0, R4, R244.reuse, RZ ;  /* 0x000000f404047210 */ /* 0x080fe40007f1e0ff */
[-C--:B------:R-:W-:Y:S01]  /*58980*/  IADD3 R6, P3, R6, R244.reuse, RZ ;  /* 0x000000f406067210 */ /* 0x080fe20007f7e0ff */
[----:B------:R2:W-:Y:S01]  /*58990*/  STG.E.U16 desc[UR60][R2.64], R14 ;  /* 0x0000000e02007986 */ /* 0x0005e2000c10153c */
[----:B------:R-:W-:Y:S02]  /*589a0*/  IADD3 R8, P4, R8, R244, RZ ;  /* 0x000000f408087210 */ /* 0x000fe40007f9e0ff */
[----:B------:R-:W-:-:S02]  /*589b0*/  LEA.HI.X.SX32 R5, R5, R245, 0x1, P0 ;  /* 0x000000f505057211 */ /* 0x000fc400000f0eff */
[----:B------:R-:W-:Y:S02]  /*589c0*/  LEA.HI.X.SX32 R9, R9, R245, 0x1, P4 ;  /* 0x000000f509097211 */ /* 0x000fe400020f0eff */
[----:B--2---:R-:W-:Y:S01]  /*589d0*/  PRMT R14, R14, 0x7632, R14 ;  /* 0x000076320e0e7816 */ /* 0x004fe2000000000e */
[----:B------:R-:W2:Y:S01]  /*589e0*/  LDC R3, c[0x0][0x278] ;  /* 0x00009e00ff037b82 */ /* 0x000ea20000000800 */
[----:B----4-:R-:W-:Y:S01]  /*589f0*/  IMAD R7, R7, 0x36, RZ ;  /* 0x0000003607077824 */ /* 0x010fe200078e02ff */
[----:B------:R-:W-:-:S04]  /*58a00*/  PRMT R2, R15, 0x7632, R2 ;  /* 0x000076320f027816 */ /* 0x000fc80000000002 */
[----:B------:R-:W-:Y:S01]  /*58a10*/  LEA.HI.X.SX32 R7, R7, R245, 0x1, P3 ;  /* 0x000000f507077211 */ /* 0x000fe200018f0eff */
[----:B------:R3:W-:Y:S04]  /*58a20*/  STG.E.U16 desc[UR60][R4.64], R14 ;  /* 0x0000000e04007986 */ /* 0x0007e8000c10153c */
[----:B------:R-:W-:Y:S04]  /*58a30*/  STG.E.U16 desc[UR60][R6.64], R15 ;  /* 0x0000000f06007986 */ /* 0x000fe8000c10153c */
[----:B------:R4:W-:Y:S01]  /*58a40*/  STG.E.U16 desc[UR60][R8.64], R2 ;  /* 0x0000000208007986 */ /* 0x0009e2000c10153c */
[----:B---3--:R-:W3:Y:S08]  /*58a50*/  LDC R14, c[0x0][0x278] ;  /* 0x00009e00ff0e7b82 */ /* 0x008ef00000000800 */
[----:B----4-:R-:W4:Y:S08]  /*58a60*/  LDC R9, c[0x0][0x278] ;  /* 0x00009e00ff097b82 */ /* 0x010f300000000800 */
[----:B------:R-:W3:Y:S01]  /*58a70*/  LDC R7, c[0x0][0x278] ;  /* 0x00009e00ff077b82 */ /* 0x000ee20000000800 */
[----:B0-----:R-:W-:-:S07]  /*58a80*/  IMAD R2, R12, 0x70, RZ ;  /* 0x000000700c027824 */ /* 0x001fce00078e02ff */
[----:B------:R-:W0:Y:S01]  /*58a90*/  LDC R6, c[0x0][0x278] ;  /* 0x00009e00ff067b82 */ /* 0x000e220000000800 */
[----:B------:R-:W-:Y:S01]  /*58aa0*/  IADD3 R2, P3, R2, R244, RZ ;  /* 0x000000f402027210 */ /* 0x000fe20007f7e0ff */
[----:B-1----:R-:W-:Y:S02]  /*58ab0*/  IMAD R4, R13, 0x72, RZ ;  /* 0x000000720d047824 */ /* 0x002fe400078e02ff */
[----:B--2---:R-:W-:Y:S02]  /*58ac0*/  IMAD R5, R3, 0x39, RZ ;  /* 0x0000003903057824 */ /* 0x004fe400078e02ff */
[----:B----4-:R-:W-:Y:S02]  /*58ad0*/  IMAD R9, R9, 0x38, RZ ;  /* 0x0000003809097824 */ /* 0x010fe400078e02ff */
[----:B------:R-:W1:Y:S01]  /*58ae0*/  LDC R12, c[0x0][0x278] ;  /* 0x00009e00ff0c7b82 */ /* 0x000e620000000800 */
[----:B---3--:R-:W-:-:S07]  /*58af0*/  IMAD R8, R7, 0x76, RZ ;  /* 0x0000007607087824 */ /* 0x008fce00078e02ff */
[----:B------:R-:W2:Y:S01]  /*58b00*/  LDC R15, c[0x0][0x278] ;  /* 0x00009e00ff0f7b82 */ /* 0x000ea20000000800 */
[----:B------:R-:W-:-:S07]  /*58b10*/  LEA.HI.X.SX32 R3, R9, R245, 0x1, P3 ;  /* 0x000000f509037211 */ /* 0x000fce00018f0eff */
[----:B------:R-:W3:Y:S01]  /*58b20*/  LDC R7, c[0x0][0x278] ;  /* 0x00009e00ff077b82 */ /* 0x000ee20000000800 */
[----:B------:R-:W-:Y:S01]  /*58b30*/  IADD3 R4, P0, R4, R244, RZ ;  /* 0x000000f404047210 */ /* 0x000fe20007f1e0ff */
[----:B------:R4:W-:Y:S03]  /*58b40*/  STG.E.U16 desc[UR60][R2.64], R16 ;  /* 0x0000001002007986 */ /* 0x0009e6000c10153c */
[----:B------:R-:W-:Y:S01]  /*58b50*/  LEA.HI.X.SX32 R5, R5, R245, 0x1, P0 ;  /* 0x000000f505057211 */ /* 0x000fe200000f0eff */
[----:B0-----:R-:W-:Y:S02]  /*58b60*/  IMAD R6, R6, 0x74, RZ ;  /* 0x0000007406067824 */ /* 0x001fe400078e02ff */
[----:B------:R-:W0:Y:S01]  /*58b70*/  LDC R13, c[0x0][0x278] ;  /* 0x00009e00ff0d7b82 */ /* 0x000e220000000800 */
[----:B----4-:R-:W-:-:S07]  /*58b80*/  PRMT R16, R16, 0x7632, R16 ;  /* 0x0000763210107816 */ /* 0x010fce0000000010 */
[----:B------:R-:W4:Y:S01]  /*58b90*/  LDC R3, c[0x0][0x278] ;  /* 0x00009e00ff037b82 */ /* 0x000f220000000800 */
[----:B------:R2:W-:Y:S01]  /*58ba0*/  STG.E.U16 desc[UR60][R4.64], R16 ;  /* 0x0000001004007986 */ /* 0x0005e2000c10153c */
[----:B-1----:R-:W-:Y:S01]  /*58bb0*/  IMAD R12, R12, 0x3a, RZ ;  /* 0x0000003a0c0c7824 */ /* 0x002fe200078e02ff */
[----:B------:R-:W-:-:S05]  /*58bc0*/  IADD3 R6, P3, R6, R244, RZ ;  /* 0x000000f406067210 */ /* 0x000fca0007f7e0ff */
[----:B--2---:R-:W1:Y:S01]  /*58bd0*/  LDC R5, c[0x0][0x278] ;  /* 0x00009e00ff057b82 */ /* 0x004e620000000800 */
[----:B---3--:R-:W-:Y:S01]  /*58be0*/  IMAD R9, R7, 0x3b, RZ ;  /* 0x0000003b07097824 */ /* 0x008fe200078e02ff */
[----:B------:R-:W-:Y:S02]  /*58bf0*/  IADD3 R8, P4, R8, R244, RZ ;  /* 0x000000f408087210 */ /* 0x000fe40007f9e0ff */
[-C--:B------:R-:W-:Y:S02]  /*58c00*/  LEA.HI.X.SX32 R7, R12, R245.reuse, 0x1, P3 ;  /* 0x000000f50c077211 */ /* 0x080fe400018f0eff */
[----:B------:R-:W-:Y:S02]  /*58c10*/  LEA.HI.X.SX32 R9, R9, R245, 0x1, P4 ;  /* 0x000000f509097211 */ /* 0x000fe400020f0eff */
[----:B------:R-:W-:Y:S01]  /*58c20*/  PRMT R2, R17, 0x7632, R2 ;  /* 0x0000763211027816 */ /* 0x000fe20000000002 */
[----:B------:R-:W2:Y:S01]  /*58c30*/  LDC R12, c[0x0][0x278] ;  /* 0x00009e00ff0c7b82 */ /* 0x000ea20000000800 */
[----:B------:R3:W-:Y:S01]  /*58c40*/  STG.E.U16 desc[UR60][R6.64], R17 ;  /* 0x0000001106007986 */ /* 0x0007e2000c10153c */
[----:B------:R-:W-:-:S03]  /*58c50*/  IMAD R4, R15, 0x7a, RZ ;  /* 0x0000007a0f047824 */ /* 0x000fc600078e02ff */
[----:B------:R0:W-:Y:S02]  /*58c60*/  STG.E.U16 desc[UR60][R8.64], R2 ;  /* 0x0000000208007986 */ /* 0x0001e4000c10153c */
[----:B------:R-:W-:Y:S01]  /*58c70*/  IADD3 R4, P3, R4, R244, RZ ;  /* 0x000000f404047210 */ /* 0x000fe20007f7e0ff */
[----:B------:R-:W2:Y:S01]  /*58c80*/  LDC R16, c[0x0][0x278] ;  /* 0x00009e00ff107b82 */ /* 0x000ea20000000800 */
[----:B-1----:R-:W-:-:S07]  /*58c90*/  IMAD R5, R5, 0x3d, RZ ;  /* 0x0000003d05057824 */ /* 0x002fce00078e02ff */
[----:B---3--:R-:W1:Y:S01]  /*58ca0*/  LDC R17, c[0x0][0x278] ;  /* 0x00009e00ff117b82 */ /* 0x008e620000000800 */
[----:B0-----:R-:W-:Y:S02]  /*58cb0*/  IMAD R2, R14, 0x78, RZ ;  /* 0x000000780e027824 */ /* 0x001fe400078e02ff */
[----:B----4-:R-:W-:-:S03]  /*58cc0*/  IMAD R6, R3, 0x7c, RZ ;  /* 0x0000007c03067824 */ /* 0x010fc600078e02ff */
[----:B------:R-:W-:Y:S02]  /*58cd0*/  IADD3 R2, P0, R2, R244, RZ ;  /* 0x000000f402027210 */ /* 0x000fe40007f1e0ff */
[-C--:B------:R-:W-:Y:S01]  /*58ce0*/  LEA.HI.X.SX32 R5, R5, R245.reuse, 0x1, P3 ;  /* 0x000000f505057211 */ /* 0x080fe200018f0eff */
[----:B------:R-:W0:Y:S01]  /*58cf0*/  LDC R14, c[0x0][0x278] ;  /* 0x00009e00ff0e7b82 */ /* 0x000e220000000800 */
[----:B------:R-:W-:Y:S02]  /*58d00*/  LEA.HI.X.SX32 R3, R250, R245, 0x1, P0 ;  /* 0x000000f5fa037211 */ /* 0x000fe400000f0eff */
[----:B------:R-:W-:-:S03]  /*58d10*/  PRMT R8, R18, 0x7632, R8 ;  /* 0x0000763212087816 */ /* 0x000fc60000000008 */
[----:B------:R-:W-:Y:S01]  /*58d20*/  STG.E.U16 desc[UR60][R2.64], R18 ;  /* 0x0000001202007986 */ /* 0x000fe2000c10153c */
[----:B------:R-:W-:Y:S01]  /*58d30*/  IADD3 R6, P4, R6, R244, RZ ;  /* 0x000000f406067210 */ /* 0x000fe20007f9e0ff */
[----:B------:R-:W3:Y:S02]  /*58d40*/  LDC R15, c[0x0][0x278] ;  /* 0x00009e00ff0f7b82 */ /* 0x000ee40000000800 */
[----:B------:R4:W-:Y:S01]  /*58d50*/  STG.E.U16 desc[UR60][R4.64], R8 ;  /* 0x0000000804007986 */ /* 0x0009e2000c10153c */
[----:B------:R-:W-:Y:S01]  /*58d60*/  LEA.HI.X.SX32 R7, R249, R245, 0x1, P4 ;  /* 0x000000f5f9077211 */ /* 0x000fe200020f0eff */
[----:B--2---:R-:W-:-:S04]  /*58d70*/  IMAD R249, R12, 0x7e, RZ ;  /* 0x0000007e0cf97824 */ /* 0x004fc800078e02ff */
[----:B------:R-:W2:Y:S08]  /*58d80*/  LDC R12, c[0x0][0x278] ;  /* 0x00009e00ff0c7b82 */ /* 0x000eb00000000800 */
[----:B----4-:R-:W4:Y:S01]  /*58d90*/  LDC R4, c[0x0][0x278] ;  /* 0x00009e00ff047b82 */ /* 0x010f220000000800 */
[----:B0-----:R-:W-:Y:S02]  /*58da0*/  LEA R3, R14, -R14, 0x6 ;  /* 0x8000000e0e037211 */ /* 0x001fe400078e30ff */
[----:B------:R-:W-:-:S02]  /*58db0*/  IADD3 R2, P0, R249, R244, RZ ;  /* 0x000000f4f9027210 */ /* 0x000fc40007f1e0ff */
[----:B------:R-:W-:Y:S02]  /*58dc0*/  PRMT R9, R19, 0x7632, R9 ;  /* 0x0000763213097816 */ /* 0x000fe40000000009 */
[----:B------:R-:W-:Y:S01]  /*58dd0*/  LEA.HI.X.SX32 R3, R3, R245, 0x1, P0 ;  /* 0x000000f503037211 */ /* 0x000fe200000f0eff */
[----:B------:R0:W-:Y:S01]  /*58de0*/  STG.E.U16 desc[UR60][R6.64], R19 ;  /* 0x0000001306007986 */ /* 0x0001e2000c10153c */
[----:B------:R-:W-:Y:S01]  /*58df0*/  SHF.L.U32 R5, R13, 0x6, RZ ;  /* 0x000000060d057819 */ /* 0x000fe200000006ff */
[----:B------:R-:W3:Y:S01]  /*58e00*/  LDC R250, c[0x0][0x278] ;  /* 0x00009e00fffa7b82 */ /* 0x000ee20000000800 */
[----:B------:R-:W-:Y:S01]  /*58e10*/  IMAD R8, R16, 0x84, RZ ;  /* 0x0000008410087824 */ /* 0x000fe200078e02ff */
[----:B------:R1:W-:Y:S01]  /*58e20*/  STG.E.U16 desc[UR60][R2.64], R9 ;  /* 0x0000000902007986 */ /* 0x0003e2000c10153c */
[----:B--2---:R-:W-:-:S05]  /*58e30*/  IMAD R12, R12, 0x42, RZ ;  /* 0x000000420c0c7824 */ /* 0x004fca00078e02ff */
[----:B------:R-:W2:Y:S01]  /*58e40*/  LDC R18, c[0x0][0x278] ;  /* 0x00009e00ff127b82 */ /* 0x000ea20000000800 */
[----:B----4-:R-:W-:-:S07]  /*58e50*/  LEA R4, P3, R4, R244, 0x7 ;  /* 0x000000f404047211 */ /* 0x010fce00078638ff */
[----:B0-----:R-:W0:Y:S01]  /*58e60*/  LDC R19, c[0x0][0x278] ;  /* 0x00009e00ff137b82 */ /* 0x001e220000000800 */
[----:B------:R-:W-:Y:S02]  /*58e70*/  LEA.HI.X.SX32 R5, R5, R245, 0x1, P3 ;  /* 0x000000f505057211 */ /* 0x000fe400018f0eff */
[----:B------:R-:W-:-:S05]  /*58e80*/  IADD3 R8, P3, R8, R244, RZ ;  /* 0x000000f408087210 */ /* 0x000fca0007f7e0ff */
[----:B-1----:R-:W1:Y:S01]  /*58e90*/  LDC R3, c[0x0][0x278] ;  /* 0x00009e00ff037b82 */ /* 0x002e620000000800 */
[----:B------:R4:W-:Y:S01]  /*58ea0*/  STG.E.U16 desc[UR60][R4.64], R20 ;  /* 0x0000001404007986 */ /* 0x0009e2000c10153c */
[----:B------:R-:W-:Y:S01]  /*58eb0*/  LEA.HI.X.SX32 R9, R12, R245, 0x1, P3 ;  /* 0x000000f50c097211 */ /* 0x000fe200018f0eff */
[----:B------:R-:W-:-:S05]  /*58ec0*/  IMAD R6, R17, 0x82, RZ ;  /* 0x0000008211067824 */ /* 0x000fca00078e02ff */
[----:B------:R-:W2:Y:S08]  /*58ed0*/  LDC R12, c[0x0][0x278] ;  /* 0x00009e00ff0c7b82 */ /* 0x000eb00000000800 */
[----:B----4-:R-:W4:Y:S01]  /*58ee0*/  LDC R5, c[0x0][0x278] ;  /* 0x00009e00ff057b82 */ /* 0x010f220000000800 */
[----:B---3--:R-:W-:Y:S02]  /*58ef0*/  LEA R7, R15, R15, 0x6 ;  /* 0x0000000f0f077211 */ /* 0x008fe400078e30ff */
[----:B------:R-:W-:Y:S01]  /*58f00*/  IADD3 R6, P0, R6, R244, RZ ;  /* 0x000000f406067210 */ /* 0x000fe20007f1e0ff */
[----:B------:R-:W-:Y:S01]  /*58f10*/  IMAD R250, R250, 0x86, RZ ;  /* 0x00000086fafa7824 */ /* 0x000fe200078e02ff */
[----:B------:R-:W-:-:S02]  /*58f20*/  PRMT R2, R20, 0x7632, R2 ;  /* 0x0000763214027816 */ /* 0x000fc40000000002 */
[----:B------:R-:W-:Y:S01]  /*58f30*/  LEA.HI.X.SX32 R7, R7, R245, 0x1, P0 ;  /* 0x000000f507077211 */ /* 0x000fe200000f0eff */
[----:B0-----:R-:W-:Y:S01]  /*58f40*/  IMAD R17, R19, 0x88, RZ ;  /* 0x0000008813117824 */ /* 0x001fe200078e02ff */
[----:B------:R-:W0:Y:S01]  /*58f50*/  LDC R15, c[0x0][0x278] ;  /* 0x00009e00ff0f7b82 */ /* 0x000e220000000800 */
[----:B-1----:R-:W-:Y:S02]  /*58f60*/  IMAD R3, R3, 0x43, RZ ;  /* 0x0000004303037824 */ /* 0x002fe400078e02ff */
[----:B------:R1:W-:Y:S01]  /*58f70*/  STG.E.U16 desc[UR60][R6.64], R2 ;  /* 0x0000000206007986 */ /* 0x0003e2000c10153c */
[----:B------:R-:W-:-:S03]  /*58f80*/  IADD3 R4, P3, R17, R244, RZ ;  /* 0x000000f411047210 */ /* 0x000fc60007f7e0ff */
[----:B------:R3:W-:Y:S01]  /*58f90*/  STG.E.U16 desc[UR60][R8.64], R21 ;  /* 0x0000001508007986 */ /* 0x0007e2000c10153c */
[----:B--2---:R-:W-:Y:S01]  /*58fa0*/  IMAD R16, R18, 0x8a, RZ ;  /* 0x0000008a12107824 */ /* 0x004fe200078e02ff */
[----:B------:R-:W2:Y:S01]  /*58fb0*/  LDC R14, c[0x0][0x278] ;  /* 0x00009e00ff0e7b82 */ /* 0x000ea20000000800 */
[----:B-1----:R-:W-:Y:S01]  /*58fc0*/  IADD3 R2, P0, R250, R244, RZ ;  /* 0x000000f4fa027210 */ /* 0x002fe20007f1e0ff */
[----:B----4-:R-:W-:Y:S01]  /*58fd0*/  IMAD R7, R5, 0x45, RZ ;  /* 0x0000004505077824 */ /* 0x010fe200078e02ff */
[----:B------:R-:W-:-:S05]  /*58fe0*/  LEA.HI.X.SX32 R5, R246, R245, 0x1, P3 ;  /* 0x000000f5f6057211 */ /* 0x000fca00018f0eff */
[----:B------:R-:W1:Y:S01]  /*58ff0*/  LDC R13, c[0x0][0x278] ;  /* 0x00009e00ff0d7b82 */ /* 0x000e620000000800 */
[----:B------:R-:W-:Y:S02]  /*59000*/  LEA.HI.X.SX32 R3, R3, R245, 0x1, P0 ;  /* 0x000000f503037211 */ /* 0x000fe400000f0eff */
[----:B---3--:R-:W-:Y:S01]  /*59010*/  PRMT R21, R21, 0x7632, R21 ;  /* 0x0000763215157816 */ /* 0x008fe20000000015 */
[----:B------:R-:W-:-:S04]  /*59020*/  IMAD R18, R12, 0x8e, RZ ;  /* 0x0000008e0c127824 */ /* 0x000fc800078e02ff */
[----:B------:R-:W3:Y:S01]  /*59030*/  LDC R9, c[0x0][0x278] ;  /* 0x00009e00ff097b82 */ /* 0x000ee20000000800 */
[----:B------:R-:W-:Y:S01]  /*59040*/  STG.E.U16 desc[UR60][R2.64], R21 ;  /* 0x0000001502007986 */ /* 0x000fe2000c10153c */
[----:B------:R-:W-:-:S03]  /*59050*/  IADD3 R6, P4, R16, R244, RZ ;  /* 0x000000f410067210 */ /* 0x000fc60007f9e0ff */
[----:B------:R4:W-:Y:S03]  /*59060*/  STG.E.U16 desc[UR60][R4.64], R22 ;  /* 0x0000001604007986 */ /* 0x0009e6000c10153c */
[----:B------:R-:W2:Y:S01]  /*59070*/  LDC R17, c[0x0][0x278] ;  /* 0x00009e00ff117b82 */ /* 0x000ea20000000800 */
[----:B------:R-:W-:Y:S02]  /*59080*/  LEA.HI.X.SX32 R7, R7, R245, 0x1, P4 ;  /* 0x000000f507077211 */ /* 0x000fe400020f0eff */
[----:B------:R-:W-:-:S05]  /*59090*/  PRMT R8, R22, 0x7632, R8 ;  /* 0x0000763216087816 */ /* 0x000fca0000000008 */
[----:B------:R-:W2:Y:S01]  /*590a0*/  LDC R246, c[0x0][0x278] ;  /* 0x00009e00fff67b82 */ /* 0x000ea20000000800 */
[----:B----4-:R-:W-:-:S07]  /*590b0*/  IADD3 R4, P0, R18, R244, RZ ;  /* 0x000000f412047210 */ /* 0x010fce0007f1e0ff */
[----:B------:R-:W4:Y:S01]  /*590c0*/  LDC R18, c[0x0][0x278] ;  /* 0x00009e00ff127b82 */ /* 0x000f220000000800 */
[----:B------:R0:W-:Y:S01]  /*590d0*/  STG.E.U16 desc[UR60][R6.64], R8 ;  /* 0x0000000806007986 */ /* 0x0001e2000c10153c */
[----:B---3--:R-:W-:Y:S02]  /*590e0*/  IMAD R9, R9, 0x8c, RZ ;  /* 0x0000008c09097824 */ /* 0x008fe400078e02ff */
[----:B-1----:R-:W-:-:S04]  /*590f0*/  IMAD R5, R13, 0x47, RZ ;  /* 0x000000470d057824 */ /* 0x002fc800078e02ff */
[----:B------:R-:W1:Y:S01]  /*59100*/  LDC R16, c[0x0][0x278] ;  /* 0x00009e00ff107b82 */ /* 0x000e620000000800 */
[----:B0-----:R-:W-:-:S07]  /*59110*/  IMAD R6, R15, 0x90, RZ ;  /* 0x000000900f067824 */ /* 0x001fce00078e02ff */
[----:B------:R-:W0:Y:S01]  /*59120*/  LDC R15, c[0x0][0x278] ;  /* 0x00009e00ff0f7b82 */ /* 0x000e220000000800 */
[----:B------:R-:W-:Y:S01]  /*59130*/  IADD3 R2, P3, R9, R244, RZ ;  /* 0x000000f409027210 */ /* 0x000fe20007f7e0ff */
[----:B--2---:R-:W-:Y:S02]  /*59140*/  IMAD R8, R14, 0x92, RZ ;  /* 0x000000920e087824 */ /* 0x004fe400078e02ff */
[----:B------:R-:W-:Y:S01]  /*59150*/  IMAD R9, R17, 0x49, RZ ;  /* 0x0000004911097824 */ /* 0x000fe200078e02ff */
[----:B------:R-:W-:-:S03]  /*59160*/  LEA.HI.X.SX32 R3, R248, R245, 0x1, P3 ;  /* 0x000000f5f8037211 */ /* 0x000fc600018f0eff */
[----:B------:R-:W2:Y:S01]  /*59170*/  LDC R20, c[0x0][0x278] ;  /* 0x00009e00ff147b82 */ /* 0x000ea20000000800 */
[----:B----4-:R-:W-:Y:S01]  /*59180*/  IMAD R18, R18, 0x48, RZ ;  /* 0x0000004812127824 */ /* 0x010fe200078e02ff */
[-C--:B------:R-:W-:Y:S02]  /*59190*/  IADD3 R6, P3, R6, R244.reuse, RZ ;  /* 0x000000f406067210 */ /* 0x080fe40007f7e0ff */
[----:B------:R-:W-:-:S04]  /*591a0*/  IADD3 R8, P4, R8, R244, RZ ;  /* 0x000000f408087210 */ /* 0x000fc80007f9e0ff */
[----:B------:R-:W3:Y:S01]  /*591b0*/  LDC R21, c[0x0][0x278] ;  /* 0x00009e00ff157b82 */ /* 0x000ee20000000800 */
[----:B------:R-:W-:Y:S01]  /*591c0*/  LEA.HI.X.SX32 R5, R5, R245, 0x1, P0 ;  /* 0x000000f505057211 */ /* 0x000fe200000f0eff */
[----:B------:R4:W-:Y:S01]  /*591d0*/  STG.E.U16 desc[UR60][R2.64], R23 ;  /* 0x0000001702007986 */ /* 0x0009e2000c10153c */
[----:B------:R-:W-:-:S05]  /*591e0*/  PRMT R12, R23, 0x7632, R12 ;  /* 0x00007632170c7816 */ /* 0x000fca000000000c */
[----:B------:R-:W3:Y:S01]  /*591f0*/  LDC R19, c[0x0][0x278] ;  /* 0x00009e00ff137b82 */ /* 0x000ee20000000800 */
[-C--:B------:R-:W-:Y:S01]  /*59200*/  LEA.HI.X.SX32 R7, R18, R245.reuse, 0x1, P3 ;  /* 0x000000f512077211 */ /* 0x080fe200018f0eff */
[----:B------:R-:W-:Y:S01]  /*59210*/  IMAD R246, R246, 0x94, RZ ;  /* 0x00000094f6f67824 */ /* 0x000fe200078e02ff */
[----:B------:R-:W-:-:S05]  /*59220*/  LEA.HI.X.SX32 R9, R9, R245, 0x1, P4 ;  /* 0x000000f509097211 */ /* 0x000fca00020f0eff */
[----:B------:R-:W3:Y:S01]  /*59230*/  LDC R14, c[0x0][0x278] ;  /* 0x00009e00ff0e7b82 */ /* 0x000ee20000000800 */
[----:B----4-:R-:W-:Y:S01]  /*59240*/  PRMT R2, R24, 0x7632, R2 ;  /* 0x0000763218027816 */ /* 0x010fe20000000002 */
[----:B------:R-:W-:Y:S01]  /*59250*/  STG.E.U16 desc[UR60][R4.64], R12 ;  /* 0x0000000c04007986 */ /* 0x000fe2000c10153c */
[----:B0-----:R-:W-:-:S03]  /*59260*/  IMAD R23, R15, 0x4a, RZ ;  /* 0x0000004a0f177824 */ /* 0x001fc600078e02ff */
[----:B------:R-:W-:Y:S02]  /*59270*/  STG.E.U16 desc[UR60][R6.64], R24 ;  /* 0x0000001806007986 */ /* 0x000fe4000c10153c */
[----:B------:R-:W0:Y:S02]  /*59280*/  LDC R248, c[0x0][0x278] ;  /* 0x00009e00fff87b82 */ /* 0x000e240000000800 */
[----:B------:R4:W-:Y:S06]  /*59290*/  STG.E.U16 desc[UR60][R8.64], R2 ;  /* 0x0000000208007986 */ /* 0x0009ec000c10153c */
[----:B------:R-:W0:Y:S01]  /*592a0*/  LDC R18, c[0x0][0x278] ;  /* 0x00009e00ff127b82 */ /* 0x000e220000000800 */
[----:B----4-:R-:W-:Y:S01]  /*592b0*/  IADD3 R2, P3, R246, R244, RZ ;  /* 0x000000f4f6027210 */ /* 0x010fe20007f7e0ff */
[----:B-1----:R-:W-:-:S06]  /*592c0*/  IMAD R16, R16, 0x96, RZ ;  /* 0x0000009610107824 */ /* 0x002fcc00078e02ff */
[----:B------:R-:W1:Y:S01]  /*592d0*/  LDC R12, c[0x0][0x278] ;  /* 0x00009e00ff0c7b82 */ /* 0x000e620000000800 */
[----:B------:R-:W-:Y:S01]  /*592e0*/  LEA.HI.X.SX32 R3, R23, R245, 0x1, P3 ;  /* 0x000000f517037211 */ /* 0x000fe200018f0eff */
[----:B--2---:R-:W-:-:S06]  /*592f0*/  IMAD R20, R20, 0x98, RZ ;  /* 0x0000009814147824 */ /* 0x004fcc00078e02ff */
[----:B------:R-:W2:Y:S01]  /*59300*/  LDC R23, c[0x0][0x278] ;  /* 0x00009e00ff177b82 */ /* 0x000ea20000000800 */
[----:B---3--:R-:W-:Y:S01]  /*59310*/  IMAD R15, R21, 0x9a, RZ ;  /* 0x0000009a150f7824 */ /* 0x008fe200078e02ff */
[-C--:B------:R-:W-:Y:S01]  /*59320*/  IADD3 R4, P0, R16, R244.reuse, RZ ;  /* 0x000000f410047210 */ /* 0x080fe20007f1e0ff */
[----:B------:R-:W-:Y:S01]  /*59330*/  IMAD R5, R19, 0x4b, RZ ;  /* 0x0000004b13057824 */ /* 0x000fe200078e02ff */
[-C--:B------:R-:W-:Y:S01]  /*59340*/  IADD3 R6, P3, R20, R244.reuse, RZ ;  /* 0x000000f414067210 */ /* 0x080fe20007f7e0ff */
[----:B------:R-:W-:Y:S01]  /*59350*/  IMAD R9, R14, 0x4d, RZ ;  /* 0x0000004d0e097824 */ /* 0x000fe200078e02ff */
[----:B------:R-:W-:Y:S01]  /*59360*/  IADD3 R8, P4, R15, R244, RZ ;  /* 0x000000f40f087210 */ /* 0x000fe20007f9e0ff */
[----:B------:R3:W-:Y:S01]  /*59370*/  STG.E.U16 desc[UR60][R2.64], R25 ;  /* 0x0000001902007986 */ /* 0x0007e2000c10153c */
[-C--:B------:R-:W-:Y:S01]  /*59380*/  LEA.HI.X.SX32 R5, R5, R245.reuse, 0x1, P0 ;  /* 0x000000f505057211 */ /* 0x080fe200000f0eff */
[----:B0-----:R-:W-:Y:S01]  /*59390*/  IMAD R248, R248, 0x9c, RZ ;  /* 0x0000009cf8f87824 */ /* 0x001fe200078e02ff */
[-C--:B------:R-:W-:Y:S01]  /*593a0*/  LEA.HI.X.SX32 R7, R247, R245.reuse, 0x1, P3 ;  /* 0x000000f5f7077211 */ /* 0x080fe200018f0eff */
[----:B------:R-:W0:Y:S01]  /*593b0*/  LDC R17, c[0x0][0x278] ;  /* 0x00009e00ff117b82 */ /* 0x000e220000000800 */
[----:B------:R-:W-:-:S02]  /*593c0*/  LEA.HI.X.SX32 R9, R9, R245, 0x1, P4 ;  /* 0x000000f509097211 */ /* 0x000fc400020f0eff */
[----:B---3--:R-:W-:-:S05]  /*593d0*/  PRMT R25, R25, 0x7632, R25 ;  /* 0x0000763219197816 */ /* 0x008fca0000000019 */
[----:B------:R-:W3:Y:S01]  /*593e0*/  LDC R13, c[0x0][0x278] ;  /* 0x00009e00ff0d7b82 */ /* 0x000ee20000000800 */
[----:B------:R-:W-:Y:S01]  /*593f0*/  PRMT R2, R26, 0x7632, R2 ;  /* 0x000076321a027816 */ /* 0x000fe20000000002 */
[----:B------:R-:W-:Y:S01]  /*59400*/  STG.E.U16 desc[UR60][R4.64], R25 ;  /* 0x0000001904007986 */ /* 0x000fe2000c10153c */
[----:B------:R-:W-:-:S03]  /*59410*/  IMAD R18, R18, 0xa0, RZ ;  /* 0x000000a012127824 */ /* 0x000fc600078e02ff */
[----:B------:R-:W-:Y:S02]  /*59420*/  STG.E.U16 desc[UR60][R6.64], R26 ;  /* 0x0000001a06007986 */ /* 0x000fe4000c10153c */
[----:B------:R-:W4:Y:S02]  /*59430*/  LDC R22, c[0x0][0x278] ;  /* 0x00009e00ff167b82 */ /* 0x000f240000000800 */
[----:B------:R1:W-:Y:S01]  /*59440*/  STG.E.U16 desc[UR60][R8.64], R2 ;  /* 0x0000000208007986 */ /* 0x0003e2000c10153c */
[----:B--2---:R-:W-:-:S05]  /*59450*/  IMAD R23, R23, 0x50, RZ ;  /* 0x0000005017177824 */ /* 0x004fca00078e02ff */
[----:B------:R-:W2:Y:S01]  /*59460*/  LDC R247, c[0x0][0x278] ;  /* 0x00009e00fff77b82 */ /* 0x000ea20000000800 */
[----:B-1----:R-:W-:Y:S01]  /*59470*/  IADD3 R2, P3, R248, R244, RZ ;  /* 0x000000f4f8027210 */ /* 0x002fe20007f7e0ff */
[----:B------:R-:W-:-:S06]  /*59480*/  IMAD R19, R12, 0x9e, RZ ;  /* 0x0000009e0c137824 */ /* 0x000fcc00078e02ff */
[----:B------:R-:W1:Y:S01]  /*59490*/  LDC R14, c[0x0][0x278] ;  /* 0x00009e00ff0e7b82 */ /* 0x000e620000000800 */
[----:B------:R-:W-:Y:S02]  /*594a0*/  LEA.HI.X.SX32 R3, R251, R245, 0x1, P3 ;  /* 0x000000f5fb037211 */ /* 0x000fe400018f0eff */
[----:B------:R-:W-:-:S04]  /*594b0*/  IADD3 R6, P3, R18, R244, RZ ;  /* 0x000000f412067210 */ /* 0x000fc80007f7e0ff */
[-C--:B------:R-:W-:Y:S01]  /*594c0*/  LEA.HI.X.SX32 R7, R23, R245.reuse, 0x1, P3 ;  /* 0x000000f517077211 */ /* 0x080fe200018f0eff */
[----:B0-----:R-:W-:Y:S01]  /*594d0*/  IMAD R17, R17, 0xa2, RZ ;  /* 0x000000a211117824 */ /* 0x001fe200078e02ff */
[----:B------:R-:W0:Y:S01]  /*594e0*/  LDC R23, c[0x0][0x278] ;  /* 0x00009e00ff177b82 */ /* 0x000e220000000800 */
[----:B---3--:R-:W-:Y:S01]  /*594f0*/  IMAD R5, R13, 0x4f, RZ ;  /* 0x0000004f0d057824 */ /* 0x008fe200078e02ff */
[-C--:B------:R-:W-:Y:S01]  /*59500*/  IADD3 R4, P0, R19, R244.reuse, RZ ;  /* 0x000000f413047210 */ /* 0x080fe20007f1e0ff */
[----:B----4-:R-:W-:Y:S01]  /*59510*/  IMAD R9, R22, 0x51, RZ ;  /* 0x0000005116097824 */ /* 0x010fe200078e02ff */
[----:B------:R-:W-:Y:S01]  /*59520*/  IADD3 R8, P4, R17, R244, RZ ;  /* 0x000000f411087210 */ /* 0x000fe20007f9e0ff */
[----:B------:R3:W-:Y:S01]  /*59530*/  STG.E.U16 desc[UR60][R2.64], R27 ;  /* 0x0000001b02007986 */ /* 0x0007e2000c10153c */
[-C--:B------:R-:W-:Y:S02]  /*59540*/  LEA.HI.X.SX32 R5, R5, R245.reuse, 0x1, P0 ;  /* 0x000000f505057211 */ /* 0x080fe400000f0eff */
[----:B------:R-:W-:Y:S01]  /*59550*/  PRMT R12, R27, 0x7632, R12 ;  /* 0x000076321b0c7816 */ /* 0x000fe2000000000c */
[----:B--2---:R-:W-:Y:S01]  /*59560*/  IMAD R247, R247, 0xa4, RZ ;  /* 0x000000a4f7f77824 */ /* 0x004fe200078e02ff */
[----:B------:R-:W-:Y:S01]  /*59570*/  LEA.HI.X.SX32 R9, R9, R245, 0x1, P4 ;  /* 0x000000f509097211 */ /* 0x000fe200020f0eff */
[----:B------:R-:W2:Y:S02]  /*59580*/  LDC R16, c[0x0][0x278] ;  /* 0x00009e00ff107b82 */ /* 0x000ea40000000800 */
[----:B------:R-:W-:Y:S01]  /*59590*/  STG.E.U16 desc[UR60][R4.64], R12 ;  /* 0x0000000c04007986 */ /* 0x000fe2000c10153c */
[----:B---3--:R-:W-:-:S03]  /*595a0*/  PRMT R2, R28, 0x7632, R2 ;  /* 0x000076321c027816 */ /* 0x008fc60000000002 */
[----:B------:R-:W-:Y:S02]  /*595b0*/  STG.E.U16 desc[UR60][R6.64], R28 ;  /* 0x0000001c06007986 */ /* 0x000fe4000c10153c */
[----:B------:R-:W3:Y:S02]  /*595c0*/  LDC R15, c[0x0][0x278] ;  /* 0x00009e00ff0f7b82 */ /* 0x000ee40000000800 */
[----:B------:R4:W-:Y:S01]  /*595d0*/  STG.E.U16 desc[UR60][R8.64], R2 ;  /* 0x0000000208007986 */ /* 0x0009e2000c10153c */
[----:B0-----:R-:W-:-:S05]  /*595e0*/  IMAD R23, R23, 0x52, RZ ;  /* 0x0000005217177824 */ /* 0x001fca00078e02ff */
[----:B------:R-:W0:Y:S01]  /*595f0*/  LDC R251, c[0x0][0x278] ;  /* 0x00009e00fffb7b82 */ /* 0x000e220000000800 */
[----:B----4-:R-:W-:-:S07]  /*59600*/  IADD3 R2, P0, R247, R244, RZ ;  /* 0x000000f4f7027210 */ /* 0x010fce0007f1e0ff */
[----:B------:R-:W4:Y:S01]  /*59610*/  LDC R12, c[0x0][0x278] ;  /* 0x00009e00ff0c7b82 */ /* 0x000f220000000800 */
[----:B------:R-:W-:-:S07]  /*59620*/  LEA.HI.X.SX32 R3, R23, R245, 0x1, P0 ;  /* 0x000000f517037211 */ /* 0x000fce00000f0eff */
[----:B------:R-:W3:Y:S01]  /*59630*/  LDC R23, c[0x0][0x278] ;  /* 0x00009e00ff177b82 */ /* 0x000ee20000000800 */
[----:B-1----:R-:W-:Y:S02]  /*59640*/  IMAD R17, R14, 0xa6, RZ ;  /* 0x000000a60e117824 */ /* 0x002fe400078e02ff */
[----:B--2---:R-:W-:-:S05]  /*59650*/  IMAD R5, R16, 0x53, RZ ;  /* 0x0000005310057824 */ /* 0x004fca00078e02ff */
[----:B------:R-:W1:Y:S08]  /*59660*/  LDC R9, c[0x0][0x278] ;  /* 0x00009e00ff097b82 */ /* 0x000e700000000800 */
[----:B------:R-:W2:Y:S08]  /*59670*/  LDC R13, c[0x0][0x278] ;  /* 0x00009e00ff0d7b82 */ /* 0x000eb00000000800 */
[----:B------:R-:W4:Y:S01]  /*59680*/  LDC R14, c[0x0][0x278] ;  /* 0x00009e00ff0e7b82 */ /* 0x000f220000000800 */
[----:B---3--:R-:W-:-:S07]  /*59690*/  IMAD R24, R23, 0x56, RZ ;  /* 0x0000005617187824 */ /* 0x008fce00078e02ff */
[----:B------:R-:W3:Y:S01]  /*596a0*/  LDC R16, c[0x0][0x278] ;  /* 0x00009e00ff107b82 */ /* 0x000ee20000000800 */
[----:B------:R-:W-:-:S07]  /*596b0*/  IMAD R15, R15, 0xa8, RZ ;  /* 0x000000a80f0f7824 */ /* 0x000fce00078e02ff */
[----:B------:R-:W3:Y:S01]  /*596c0*/  LDC R23, c[0x0][0x278] ;  /* 0x00009e00ff177b82 */ /* 0x000ee20000000800 */
[-C--:B------:R-:W-:Y:S02]  /*596d0*/  IADD3 R6, P4, R15, R244.reuse, RZ ;  /* 0x000000f40f067210 */ /* 0x080fe40007f9e0ff */
[----:B------:R-:W-:Y:S01]  /*596e0*/  IADD3 R4, P3, R17, R244, RZ ;  /* 0x000000f411047210 */ /* 0x000fe20007f7e0ff */
[----:B0-----:R-:W-:-:S04]  /*596f0*/  IMAD R251, R251, 0xaa, RZ ;  /* 0x000000aafbfb7824 */ /* 0x001fc800078e02ff */
[----:B------:R-:W0:Y:S01]  /*59700*/  LDC R15, c[0x0][0x278] ;  /* 0x00009e00ff0f7b82 */ /* 0x000e220000000800 */
[-C--:B------:R-:W-:Y:S01]  /*59710*/  LEA.HI.X.SX32 R5, R5, R245.reuse, 0x1, P3 ;  /* 0x000000f505057211 */ /* 0x080fe200018f0eff */
[----:B------:R4:W-:Y:S01]  /*59720*/  STG.E.U16 desc[UR60][R2.64], R29 ;  /* 0x0000001d02007986 */ /* 0x0009e2000c10153c */
[----:B------:R-:W-:Y:S02]  /*59730*/  PRMT R8, R29, 0x7632, R8 ;  /* 0x000076321d087816 */ /* 0x000fe40000000008 */
[----:B------:R-:W-:Y:S01]  /*59740*/  LEA.HI.X.SX32 R7, R239, R245, 0x1, P4 ;  /* 0x000000f5ef077211 */ /* 0x000fe200020f0eff */
[----:B-1----:R-:W-:Y:S02]  /*59750*/  IMAD R9, R9, 0xac, RZ ;  /* 0x000000ac09097824 */ /* 0x002fe400078e02ff */
[----:B------:R-:W1:Y:S01]  /*59760*/  LDC R18, c[0x0][0x278] ;  /* 0x00009e00ff127b82 */ /* 0x000e620000000800 */
[----:B--2---:R-:W-:Y:S01]  /*59770*/  IMAD R13, R13, 0xae, RZ ;  /* 0x000000ae0d0d7824 */ /* 0x004fe200078e02ff */
[----:B------:R2:W-:Y:S01]  /*59780*/  STG.E.U16 desc[UR60][R4.64], R8 ;  /* 0x0000000804007986 */ /* 0x0005e2000c10153c */
[----:B----4-:R-:W-:-:S02]  /*59790*/  IMAD R14, R14, 0xb0, RZ ;  /* 0x000000b00e0e7824 */ /* 0x010fc400078e02ff */
[----:B------:R-:W-:Y:S01]  /*597a0*/  IMAD R3, R12, 0x55, RZ ;  /* 0x000000550c037824 */ /* 0x000fe200078e02ff */
[-C--:B------:R-:W-:Y:S01]  /*597b0*/  IADD3 R2, P3, R251, R244.reuse, RZ ;  /* 0x000000f4fb027210 */ /* 0x080fe20007f7e0ff */
[----:B------:R4:W-:Y:S01]  /*597c0*/  STG.E.U16 desc[UR60][R6.64], R30 ;  /* 0x0000001e06007986 */ /* 0x0009e2000c10153c */
[----:B------:R-:W1:Y:S02]  /*597d0*/  LDC R19, c[0x0][0x278] ;  /* 0x00009e00ff137b82 */ /* 0x000e640000000800 */
[----:B------:R-:W-:Y:S01]  /*597e0*/  LEA.HI.X.SX32 R3, R3, R245, 0x1, P3 ;  /* 0x000000f503037211 */ /* 0x000fe200018f0eff */
[----:B---3--:R-:W-:Y:S01]  /*597f0*/  IMAD R23, R23, 0x58, RZ ;  /* 0x0000005817177824 */ /* 0x008fe200078e02ff */
[-C--:B--2---:R-:W-:Y:S02]  /*59800*/  IADD3 R4, P0, R9, R244.reuse, RZ ;  /* 0x000000f409047210 */ /* 0x084fe40007f1e0ff */
[-C--:B------:R-:W-:Y:S02]  /*59810*/  IADD3 R8, P4, R14, R244.reuse, RZ ;  /* 0x000000f40e087210 */ /* 0x080fe40007f9e0ff */
[----:B------:R-:W2:Y:S01]  /*59820*/  LDC R17, c[0x0][0x278] ;  /* 0x00009e00ff117b82 */ /* 0x000ea20000000800 */
[----:B----4-:R-:W-:Y:S01]  /*59830*/  PRMT R30, R30, 0x7632, R30 ;  /* 0x000076321e1e7816 */ /* 0x010fe2000000001e */
[----:B------:R-:W-:Y:S01]  /*59840*/  IMAD R7, R16, 0x57, RZ ;  /* 0x0000005710077824 */ /* 0x000fe200078e02ff */
[----:B------:R-:W-:-:S02]  /*59850*/  IADD3 R6, P3, R13, R244, RZ ;  /* 0x000000f40d067210 */ /* 0x000fc40007f7e0ff */
[-C--:B------:R-:W-:Y:S01]  /*59860*/  LEA.HI.X.SX32 R5, R24, R245.reuse, 0x1, P0 ;  /* 0x000000f518057211 */ /* 0x080fe200000f0eff */
[----:B------:R3:W-:Y:S01]  /*59870*/  STG.E.U16 desc[UR60][R2.64], R30 ;  /* 0x0000001e02007986 */ /* 0x0007e2000c10153c */
[-C--:B------:R-:W-:Y:S01]  /*59880*/  LEA.HI.X.SX32 R7, R7, R245.reuse, 0x1, P3 ;  /* 0x000000f507077211 */ /* 0x080fe200018f0eff */
[----:B------:R-:W4:Y:S01]  /*59890*/  LDC R239, c[0x0][0x278] ;  /* 0x00009e00ffef7b82 */ /* 0x000f220000000800 */
[----:B------:R-:W-:Y:S01]  /*598a0*/  LEA.HI.X.SX32 R9, R23, R245, 0x1, P4 ;  /* 0x000000f517097211 */ /* 0x000fe200020f0eff */
[----:B------:R-:W-:Y:S01]  /*598b0*/  STG.E.U16 desc[UR60][R4.64], R31 ;  /* 0x0000001f04007986 */ /* 0x000fe2000c10153c */
[----:B0-----:R-:W-:-:S05]  /*598c0*/  IMAD R15, R15, 0xb2, RZ ;  /* 0x000000b20f0f7824 */ /* 0x001fca00078e02ff */
[----:B------:R-:W0:Y:S01]  /*598d0*/  LDC R20, c[0x0][0x278] ;  /* 0x00009e00ff147b82 */ /* 0x000e220000000800 */
[----:B---3--:R-:W-:-:S05]  /*598e0*/  PRMT R2, R31, 0x7632, R2 ;  /* 0x000076321f027816 */ /* 0x008fca0000000002 */
[----:B------:R3:W-:Y:S02]  /*598f0*/  STG.E.U16 desc[UR60][R6.64], R2 ;  /* 0x0000000206007986 */ /* 0x0007e4000c10153c */
[----:B------:R-:W0:Y:S02]  /*59900*/  LDC R13, c[0x0][0x278] ;  /* 0x00009e00ff0d7b82 */ /* 0x000e240000000800 */
[----:B------:R1:W-:Y:S06]  /*59910*/  STG.E.U16 desc[UR60][R8.64], R32 ;  /* 0x0000002008007986 */ /* 0x0003ec000c10153c */
[----:B------:R-:W0:Y:S01]  /*59920*/  LDC R14, c[0x0][0x278] ;  /* 0x00009e00ff0e7b82 */ /* 0x000e220000000800 */
[----:B---3--:R-:W-:-:S07]  /*59930*/  IADD3 R2, P0, R15, R244, RZ ;  /* 0x000000f40f027210 */ /* 0x008fce0007f1e0ff */
[----:B-1----:R-:W1:Y:S01]  /*59940*/  LDC R9, c[0x0][0x278] ;  /* 0x00009e00ff097b82 */ /* 0x002e620000000800 */
[----:B------:R-:W-:-:S07]  /*59950*/  IMAD R18, R18, 0xb4, RZ ;  /* 0x000000b412127824 */ /* 0x000fce00078e02ff */
[----:B------:R-:W3:Y:S01]  /*59960*/  LDC R12, c[0x0][0x278] ;  /* 0x00009e00ff0c7b82 */ /* 0x000ee20000000800 */
[----:B------:R-:W-:-:S07]  /*59970*/  IMAD R3, R19, 0x59, RZ ;  /* 0x0000005913037824 */ /* 0x000fce00078e02ff */
[----:B------:R-:W3:Y:S01]  /*59980*/  LDC R15, c[0x0][0x278] ;  /* 0x00009e00ff0f7b82 */ /* 0x000ee20000000800 */
[----:B------:R-:W-:Y:S01]  /*59990*/  IADD3 R4, P3, R18, R244, RZ ;  /* 0x000000f412047210 */ /* 0x000fe20007f7e0ff */
[----:B--2---:R-:W-:Y:S01]  /*599a0*/  IMAD R16, R17, 0xb6, RZ ;  /* 0x000000b611107824 */ /* 0x004fe200078e02ff */
[----:B------:R-:W-:-:S05]  /*599b0*/  LEA.HI.X.SX32 R3, R3, R245, 0x1, P0 ;  /* 0x000000f503037211 */ /* 0x000fca00000f0eff */
[----:B------:R-:W2:Y:S01]  /*599c0*/  LDC R25, c[0x0][0x278] ;  /* 0x00009e00ff197b82 */ /* 0x000ea20000000800 */
[----:B------:R-:W-:Y:S01]  /*599d0*/  PRMT R32, R32, 0x7632, R32 ;  /* 0x0000763220207816 */ /* 0x000fe20000000020 */
[----:B----4-:R-:W-:Y:S01]  /*599e0*/  IMAD R239, R239, 0xb8, RZ ;  /* 0x000000b8efef7824 */ /* 0x010fe200078e02ff */
[----:B------:R-:W-:Y:S01]  /*599f0*/  LEA.HI.X.SX32 R5, R238, R245, 0x1, P3 ;  /* 0x000000f5ee057211 */ /* 0x000fe200018f0eff */
[----:B0-----:R-:W-:-:S04]  /*59a00*/  IMAD R7, R20, 0x5b, RZ ;  /* 0x0000005b14077824 */ /* 0x001fc800078e02ff */
[----:B------:R-:W0:Y:S01]  /*59a10*/  LDC R26, c[0x0][0x278] ;  /* 0x00009e00ff1a7b82 */ /* 0x000e220000000800 */
[----:B------:R-:W-:Y:S01]  /*59a20*/  IADD3 R6, P4, R16, R244, RZ ;  /* 0x000000f410067210 */ /* 0x000fe20007f9e0ff */
[----:B------:R4:W-:Y:S01]  /*59a30*/  STG.E.U16 desc[UR60][R2.64], R32 ;  /* 0x0000002002007986 */ /* 0x0009e2000c10153c */
[----:B------:R-:W-:Y:S01]  /*59a40*/  PRMT R8, R33, 0x7632, R8 ;  /* 0x0000763221087816 */ /* 0x000fe20000000008 */
[----:B-1----:R-:W-:Y:S02]  /*59a50*/  IMAD R238, R9, 0xba, RZ ;  /* 0x000000ba09ee7824 */ /* 0x002fe400078e02ff */
[----:B------:R1:W-:Y:S01]  /*59a60*/  STG.E.U16 desc[UR60][R4.64], R33 ;  /* 0x0000002104007986 */ /* 0x0003e2000c10153c */
[----:B------:R-:W-:Y:S01]  /*59a70*/  LEA.HI.X.SX32 R7, R7, R245, 0x1, P4 ;  /* 0x000000f507077211 */ /* 0x000fe200020f0eff */
[----:B------:R-:W0:Y:S01]  /*59a80*/  LDC R23, c[0x0][0x278] ;  /* 0x00009e00ff177b82 */ /* 0x000e220000000800 */
[----:B---3--:R-:W-:Y:S02]  /*59a90*/  IMAD R9, R15, 0x5f, RZ ;  /* 0x0000005f0f097824 */ /* 0x008fe400078e02ff */
[----:B----4-:R-:W-:-:S05]  /*59aa0*/  IMAD R32, R14, 0xbe, RZ ;  /* 0x000000be0e207824 */ /* 0x010fca00078e02ff */
[----:B------:R-:W3:Y:S01]  /*59ab0*/  LDC R22, c[0x0][0x278] ;  /* 0x00009e00ff167b82 */ /* 0x000ee20000000800 */
[----:B-1----:R-:W-:Y:S01]  /*59ac0*/  IADD3 R4, P3, R239, R244, RZ ;  /* 0x000000f4ef047210 */ /* 0x002fe20007f7e0ff */
[----:B------:R-:W-:Y:S01]  /*59ad0*/  IMAD R33, R13, 0xbc, RZ ;  /* 0x000000bc0d217824 */ /* 0x000fe200078e02ff */
[----:B------:R1:W-:Y:S01]  /*59ae0*/  STG.E.U16 desc[UR60][R6.64], R8 ;  /* 0x0000000806007986 */ /* 0x0003e2000c10153c */
[----:B------:R-:W-:Y:S01]  /*59af0*/  IMAD R3, R12, 0x5d, RZ ;  /* 0x0000005d0c037824 */ /* 0x000fe200078e02ff */
[----:B------:R-:W-:-:S03]  /*59b00*/  LEA.HI.X.SX32 R5, R237, R245, 0x1, P3 ;  /* 0x000000f5ed057211 */ /* 0x000fc600018f0eff */
[----:B------:R-:W4:Y:S01]  /*59b10*/  LDC R21, c[0x0][0x278] ;  /* 0x00009e00ff157b82 */ /* 0x000f220000000800 */
[-C--:B------:R-:W-:Y:S01]  /*59b20*/  IADD3 R2, P0, R238, R244.reuse, RZ ;  /* 0x000000f4ee027210 */ /* 0x080fe20007f1e0ff */
[----:B------:R2:W-:Y:S06]  /*59b30*/  STG.E.U16 desc[UR60][R4.64], R34 ;  /* 0x0000002204007986 */ /* 0x0005ec000c10153c */
[----:B------:R-:W4:Y:S01]  /*59b40*/  LDC R16, c[0x0][0x278] ;  /* 0x00009e00ff107b82 */ /* 0x000f220000000800 */
[-C--:B-1----:R-:W-:Y:S02]  /*59b50*/  IADD3 R6, P3, R33, R244.reuse, RZ ;  /* 0x000000f421067210 */ /* 0x082fe40007f7e0ff */
[----:B------:R-:W-:-:S02]  /*59b60*/  IADD3 R8, P4, R32, R244, RZ ;  /* 0x000000f420087210 */ /* 0x000fc40007f9e0ff */
[----:B------:R-:W-:-:S03]  /*59b70*/  LEA.HI.X.SX32 R3, R3, R245, 0x1, P0 ;  /* 0x000000f503037211 */ /* 0x000fc600000f0eff */
[----:B------:R-:W1:Y:S01]  /*59b80*/  LDC R24, c[0x0][0x278] ;  /* 0x00009e00ff187b82 */ /* 0x000e620000000800 */
[----:B--2---:R-:W-:Y:S02]  /*59b90*/  PRMT R34, R34, 0x7632, R34 ;  /* 0x0000763222227816 */ /* 0x004fe40000000022 */
[-C--:B------:R-:W-:Y:S01]  /*59ba0*/  LEA.HI.X.SX32 R7, R236, R245.reuse, 0x1, P3 ;  /* 0x000000f5ec077211 */ /* 0x080fe200018f0eff */
[----:B------:R-:W-:Y:S01]  /*59bb0*/  IMAD R25, R25, 0xc0, RZ ;  /* 0x000000c019197824 */ /* 0x000fe200078e02ff */
[----:B------:R-:W-:Y:S02]  /*59bc0*/  LEA.HI.X.SX32 R9, R9, R245, 0x1, P4 ;  /* 0x000000f509097211 */ /* 0x000fe400020f0eff */
[----:B------:R-:W-:Y:S01]  /*59bd0*/  PRMT R4, R35, 0x7632, R4 ;  /* 0x0000763223047816 */ /* 0x000fe20000000004 */
[----:B------:R3:W-:Y:S01]  /*59be0*/  STG.E.U16 desc[UR60][R2.64], R34 ;  /* 0x0000002202007986 */ /* 0x0007e2000c10153c */
[----:B0-----:R-:W-:Y:S01]  /*59bf0*/  IMAD R26, R26, 0x60, RZ ;  /* 0x000000601a1a7824 */ /* 0x001fe200078e02ff */
[----:B------:R-:W0:Y:S02]  /*59c00*/  LDC R17, c[0x0][0x278] ;  /* 0x00009e00ff117b82 */ /* 0x000e240000000800 */
[----:B------:R-:W-:Y:S04]  /*59c10*/  STG.E.U16 desc[UR60][R6.64], R35 ;  /* 0x0000002306007986 */ /* 0x000fe8000c10153c */
[----:B------:R2:W-:Y:S02]  /*59c20*/  STG.E.U16 desc[UR60][R8.64], R4 ;  /* 0x0000000408007986 */ /* 0x0005e4000c10153c */
[----:B------:R-:W0:Y:S01]  /*59c30*/  LDC R18, c[0x0][0x278] ;  /* 0x00009e00ff127b82 */ /* 0x000e220000000800 */
[----:B------:R-:W-:-:S02]  /*59c40*/  IMAD R23, R23, 0xc2, RZ ;  /* 0x000000c217177824 */ /* 0x000fc400078e02ff */
[----:B---3--:R-:W-:-:S05]  /*59c50*/  IMAD R2, R22, 0xc4, RZ ;  /* 0x000000c416027824 */ /* 0x008fca00078e02ff */
[----:B------:R-:W3:Y:S01]  /*59c60*/  LDC R20, c[0x0][0x278] ;  /* 0x00009e00ff147b82 */ /* 0x000ee20000000800 */
[----:B--2---:R-:W-:-:S04]  /*59c70*/  IADD3 R4, P3, R25, R244, RZ ;  /* 0x000000f419047210 */ /* 0x004fc80007f7e0ff */
[----:B------:R-:W-:-:S03]  /*59c80*/  LEA.HI.X.SX32 R5, R26, R245, 0x1, P3 ;  /* 0x000000f51a057211 */ /* 0x000fc600018f0eff */
[----:B------:R-:W2:Y:S01]  /*59c90*/  LDC R26, c[0x0][0x278] ;  /* 0x00009e00ff1a7b82 */ /* 0x000ea20000000800 */
[----:B----4-:R-:W-:-:S07]  /*59ca0*/  IMAD R3, R21, 0xc6, RZ ;  /* 0x000000c615037824 */ /* 0x010fce00078e02ff */
[----:B------:R-:W4:Y:S01]  /*59cb0*/  LDC R19, c[0x0][0x278] ;  /* 0x00009e00ff137b82 */ /* 0x000f220000000800 */
[----:B------:R-:W-:Y:S01]  /*59cc0*/  IMAD R7, R16, 0x61, RZ ;  /* 0x0000006110077824 */ /* 0x000fe200078e02ff */
[-C--:B------:R-:W-:Y:S01]  /*59cd0*/  IADD3 R6, P0, R23, R244.reuse, RZ ;  /* 0x000000f417067210 */ /* 0x080fe20007f1e0ff */
[----:B-1----:R-:W-:Y:S01]  /*59ce0*/  IMAD R13, R24, 0x63, RZ ;  /* 0x00000063180d7824 */ /* 0x002fe200078e02ff */
[-C--:B------:R-:W-:Y:S01]  /*59cf0*/  IADD3 R8, P3, R2, R244.reuse, RZ ;  /* 0x000000f402087210 */ /* 0x080fe20007f7e0ff */
[----:B------:R1:W-:Y:S01]  /*59d00*/  STG.E.U16 desc[UR60][R4.64], R36 ;  /* 0x0000002404007986 */ /* 0x0003e2000c10153c */
[----:B------:R-:W-:Y:S02]  /*59d10*/  IADD3 R12, P4, R3, R244, RZ ;  /* 0x000000f4030c7210 */ /* 0x000fe40007f9e0ff */
[-C--:B------:R-:W-:Y:S01]  /*59d20*/  LEA.HI.X.SX32 R7, R7, R245.reuse, 0x1, P0 ;  /* 0x000000f507077211 */ /* 0x080fe200000f0eff */
[----:B------:R-:W4:Y:S01]  /*59d30*/  LDC R14, c[0x0][0x278] ;  /* 0x00009e00ff0e7b82 */ /* 0x000f220000000800 */
[----:B------:R-:W-:-:S02]  /*59d40*/  LEA.HI.X.SX32 R9, R10, R245, 0x1, P3 ;  /* 0x000000f50a097211 */ /* 0x000fc400018f0eff */
[----:B------:R-:W-:Y:S02]  /*59d50*/  LEA.HI.X.SX32 R13, R13, R245, 0x1, P4 ;  /* 0x000000f50d0d7211 */ /* 0x000fe400020f0eff */
[----:B-1----:R-:W-:-:S03]  /*59d60*/  PRMT R36, R36, 0x7632, R36 ;  /* 0x0000763224247816 */ /* 0x002fc60000000024 */
[----:B------:R-:W1:Y:S01]  /*59d70*/  LDC R16, c[0x0][0x278] ;  /* 0x00009e00ff107b82 */ /* 0x000e620000000800 */
[----:B------:R-:W-:Y:S01]  /*59d80*/  PRMT R4, R37, 0x7632, R4 ;  /* 0x0000763225047816 */ /* 0x000fe20000000004 */
[----:B------:R0:W-:Y:S06]  /*59d90*/  STG.E.U16 desc[UR60][R6.64], R36 ;  /* 0x0000002406007986 */ /* 0x0001ec000c10153c */
[----:B------:R-:W1:Y:S01]  /*59da0*/  LDC R15, c[0x0][0x278] ;  /* 0x00009e00ff0f7b82 */ /* 0x000e620000000800 */
[----:B------:R-:W-:Y:S04]  /*59db0*/  STG.E.U16 desc[UR60][R8.64], R37 ;  /* 0x0000002508007986 */ /* 0x000fe8000c10153c */
[----:B------:R3:W-:Y:S03]  /*59dc0*/  STG.E.U16 desc[UR60][R12.64], R4 ;  /* 0x000000040c007986 */ /* 0x0007e6000c10153c */
[----:B------:R-:W1:Y:S01]  /*59dd0*/  LDC R28, c[0x0][0x278] ;  /* 0x00009e00ff1c7b82 */ /* 0x000e620000000800 */
[----:B0-----:R-:W-:-:S02]  /*59de0*/  IMAD R6, R18, 0xca, RZ ;  /* 0x000000ca12067824 */ /* 0x001fc400078e02ff */
[----:B--2---:R-:W-:-:S05]  /*59df0*/  IMAD R26, R26, 0x64, RZ ;  /* 0x000000641a1a7824 */ /* 0x004fca00078e02ff */
[----:B------:R-:W0:Y:S01]  /*59e00*/  LDC R31, c[0x0][0x278] ;  /* 0x00009e00ff1f7b82 */ /* 0x000e220000000800 */
[----:B---3--:R-:W-:Y:S01]  /*59e10*/  IMAD R4, R17, 0xc8, RZ ;  /* 0x000000c811047824 */ /* 0x008fe200078e02ff */
[----:B------:R-:W-:Y:S01]  /*59e20*/  IADD3 R12, P3, R6, R244, RZ ;  /* 0x000000f4060c7210 */ /* 0x000fe20007f7e0ff */
[----:B------:R-:W-:-:S05]  /*59e30*/  IMAD R7, R20, 0x65, RZ ;  /* 0x0000006514077824 */ /* 0x000fca00078e02ff */
[----:B------:R-:W2:Y:S01]  /*59e40*/  LDC R30, c[0x0][0x278] ;  /* 0x00009e00ff1e7b82 */ /* 0x000ea20000000800 */
[----:B----4-:R-:W-:Y:S01]  /*59e50*/  IMAD R5, R19, 0xcc, RZ ;  /* 0x000000cc13057824 */ /* 0x010fe200078e02ff */
[----:B------:R-:W-:-:S06]  /*59e60*/  IADD3 R8, P0, R4, R244, RZ ;  /* 0x000000f404087210 */ /* 0x000fcc0007f1e0ff */
[----:B------:R-:W3:Y:S01]  /*59e70*/  LDC R17, c[0x0][0x278] ;  /* 0x00009e00ff117b82 */ /* 0x000ee20000000800 */
[----:B------:R-:W-:-:S07]  /*59e80*/  LEA.HI.X.SX32 R9, R26, R245, 0x1, P0 ;  /* 0x000000f51a097211 */ /* 0x000fce00000f0eff */
[----:B------:R-:W4:Y:S01]  /*59e90*/  LDC R29, c[0x0][0x278] ;  /* 0x00009e00ff1d7b82 */ /* 0x000f220000000800 */
[----:B------:R-:W-:Y:S02]  /*59ea0*/  LEA.HI.X.SX32 R13, R7, R245, 0x1, P3 ;  /* 0x000000f5070d7211 */ /* 0x000fe400018f0eff */
[----:B------:R-:W-:Y:S02]  /*59eb0*/  IADD3 R10, P4, R5, R244, RZ ;  /* 0x000000f4050a7210 */ /* 0x000fe40007f9e0ff */
[----:B------:R-:W-:-:S03]  /*59ec0*/  PRMT R7, R38, 0x7632, R7 ;  /* 0x0000763226077816 */ /* 0x000fc60000000007 */
[----:B------:R-:W4:Y:S01]  /*59ed0*/  LDC R27, c[0x0][0x278] ;  /* 0x00009e00ff1b7b82 */ /* 0x000f220000000800 */
[----:B------:R-:W-:Y:S01]  /*59ee0*/  LEA.HI.X.SX32 R11, R11, R245, 0x1, P4 ;  /* 0x000000f50b0b7211 */ /* 0x000fe200020f0eff */
[----:B------:R0:W-:Y:S06]  /*59ef0*/  STG.E.U16 desc[UR60][R8.64], R38 ;  /* 0x0000002608007986 */ /* 0x0001ec000c10153c */
[----:B------:R-:W4:Y:S01]  /*59f00*/  LDC R237, c[0x0][0x278] ;  /* 0x00009e00ffed7b82 */ /* 0x000f220000000800 */
[----:B------:R2:W-:Y:S01]  /*59f10*/  STG.E.U16 desc[UR60][R12.64], R7 ;  /* 0x000000070c007986 */ /* 0x0005e2000c10153c */
[----:B-1----:R-:W-:-:S03]  /*59f20*/  IMAD R28, R28, 0xd2, RZ ;  /* 0x000000d21c1c7824 */ /* 0x002fc600078e02ff */
[----:B------:R1:W-:Y:S01]  /*59f30*/  STG.E.U16 desc[UR60][R10.64], R39 ;  /* 0x000000270a007986 */ /* 0x0003e2000c10153c */
[----:B0-----:R-:W-:Y:S02]  /*59f40*/  IMAD R8, R15, 0xd0, RZ ;  /* 0x000000d00f087824 */ /* 0x001fe400078e02ff */
[----:B------:R-:W0:Y:S01]  /*59f50*/  LDC R20, c[0x0][0x278] ;  /* 0x00009e00ff147b82 */ /* 0x000e220000000800 */
[----:B--2---:R-:W-:Y:S02]  /*59f60*/  IMAD R7, R14, 0xce, RZ ;  /* 0x000000ce0e077824 */ /* 0x004fe400078e02ff */
[----:B------:R-:W-:-:S05]  /*59f70*/  IMAD R31, R31, 0xd4, RZ ;  /* 0x000000d41f1f7824 */ /* 0x000fca00078e02ff */
[----:B------:R-:W2:Y:S01]  /*59f80*/  LDC R21, c[0x0][0x278] ;  /* 0x00009e00ff157b82 */ /* 0x000ea20000000800 */
[----:B-1----:R-:W-:Y:S01]  /*59f90*/  IMAD R11, R16, 0x67, RZ ;  /* 0x00000067100b7824 */ /* 0x002fe200078e02ff */
[-C--:B------:R-:W-:Y:S01]  /*59fa0*/  IADD3 R10, P3, R7, R244.reuse, RZ ;  /* 0x000000f4070a7210 */ /* 0x080fe20007f7e0ff */
[----:B------:R-:W-:Y:S01]  /*59fb0*/  IMAD R30, R30, 0x68, RZ ;  /* 0x000000681e1e7824 */ /* 0x000fe200078e02ff */
[----:B------:R-:W-:Y:S01]  /*59fc0*/  PRMT R9, R39, 0x7632, R9 ;  /* 0x0000763227097816 */ /* 0x000fe20000000009 */
[----:B---3--:R-:W-:Y:S01]  /*59fd0*/  IMAD R15, R17, 0x69, RZ ;  /* 0x00000069110f7824 */ /* 0x008fe200078e02ff */
[-C--:B------:R-:W-:Y:S01]  /*59fe0*/  LEA.HI.X.SX32 R11, R11, R245.reuse, 0x1, P3 ;  /* 0x000000f50b0b7211 */ /* 0x080fe200018f0eff */
[----:B----4-:R-:W-:Y:S01]  /*59ff0*/  IMAD R29, R29, 0x6a, RZ ;  /* 0x0000006a1d1d7824 */ /* 0x010fe200078e02ff */
[-C--:B------:R-:W-:Y:S01]  /*5a000*/  IADD3 R12, P0, R8, R244.reuse, RZ ;  /* 0x000000f4080c7210 */ /* 0x080fe20007f1e0ff */
[----:B------:R-:W-:Y:S01]  /*5a010*/  IMAD R27, R27, 0xd8, RZ ;  /* 0x000000d81b1b7824 */ /* 0x000fe200078e02ff */
[-C--:B------:R-:W-:Y:S01]  /*5a020*/  IADD3 R14, P3, R28, R244.reuse, RZ ;  /* 0x000000f41c0e7210 */ /* 0x080fe20007f7e0ff */
[----:B------:R-:W1:Y:S01]  /*5a030*/  LDC R26, c[0x0][0x278] ;  /* 0x00009e00ff1a7b82 */ /* 0x000e620000000800 */
[----:B------:R-:W-:Y:S01]  /*5a040*/  IADD3 R16, P4, R31, R244, RZ ;  /* 0x000000f41f107210 */ /* 0x000fe20007f9e0ff */
[----:B------:R3:W-:Y:S01]  /*5a050*/  STG.E.U16 desc[UR60][R10.64], R9 ;  /* 0x000000090a007986 */ /* 0x0007e2000c10153c */
[----:B------:R-:W-:-:S02]  /*5a060*/  LEA.HI.X.SX32 R13, R30, R245, 0x1, P0 ;  /* 0x000000f51e0d7211 */ /* 0x000fc400000f0eff */
[-C--:B------:R-:W-:Y:S02]  /*5a070*/  LEA.HI.X.SX32 R15, R15, R245.reuse, 0x1, P3 ;  /* 0x000000f50f0f7211 */ /* 0x080fe400018f0eff */
[----:B------:R-:W-:Y:S01]  /*5a080*/  LEA.HI.X.SX32 R17, R29, R245, 0x1, P4 ;  /* 0x000000f51d117211 */ /* 0x000fe200020f0eff */
[----:B------:R4:W-:Y:S01]  /*5a090*/  STG.E.U16 desc[UR60][R12.64], R40 ;  /* 0x000000280c007986 */ /* 0x0009e2000c10153c */
[----:B------:R-:W-:Y:S01]  /*5a0a0*/  IMAD R237, R237, 0x6c, RZ ;  /* 0x0000006ceded7824 */ /* 0x000fe200078e02ff */
[----:B------:R-:W1:Y:S01]  /*5a0b0*/  LDC R22, c[0x0][0x278] ;  /* 0x00009e00ff167b82 */ /* 0x000e620000000800 */
[----:B---3--:R-:W-:Y:S01]  /*5a0c0*/  PRMT R9, R40, 0x7632, R9 ;  /* 0x0000763228097816 */ /* 0x008fe20000000009 */
[----:B--2---:R-:W-:-:S06]  /*5a0d0*/  IMAD R11, R21, 0x6b, RZ ;  /* 0x0000006b150b7824 */ /* 0x004fcc00078e02ff */
[----:B------:R-:W2:Y:S01]  /*5a0e0*/  LDC R18, c[0x0][0x278] ;  /* 0x00009e00ff127b82 */ /* 0x000ea20000000800 */
[----:B------:R-:W-:Y:S01]  /*5a0f0*/  STG.E.U16 desc[UR60][R14.64], R9 ;  /* 0x000000090e007986 */ /* 0x000fe2000c10153c */
[----:B----4-:R-:W-:-:S03]  /*5a100*/  IADD3 R12, P3, R27, R244, RZ ;  /* 0x000000f41b0c7210 */ /* 0x010fc60007f7e0ff */
[----:B------:R3:W-:Y:S01]  /*5a110*/  STG.E.U16 desc[UR60][R16.64], R41 ;  /* 0x0000002910007986 */ /* 0x0007e2000c10153c */
[----:B------:R-:W-:Y:S02]  /*5a120*/  LEA.HI.X.SX32 R13, R237, R245, 0x1, P3 ;  /* 0x000000f5ed0d7211 */ /* 0x000fe400018f0eff */
[----:B------:R-:W4:Y:S08]  /*5a130*/  LDC R237, c[0x0][0x278] ;  /* 0x00009e00ffed7b82 */ /* 0x000f300000000800 */
[----:B------:R-:W2:Y:S08]  /*5a140*/  LDC R19, c[0x0][0x278] ;  /* 0x00009e00ff137b82 */ /* 0x000eb00000000800 */
[----:B---3--:R-:W3:Y:S01]  /*5a150*/  LDC R17, c[0x0][0x278] ;  /* 0x00009e00ff117b82 */ /* 0x008ee20000000800 */
[----:B0-----:R-:W-:Y:S01]  /*5a160*/  IMAD R9, R20, 0xd6, RZ ;  /* 0x000000d614097824 */ /* 0x001fe200078e02ff */
[----:B------:R-:W-:-:S04]  /*5a170*/  PRMT R41, R41, 0x7632, R41 ;  /* 0x0000763229297816 */ /* 0x000fc80000000029 */
[----:B------:R-:W-:Y:S01]  /*5a180*/  IADD3 R10, P0, R9, R244, RZ ;  /* 0x000000f4090a7210 */ /* 0x000fe20007f1e0ff */
[----:B----4-:R-:W-:Y:S01]  /*5a190*/  IMAD R237, R237, 0x6e, RZ ;  /* 0x0000006eeded7824 */ /* 0x010fe200078e02ff */
[----:B------:R-:W0:Y:S02]  /*5a1a0*/  LDC R30, c[0x0][0x278] ;  /* 0x00009e00ff1e7b82 */ /* 0x000e240000000800 */
[----:B------:R-:W-:-:S05]  /*5a1b0*/  LEA.HI.X.SX32 R11, R11, R245, 0x1, P0 ;  /* 0x000000f50b0b7211 */ /* 0x000fca00000f0eff */
[----:B------:R3:W-:Y:S01]  /*5a1c0*/  STG.E.U16 desc[UR60][R10.64], R41 ;  /* 0x000000290a007986 */ /* 0x0007e2000c10153c */
[----:B------:R-:W4:Y:S03]  /*5a1d0*/  LDC R29, c[0x0][0x278] ;  /* 0x00009e00ff1d7b82 */ /* 0x000f260000000800 */
[----:B------:R2:W-:Y:S01]  /*5a1e0*/  STG.E.U16 desc[UR60][R12.64], R42 ;  /* 0x0000002a0c007986 */ /* 0x0005e2000c10153c */
[----:B-1----:R-:W-:-:S04]  /*5a1f0*/  IMAD R26, R26, 0xda, RZ ;  /* 0x000000da1a1a7824 */ /* 0x002fc800078e02ff */
[----:B------:R-:W1:Y:S01]  /*5a200*/  LDC R20, c[0x0][0x278] ;  /* 0x00009e00ff147b82 */ /* 0x000e620000000800 */
[----:B---3--:R-:W-:-:S05]  /*5a210*/  IMAD R10, R17, 0xdc, RZ ;  /* 0x000000dc110a7824 */ /* 0x008fca00078e02ff */
[----:B--2---:R-:W-:Y:S02]  /*5a220*/  IADD3 R12, P3, R10, R244, RZ ;  /* 0x000000f40a0c7210 */ /* 0x004fe40007f7e0ff */
[----:B------:R-:W2:Y:S02]  /*5a230*/  LDC R21, c[0x0][0x278] ;  /* 0x00009e00ff157b82 */ /* 0x000ea40000000800 */
[----:B------:R-:W-:-:S06]  /*5a240*/  LEA.HI.X.SX32 R13, R237, R245, 0x1, P3 ;  /* 0x000000f5ed0d7211 */ /* 0x000fcc00018f0eff */
[----:B------:R-:W3:Y:S01]  /*5a250*/  LDC R237, c[0x0][0x278] ;  /* 0x00009e00ffed7b82 */ /* 0x000ee20000000800 */
[----:B------:R-:W-:Y:S01]  /*5a260*/  IMAD R15, R22, 0x6d, RZ ;  /* 0x0000006d160f7824 */ /* 0x000fe200078e02ff */
[----:B------:R-:W-:Y:S02]  /*5a270*/  IADD3 R14, P4, R26, R244, RZ ;  /* 0x000000f41a0e7210 */ /* 0x000fe40007f9e0ff */
[----:B------:R-:W-:-:S04]  /*5a280*/  PRMT R16, R42, 0x7632, R16 ;  /* 0x000076322a107816 */ /* 0x000fc80000000010 */
[----:B------:R-:W2:Y:S01]  /*5a290*/  LDC R236, c[0x0][0x278] ;  /* 0x00009e00ffec7b82 */ /* 0x000ea20000000800 */
[----:B------:R-:W-:Y:S01]  /*5a2a0*/  LEA.HI.X.SX32 R15, R15, R245, 0x1, P4 ;  /* 0x000000f50f0f7211 */ /* 0x000fe200020f0eff */
[----:B------:R-:W-:Y:S02]  /*5a2b0*/  IMAD R11, R18, 0xde, RZ ;  /* 0x000000de120b7824 */ /* 0x000fe400078e02ff */
[----:B0-----:R-:W-:Y:S02]  /*5a2c0*/  IMAD R30, R30, 0xe0, RZ ;  /* 0x000000e01e1e7824 */ /* 0x001fe400078e02ff */
[----:B------:R0:W-:Y:S01]  /*5a2d0*/  STG.E.U16 desc[UR60][R14.64], R16 ;  /* 0x000000100e007986 */ /* 0x0001e2000c10153c */
[----:B----4-:R-:W-:Y:S01]  /*5a2e0*/  IMAD R29, R29, 0xe2, RZ ;  /* 0x000000e21d1d7824 */ /* 0x010fe200078e02ff */
[----:B------:R-:W4:Y:S04]  /*5a2f0*/  LDC R22, c[0x0][0x278] ;  /* 0x00009e00ff167b82 */ /* 0x000f280000000800 */
[----:B------:R-:W-:Y:S01]  /*5a300*/  IADD3 R18, P4, R29, R244, RZ ;  /* 0x000000f41d127210 */ /* 0x000fe20007f9e0ff */
[----:B---3--:R-:W-:-:S03]  /*5a310*/  IMAD R237, R237, 0x70, RZ ;  /* 0x00000070eded7824 */ /* 0x008fc600078e02ff */
[----:B------:R-:W3:Y:S01]  /*5a320*/  LDC R39, c[0x0][0x278] ;  /* 0x00009e00ff277b82 */ /* 0x000ee20000000800 */
[----:B0-----:R-:W-:Y:S01]  /*5a330*/  IMAD R15, R19, 0x6f, RZ ;  /* 0x0000006f130f7824 */ /* 0x001fe200078e02ff */
[-C--:B------:R-:W-:Y:S01]  /*5a340*/  IADD3 R14, P0, R11, R244.reuse, RZ ;  /* 0x000000f40b0e7210 */ /* 0x080fe20007f1e0ff */
[----:B-1----:R-:W-:Y:S01]  /*5a350*/  IMAD R19, R20, 0x71, RZ ;  /* 0x0000007114137824 */ /* 0x002fe200078e02ff */
[----:B------:R-:W-:Y:S02]  /*5a360*/  IADD3 R16, P3, R30, R244, RZ ;  /* 0x000000f41e107210 */ /* 0x000fe40007f7e0ff */
[-C--:B------:R-:W-:Y:S02]  /*5a370*/  LEA.HI.X.SX32 R15, R15, R245.reuse, 0x1, P0 ;  /* 0x000000f50f0f7211 */ /* 0x080fe400000f0eff */
[----:B------:R-:W-:Y:S01]  /*5a380*/  PRMT R20, R43, 0x7632, R20 ;  /* 0x000076322b147816 */ /* 0x000fe20000000014 */
[----:B------:R0:W-:Y:S01]  /*5a390*/  STG.E.U16 desc[UR60][R12.64], R43 ;  /* 0x0000002b0c007986 */ /* 0x0001e2000c10153c */
[-C--:B------:R-:W-:Y:S01]  /*5a3a0*/  LEA.HI.X.SX32 R17, R237, R245.reuse, 0x1, P3 ;  /* 0x000000f5ed117211 */ /* 0x080fe200018f0eff */
[----:B------:R-:W1:Y:S01]  /*5a3b0*/  LDC R40, c[0x0][0x278] ;  /* 0x00009e00ff287b82 */ /* 0x000e620000000800 */
[----:B------:R-:W-:Y:S01]  /*5a3c0*/  LEA.HI.X.SX32 R19, R19, R245, 0x1, P4 ;  /* 0x000000f513137211 */ /* 0x000fe200020f0eff */
[----:B------:R4:W-:Y:S01]  /*5a3d0*/  STG.E.U16 desc[UR60][R14.64], R20 ;  /* 0x000000140e007986 */ /* 0x0009e2000c10153c */
[----:B--2---:R-:W-:-:S03]  /*5a3e0*/  IMAD R236, R236, 0x72, RZ ;  /* 0x00000072ecec7824 */ /* 0x004fc600078e02ff */
[----:B------:R-:W-:Y:S02]  /*5a3f0*/  STG.E.U16 desc[UR60][R16.64], R44 ;  /* 0x0000002c10007986 */ /* 0x000fe4000c10153c */
[----:B------:R-:W2:Y:S01]  /*5a400*/  LDC R37, c[0x0][0x278] ;  /* 0x00009e00ff257b82 */ /* 0x000ea20000000800 */
[----:B0-----:R-:W-:Y:S01]  /*5a410*/  PRMT R12, R44, 0x7632, R12 ;  /* 0x000076322c0c7816 */ /* 0x001fe2000000000c */
[----:B----4-:R-:W-:-:S04]  /*5a420*/  IMAD R20, R21, 0xe4, RZ ;  /* 0x000000e415147824 */ /* 0x010fc800078e02ff */
[----:B------:R0:W-:Y:S02]  /*5a430*/  STG.E.U16 desc[UR60][R18.64], R12 ;  /* 0x0000000c12007986 */ /* 0x0001e4000c10153c */
[----:B------:R-:W4:Y:S08]  /*5a440*/  LDC R36, c[0x0][0x278] ;  /* 0x00009e00ff247b82 */ /* 0x000f300000000800 */
[----:B------:R-:W4:Y:S01]  /*5a450*/  LDC R24, c[0x0][0x278] ;  /* 0x00009e00ff187b82 */ /* 0x000f220000000800 */
[----:B0-----:R-:W-:-:S04]  /*5a460*/  IADD3 R12, P3, R20, R244, RZ ;  /* 0x000000f4140c7210 */ /* 0x001fc80007f7e0ff */
[----:B------:R-:W-:-:S03]  /*5a470*/  LEA.HI.X.SX32 R13, R236, R245, 0x1, P3 ;  /* 0x000000f5ec0d7211 */ /* 0x000fc600018f0eff */
[----:B------:R-:W0:Y:S08]  /*5a480*/  LDC R42, c[0x0][0x278] ;  /* 0x00009e00ff2a7b82 */ /* 0x000e300000000800 */
[----:B------:R-:W0:Y:S01]  /*5a490*/  LDC R236, c[0x0][0x278] ;  /* 0x00009e00ffec7b82 */ /* 0x000e220000000800 */
[----:B------:R-:W-:Y:S02]  /*5a4a0*/  IMAD R21, R22, 0xe6, RZ ;  /* 0x000000e616157824 */ /* 0x000fe400078e02ff */
[----:B---3--:R-:W-:-:S02]  /*5a4b0*/  IMAD R22, R39, 0xe8, RZ ;  /* 0x000000e827167824 */ /* 0x008fc400078e02ff */
[----:B-1----:R-:W-:Y:S01]  /*5a4c0*/  IMAD R44, R40, 0xea, RZ ;  /* 0x000000ea282c7824 */ /* 0x002fe200078e02ff */
[-C--:B------:R-:W-:Y:S01]  /*5a4d0*/  IADD3 R14, P0, R21, R244.reuse, RZ ;  /* 0x000000f4150e7210 */ /* 0x080fe20007f1e0ff */
[----:B--2---:R-:W-:Y:S01]  /*5a4e0*/  IMAD R15, R37, 0x73, RZ ;  /* 0x00000073250f7824 */ /* 0x004fe200078e02ff */
[-C--:B------:R-:W-:Y:S01]  /*5a4f0*/  IADD3 R16, P3, R22, R244.reuse, RZ ;  /* 0x000000f416107210 */ /* 0x080fe20007f7e0ff */
[----:B----4-:R-:W-:Y:S01]  /*5a500*/  IMAD R19, R36, 0x75, RZ ;  /* 0x0000007524137824 */ /* 0x010fe200078e02ff */
[----:B------:R-:W-:Y:S01]  /*5a510*/  IADD3 R18, P4, R44, R244, RZ ;  /* 0x000000f42c127210 */ /* 0x000fe20007f9e0ff */
[----:B------:R1:W-:Y:S01]  /*5a520*/  STG.E.U16 desc[UR60][R12.64], R45 ;  /* 0x0000002d0c007986 */ /* 0x0003e2000c10153c */
[-C--:B------:R-:W-:Y:S01]  /*5a530*/  LEA.HI.X.SX32 R15, R15, R245.reuse, 0x1, P0 ;  /* 0x000000f50f0f7211 */ /* 0x080fe200000f0eff */
[----:B------:R-:W-:Y:S01]  /*5a540*/  IMAD R24, R24, 0xec, RZ ;  /* 0x000000ec18187824 */ /* 0x000fe200078e02ff */
[----:B------:R-:W-:Y:S01]  /*5a550*/  LEA.HI.X.SX32 R19, R19, R245, 0x1, P4 ;  /* 0x000000f513137211 */ /* 0x000fe200020f0eff */
[----:B------:R-:W2:Y:S08]  /*5a560*/  LDC R34, c[0x0][0x278] ;  /* 0x00009e00ff227b82 */ /* 0x000eb00000000800 */
[----:B------:R-:W3:Y:S01]  /*5a570*/  LDC R237, c[0x0][0x278] ;  /* 0x00009e00ffed7b82 */ /* 0x000ee20000000800 */
[----:B0-----:R-:W-:Y:S01]  /*5a580*/  IMAD R236, R236, 0x74, RZ ;  /* 0x00000074ecec7824 */ /* 0x001fe200078e02ff */
[----:B-1----:R-:W-:-:S02]  /*5a590*/  PRMT R45, R45, 0x7632, R45 ;  /* 0x000076322d2d7816 */ /* 0x002fc4000000002d */
[----:B------:R-:W-:Y:S02]  /*5a5a0*/  PRMT R12, R46, 0x7632, R12 ;  /* 0x000076322e0c7816 */ /* 0x000fe4000000000c */
[----:B------:R-:W-:Y:S01]  /*5a5b0*/  LEA.HI.X.SX32 R17, R236, R245, 0x1, P3 ;  /* 0x000000f5ec117211 */ /* 0x000fe200018f0eff */
[----:B------:R-:W-:Y:S01]  /*5a5c0*/  STG.E.U16 desc[UR60][R14.64], R45 ;  /* 0x0000002d0e007986 */ /* 0x000fe2000c10153c */
[----:B------:R-:W-:Y:S01]  /*5a5d0*/  IMAD R42, R42, 0x76, RZ ;  /* 0x000000762a2a7824 */ /* 0x000fe200078e02ff */
[----:B------:R-:W0:Y:S02]  /*5a5e0*/  LDC R38, c[0x0][0x278] ;  /* 0x00009e00ff267b82 */ /* 0x000e240000000800 */
[----:B------:R-:W-:Y:S04]  /*5a5f0*/  STG.E.U16 desc[UR60][R16.64], R46 ;  /* 0x0000002e10007986 */ /* 0x000fe8000c10153c */
[----:B------:R1:W-:Y:S02]  /*5a600*/  STG.E.U16 desc[UR60][R18.64], R12 ;  /* 0x0000000c12007986 */ /* 0x0003e4000c10153c */
[----:B------:R-:W4:Y:S08]  /*5a610*/  LDC R35, c[0x0][0x278] ;  /* 0x00009e00ff237b82 */ /* 0x000f300000000800 */
[----:B------:R-:W4:Y:S01]  /*5a620*/  LDC R41, c[0x0][0x278] ;  /* 0x00009e00ff297b82 */ /* 0x000f220000000800 */
[----:B-1----:R-:W-:-:S04]  /*5a630*/  IADD3 R12, P3, R24, R244, RZ ;  /* 0x000000f4180c7210 */ /* 0x002fc80007f7e0ff */
[----:B------:R-:W-:-:S03]  /*5a640*/  LEA.HI.X.SX32 R13, R42, R245, 0x1, P3 ;  /* 0x000000f52a0d7211 */ /* 0x000fc600018f0eff */
[----:B------:R-:W1:Y:S01]  /*5a650*/  LDC R42, c[0x0][0x278] ;  /* 0x00009e00ff2a7b82 */ /* 0x000e620000000800 */
[----:B--2---:R-:W-:Y:S02]  /*5a660*/  IMAD R46, R34, 0xee, RZ ;  /* 0x000000ee222e7824 */ /* 0x004fe400078e02ff */
[----:B---3--:R-:W-:-:S05]  /*5a670*/  IMAD R237, R237, 0xf0, RZ ;  /* 0x000000f0eded7824 */ /* 0x008fca00078e02ff */
[----:B------:R-:W2:Y:S01]  /*5a680*/  LDC R37, c[0x0][0x278] ;  /* 0x00009e00ff257b82 */ /* 0x000ea20000000800 */
[----:B0-----:R-:W-:Y:S01]  /*5a690*/  IMAD R38, R38, 0xf2, RZ ;  /* 0x000000f226267824 */ /* 0x001fe200078e02ff */
[-C--:B------:R-:W-:Y:S01]  /*5a6a0*/  IADD3 R14, P0, R46, R244.reuse, RZ ;  /* 0x000000f42e0e7210 */ /* 0x080fe20007f1e0ff */
[----:B----4-:R-:W-:Y:S01]  /*5a6b0*/  IMAD R15, R35, 0x77, RZ ;  /* 0x00000077230f7824 */ /* 0x010fe200078e02ff */
[----:B------:R-:W-:-:S04]  /*5a6c0*/  IADD3 R16, P3, R237, R244, RZ ;  /* 0x000000f4ed107210 */ /* 0x000fc80007f7e0ff */
[----:B------:R-:W0:Y:S01]  /*5a6d0*/  LDC R39, c[0x0][0x278] ;  /* 0x00009e00ff277b82 */ /* 0x000e220000000800 */
[----:B------:R-:W-:Y:S01]  /*5a6e0*/  IMAD R19, R41, 0x79, RZ ;  /* 0x0000007929137824 */ /* 0x000fe200078e02ff */
[----:B------:R-:W-:Y:S01]  /*5a6f0*/  IADD3 R18, P4, R38, R244, RZ ;  /* 0x000000f426127210 */ /* 0x000fe20007f9e0ff */
[----:B------:R3:W-:Y:S01]  /*5a700*/  STG.E.U16 desc[UR60][R12.64], R47 ;  /* 0x0000002f0c007986 */ /* 0x0007e2000c10153c */
[----:B------:R-:W-:Y:S01]  /*5a710*/  LEA.HI.X.SX32 R15, R15, R245, 0x1, P0 ;  /* 0x000000f50f0f7211 */ /* 0x000fe200000f0eff */
[----:B-1----:R-:W-:-:S03]  /*5a720*/  IMAD R42, R42, 0x78, RZ ;  /* 0x000000782a2a7824 */ /* 0x002fc600078e02ff */
[----:B------:R-:W1:Y:S01]  /*5a730*/  LDC R236, c[0x0][0x278] ;  /* 0x00009e00ffec7b82 */ /* 0x000e620000000800 */
[----:B------:R-:W-:Y:S02]  /*5a740*/  PRMT R34, R47, 0x7632, R34 ;  /* 0x000076322f227816 */ /* 0x000fe40000000022 */
[-C--:B------:R-:W-:Y:S02]  /*5a750*/  LEA.HI.X.SX32 R19, R19, R245.reuse, 0x1, P4 ;  /* 0x000000f513137211 */ /* 0x080fe400020f0eff */
[----:B------:R-:W-:-:S03]  /*5a760*/  LEA.HI.X.SX32 R17, R42, R245, 0x1, P3 ;  /* 0x000000f52a117211 */ /* 0x000fc600018f0eff */
[----:B------:R-:W4:Y:S01]  /*5a770*/  LDC R36, c[0x0][0x278] ;  /* 0x00009e00ff247b82 */ /* 0x000f220000000800 */
[----:B---3--:R-:W-:Y:S01]  /*5a780*/  PRMT R12, R48, 0x7632, R12 ;  /* 0x00007632300c7816 */ /* 0x008fe2000000000c */
[----:B------:R-:W-:Y:S06]  /*5a790*/  STG.E.U16 desc[UR60][R14.64], R34 ;  /* 0x000000220e007986 */ /* 0x000fec000c10153c */
[----:B------:R-:W3:Y:S01]  /*5a7a0*/  LDC R43, c[0x0][0x278] ;  /* 0x00009e00ff2b7b82 */ /* 0x000ee20000000800 */
[----:B------:R-:W-:Y:S04]  /*5a7b0*/  STG.E.U16 desc[UR60][R16.64], R48 ;  /* 0x0000003010007986 */ /* 0x000fe8000c10153c */
[----:B------:R0:W-:Y:S03]  /*5a7c0*/  STG.E.U16 desc[UR60][R18.64], R12 ;  /* 0x0000000c12007986 */ /* 0x0001e6000c10153c */
[----:B------:R-:W3:Y:S01]  /*5a7d0*/  LDC R42, c[0x0][0x278] ;  /* 0x00009e00ff2a7b82 */ /* 0x000ee20000000800 */
[----:B--2---:R-:W-:-:S07]  /*5a7e0*/  IMAD R40, R37, 0xf8, RZ ;  /* 0x000000f825287824 */ /* 0x004fce00078e02ff */
[----:B------:R-:W2:Y:S08]  /*5a7f0*/  LDC R35, c[0x0][0x278] ;  /* 0x00009e00ff237b82 */ /* 0x000eb00000000800 */
[----:B0-----:R-:W0:Y:S01]  /*5a800*/  LDC R19, c[0x0][0x278] ;  /* 0x00009e00ff137b82 */ /* 0x001e220000000800 */
[----:B------:R-:W-:-:S07]  /*5a810*/  IMAD R15, R39, 0x7b, RZ ;  /* 0x0000007b270f7824 */ /* 0x000fce00078e02ff */
[----:B------:R-:W2:Y:S01]  /*5a820*/  LDC R34, c[0x0][0x278] ;  /* 0x00009e00ff227b82 */ /* 0x000ea20000000800 */
[----:B-1----:R-:W-:-:S07]  /*5a830*/  IMAD R236, R236, 0xf4, RZ ;  /* 0x000000f4ecec7824 */ /* 0x002fce00078e02ff */
[----:B------:R-:W1:Y:S01]  /*5a840*/  LDC R37, c[0x0][0x278] ;  /* 0x00009e00ff257b82 */ /* 0x000e620000000800 */
[----:B----4-:R-:W-:-:S07]  /*5a850*/  IMAD R36, R36, 0xf6, RZ ;  /* 0x000000f624247824 */ /* 0x010fce00078e02ff */
[----:B------:R-:W4:Y:S01]  /*5a860*/  LDC R39, c[0x0][0x278] ;  /* 0x00009e00ff277b82 */ /* 0x000f220000000800 */
[----:B---3--:R-:W-:Y:S01]  /*5a870*/  IMAD R43, R43, 0x7a, RZ ;  /* 0x0000007a2b2b7824 */ /* 0x008fe200078e02ff */
[-C--:B------:R-:W-:Y:S02]  /*5a880*/  IADD3 R12, P0, R236, R244.reuse, RZ ;  /* 0x000000f4ec0c7210 */ /* 0x080fe40007f1e0ff */
[-C--:B------:R-:W-:Y:S01]  /*5a890*/  IADD3 R14, P3, R36, R244.reuse, RZ ;  /* 0x000000f4240e7210 */ /* 0x080fe20007f7e0ff */
[----:B------:R-:W-:Y:S01]  /*5a8a0*/  IMAD R42, R42, 0x7c, RZ ;  /* 0x0000007c2a2a7824 */ /* 0x000fe200078e02ff */
[-C--:B------:R-:W-:Y:S01]  /*5a8b0*/  LEA.HI.X.SX32 R13, R43, R245.reuse, 0x1, P0 ;  /* 0x000000f52b0d7211 */ /* 0x080fe200000f0eff */
[----:B0-----:R-:W-:Y:S01]  /*5a8c0*/  IMAD R19, R19, 0xfa, RZ ;  /* 0x000000fa13137824 */ /* 0x001fe200078e02ff */
[----:B------:R-:W-:Y:S01]  /*5a8d0*/  IADD3 R16, P4, R40, R244, RZ ;  /* 0x000000f428107210 */ /* 0x000fe20007f9e0ff */
[----:B------:R-:W0:Y:S01]  /*5a8e0*/  LDC R38, c[0x0][0x278] ;  /* 0x00009e00ff267b82 */ /* 0x000e220000000800 */
[----:B------:R-:W-:-:S02]  /*5a8f0*/  LEA.HI.X.SX32 R15, R15, R245, 0x1, P3 ;  /* 0x000000f50f0f7211 */ /* 0x000fc400018f0eff */
[----:B------:R-:W-:Y:S01]  /*5a900*/  PRMT R18, R49, 0x7632, R18 ;  /* 0x0000763231127816 */ /* 0x000fe20000000012 */
[----:B------:R3:W-:Y:S01]  /*5a910*/  STG.E.U16 desc[UR60][R12.64], R49 ;  /* 0x000000310c007986 */ /* 0x0007e2000c10153c */
[----:B------:R-:W-:Y:S01]  /*5a920*/  LEA.HI.X.SX32 R17, R42, R245, 0x1, P4 ;  /* 0x000000f52a117211 */ /* 0x000fe200020f0eff */
[----:B--2---:R-:W-:Y:S02]  /*5a930*/  IMAD R47, R34, 0xfc, RZ ;  /* 0x000000fc222f7824 */ /* 0x004fe400078e02ff */
[----:B------:R1:W-:Y:S01]  /*5a940*/  STG.E.U16 desc[UR60][R14.64], R18 ;  /* 0x000000120e007986 */ /* 0x0003e2000c10153c */
[----:B------:R-:W2:Y:S03]  /*5a950*/  LDC R45, c[0x0][0x278] ;  /* 0x00009e00ff2d7b82 */ /* 0x000ea60000000800 */
[----:B------:R4:W-:Y:S01]  /*5a960*/  STG.E.U16 desc[UR60][R16.64], R50 ;  /* 0x0000003210007986 */ /* 0x0009e2000c10153c */
[----:B---3--:R-:W-:Y:S01]  /*5a970*/  IMAD R13, R35, 0x7d, RZ ;  /* 0x0000007d230d7824 */ /* 0x008fe200078e02ff */
[----:B------:R-:W-:-:S03]  /*5a980*/  IADD3 R12, P3, R19, R244, RZ ;  /* 0x000000f4130c7210 */ /* 0x000fc60007f7e0ff */
[----:B------:R-:W3:Y:S01]  /*5a990*/  LDC R36, c[0x0][0x278] ;  /* 0x00009e00ff247b82 */ /* 0x000ee20000000800 */
[----:B-1----:R-:W-:Y:S01]  /*5a9a0*/  IMAD R18, R37, 0xfe, RZ ;  /* 0x000000fe25127824 */ /* 0x002fe200078e02ff */
[----:B------:R-:W-:Y:S02]  /*5a9b0*/  LEA.HI.X.SX32 R13, R13, R245, 0x1, P3 ;  /* 0x000000f50d0d7211 */ /* 0x000fe400018f0eff */
[-C--:B------:R-:W-:Y:S02]  /*5a9c0*/  IADD3 R14, P0, R47, R244.reuse, RZ ;  /* 0x000000f42f0e7210 */ /* 0x080fe40007f1e0ff */
[----:B----4-:R-:W-:Y:S02]  /*5a9d0*/  PRMT R50, R50, 0x7632, R50 ;  /* 0x0000763232327816 */ /* 0x010fe40000000032 */
[----:B------:R-:W1:Y:S01]  /*5a9e0*/  LDC R40, c[0x0][0x278] ;  /* 0x00009e00ff287b82 */ /* 0x000e620000000800 */
[----:B------:R-:W-:Y:S02]  /*5a9f0*/  LEA R17, R39, -R39, 0x7 ;  /* 0x8000002727117211 */ /* 0x000fe400078e38ff */
[----:B------:R-:W-:Y:S01]  /*5aa00*/  IADD3 R18, P3, R18, R244, RZ ;  /* 0x000000f412127210 */ /* 0x000fe20007f7e0ff */
[----:B------:R4:W-:Y:S01]  /*5aa10*/  STG.E.U16 desc[UR60][R12.64], R50 ;  /* 0x000000320c007986 */ /* 0x0009e2000c10153c */
[----:B------:R-:W-:-:S02]  /*5aa20*/  LEA.HI.X.SX32 R15, R249, R245, 0x1, P0 ;  /* 0x000000f5f90f7211 */ /* 0x000fc400000f0eff */
[----:B------:R-:W-:Y:S01]  /*5aa30*/  LEA.HI.X.SX32 R19, R17, R245, 0x1, P3 ;  /* 0x000000f511137211 */ /* 0x000fe200018f0eff */
[----:B------:R-:W1:Y:S02]  /*5aa40*/  LDC R42, c[0x0][0x278] ;  /* 0x00009e00ff2a7b82 */ /* 0x000e640000000800 */
[----:B------:R-:W-:Y:S01]  /*5aa50*/  STG.E.U16 desc[UR60][R14.64], R51 ;  /* 0x000000330e007986 */ /* 0x000fe2000c10153c */
[----:B----4-:R-:W-:-:S05]  /*5aa60*/  PRMT R12, R51, 0x7632, R12 ;  /* 0x00007632330c7816 */ /* 0x010fca000000000c */
[----:B------:R-:W4:Y:S01]  /*5aa70*/  LDC R41, c[0x0][0x278] ;  /* 0x00009e00ff297b82 */ /* 0x000f220000000800 */
[----:B------:R0:W-:Y:S07]  /*5aa80*/  STG.E.U16 desc[UR60][R18.64], R12 ;  /* 0x0000000c12007986 */ /* 0x0001ee000c10153c */
[----:B------:R-:W4:Y:S08]  /*5aa90*/  LDC R47, c[0x0][0x278] ;  /* 0x00009e00ff2f7b82 */ /* 0x000f300000000800 */
[----:B0-----:R-:W0:Y:S08]  /*5aaa0*/  LDC R19, c[0x0][0x278] ;  /* 0x00009e00ff137b82 */ /* 0x001e300000000800 */
[----:B------:R-:W0:Y:S01]  /*5aab0*/  LDC R48, c[0x0][0x278] ;  /* 0x00009e00ff307b82 */ /* 0x000e220000000800 */
[----:B------:R-:W-:Y:S01]  /*5aac0*/  SHF.L.U32 R34, R38, 0x7, RZ ;  /* 0x0000000726227819 */ /* 0x000fe200000006ff */
[----:B---3--:R-:W-:Y:S01]  /*5aad0*/  IMAD R36, R36, 0x102, RZ ;  /* 0x0000010224247824 */ /* 0x008fe200078e02ff */
[----:B--2---:R-:W-:-:S05]  /*5aae0*/  LEA R16, P4, R45, R244, 0x8 ;  /* 0x000000f42d107211 */ /* 0x004fca00078840ff */
[----:B------:R-:W2:Y:S01]  /*5aaf0*/  LDC R43, c[0x0][0x278] ;  /* 0x00009e00ff2b7b82 */ /* 0x000ea20000000800 */
[----:B------:R-:W-:Y:S01]  /*5ab00*/  LEA.HI.X.SX32 R17, R34, R245, 0x1, P4 ;  /* 0x000000f522117211 */ /* 0x000fe200020f0eff */
[----:B-1----:R-:W-:Y:S01]  /*5ab10*/  IMAD R39, R40, 0x106, RZ ;  /* 0x0000010628277824 */ /* 0x002fe200078e02ff */
[----:B------:R-:W-:Y:S01]  /*5ab20*/  LEA R13, R42, R42, 0x7 ;  /* 0x0000002a2a0d7211 */ /* 0x000fe200078e38ff */
[----:B----4-:R-:W-:Y:S01]  /*5ab30*/  IMAD R41, R41, 0x104, RZ ;  /* 0x0000010429297824 */ /* 0x010fe200078e02ff */
[----:B------:R-:W-:-:S03]  /*5ab40*/  IADD3 R12, P0, R36, R244, RZ ;  /* 0x000000f4240c7210 */ /* 0x000fc60007f1e0ff */
[----:B------:R-:W1:Y:S01]  /*5ab50*/  LDC R34, c[0x0][0x278] ;  /* 0x00009e00ff227b82 */ /* 0x000e620000000800 */
[----:B------:R3:W-:Y:S01]  /*5ab60*/  STG.E.U16 desc[UR60][R16.64], R52 ;  /* 0x0000003410007986 */ /* 0x0007e2000c10153c */
[----:B------:R-:W-:Y:S01]  /*5ab70*/  IMAD R47, R47, 0x82, RZ ;  /* 0x000000822f2f7824 */ /* 0x000fe200078e02ff */
[----:B------:R-:W-:-:S05]  /*5ab80*/  LEA.HI.X.SX32 R13, R13, R245, 0x1, P0 ;  /* 0x000000f50d0d7211 */ /* 0x000fca00000f0eff */
[----:B------:R-:W4:Y:S01]  /*5ab90*/  LDC R38, c[0x0][0x278] ;  /* 0x00009e00ff267b82 */ /* 0x000f220000000800 */
[-C--:B------:R-:W-:Y:S01]  /*5aba0*/  IADD3 R14, P3, R41, R244.reuse, RZ ;  /* 0x000000f4290e7210 */ /* 0x080fe20007f7e0ff */
[----:B0-----:R-:W-:Y:S01]  /*5abb0*/  IMAD R19, R19, 0x108, RZ ;  /* 0x0000010813137824 */ /* 0x001fe200078e02ff */
[----:B---3--:R-:W-:-:S05]  /*5abc0*/  IADD3 R16, P4, R39, R244, RZ ;  /* 0x000000f427107210 */ /* 0x008fca0007f9e0ff */
[----:B------:R-:W0:Y:S01]  /*5abd0*/  LDC R37, c[0x0][0x278] ;  /* 0x00009e00ff257b82 */ /* 0x000e220000000800 */
[----:B------:R-:W-:Y:S01]  /*5abe0*/  PRMT R52, R52, 0x7632, R52 ;  /* 0x0000763234347816 */ /* 0x000fe20000000034 */
[----:B------:R-:W-:-:S06]  /*5abf0*/  IMAD R48, R48, 0x84, RZ ;  /* 0x0000008430307824 */ /* 0x000fcc00078e02ff */
[----:B------:R-:W3:Y:S01]  /*5ac00*/  LDC R35, c[0x0][0x278] ;  /* 0x00009e00ff237b82 */ /* 0x000ee20000000800 */
[----:B------:R-:W-:Y:S01]  /*5ac10*/  LEA.HI.X.SX32 R15, R47, R245, 0x1, P3 ;  /* 0x000000f52f0f7211 */ /* 0x000fe200018f0eff */
[----:B------:R2:W-:Y:S06]  /*5ac20*/  STG.E.U16 desc[UR60][R12.64], R52 ;  /* 0x000000340c007986 */ /* 0x0005ec000c10153c */
[----:B------:R-:W4:Y:S01]  /*5ac30*/  LDC R39, c[0x0][0x278] ;  /* 0x00009e00ff277b82 */ /* 0x000f220000000800 */
[----:B--2---:R-:W-:Y:S01]  /*5ac40*/  IMAD R17, R43, 0x83, RZ ;  /* 0x000000832b117824 */ /* 0x004fe200078e02ff */
[----:B------:R-:W-:-:S06]  /*5ac50*/  IADD3 R12, P3, R19, R244, RZ ;  /* 0x000000f4130c7210 */ /* 0x000fcc0007f7e0ff */
[----:B------:R-:W2:Y:S01]  /*5ac60*/  LDC R36, c[0x0][0x278] ;  /* 0x00009e00ff247b82 */ /* 0x000ea20000000800 */
[-C--:B------:R-:W-:Y:S02]  /*5ac70*/  LEA.HI.X.SX32 R13, R48, R245.reuse, 0x1, P3 ;  /* 0x000000f5300d7211 */ /* 0x080fe400018f0eff */
[----:B------:R-:W-:-:S05]  /*5ac80*/  LEA.HI.X.SX32 R17, R17, R245, 0x1, P4 ;  /* 0x000000f511117211 */ /* 0x000fca00020f0eff */
[----:B------:R-:W2:Y:S01]  /*5ac90*/  LDC R48, c[0x0][0x278] ;  /* 0x00009e00ff307b82 */ /* 0x000ea20000000800 */
[----:B------:R-:W-:Y:S01]  /*5aca0*/  PRMT R18, R53, 0x7632, R18 ;  /* 0x0000763235127816 */ /* 0x000fe20000000012 */
[----:B------:R3:W-:Y:S01]  /*5acb0*/  STG.E.U16 desc[UR60][R14.64], R53 ;  /* 0x000000350e007986 */ /* 0x0007e2000c10153c */
[----:B-1----:R-:W-:-:S03]  /*5acc0*/  IMAD R34, R34, 0x10a, RZ ;  /* 0x0000010a22227824 */ /* 0x002fc600078e02ff */
[----:B------:R1:W-:Y:S01]  /*5acd0*/  STG.E.U16 desc[UR60][R16.64], R18 ;  /* 0x0000001210007986 */ /* 0x0003e2000c10153c */
[----:B----4-:R-:W-:Y:S01]  /*5ace0*/  IMAD R19, R39, 0x87, RZ ;  /* 0x0000008727137824 */ /* 0x010fe200078e02ff */
[----:B------:R-:W4:Y:S02]  /*5acf0*/  LDC R45, c[0x0][0x278] ;  /* 0x00009e00ff2d7b82 */ /* 0x000f240000000800 */
[----:B------:R2:W-:Y:S01]  /*5ad00*/  STG.E.U16 desc[UR60][R12.64], R54 ;  /* 0x000000360c007986 */ /* 0x0005e2000c10153c */
[----:B---3--:R-:W-:Y:S01]  /*5ad10*/  IMAD R15, R35, 0x85, RZ ;  /* 0x00000085230f7824 */ /* 0x008fe200078e02ff */
[----:B------:R-:W-:-:S04]  /*5ad20*/  IADD3 R14, P0, R34, R244, RZ ;  /* 0x000000f4220e7210 */ /* 0x000fc80007f1e0ff */
[----:B------:R-:W3:Y:S01]  /*5ad30*/  LDC R40, c[0x0][0x278] ;  /* 0x00009e00ff287b82 */ /* 0x000ee20000000800 */
[----:B-1----:R-:W-:Y:S02]  /*5ad40*/  IMAD R16, R38, 0x10c, RZ ;  /* 0x0000010c26107824 */ /* 0x002fe400078e02ff */
[----:B0-----:R-:W-:-:S03]  /*5ad50*/  IMAD R18, R37, 0x10e, RZ ;  /* 0x0000010e25127824 */ /* 0x001fc600078e02ff */
[-C--:B------:R-:W-:Y:S02]  /*5ad60*/  IADD3 R16, P3, R16, R244.reuse, RZ ;  /* 0x000000f410107210 */ /* 0x080fe40007f7e0ff */
[----:B------:R-:W-:Y:S01]  /*5ad70*/  IADD3 R18, P4, R18, R244, RZ ;  /* 0x000000f412127210 */ /* 0x000fe20007f9e0ff */
[----:B--2---:R-:W-:Y:S01]  /*5ad80*/  IMAD R48, R48, 0x88, RZ ;  /* 0x0000008830307824 */ /* 0x004fe200078e02ff */
[-C--:B------:R-:W-:Y:S01]  /*5ad90*/  LEA.HI.X.SX32 R15, R15, R245.reuse, 0x1, P0 ;  /* 0x000000f50f0f7211 */ /* 0x080fe200000f0eff */
[----:B------:R-:W0:Y:S01]  /*5ada0*/  LDC R43, c[0x0][0x278] ;  /* 0x00009e00ff2b7b82 */ /* 0x000e220000000800 */
[----:B------:R-:W-:Y:S02]  /*5adb0*/  PRMT R54, R54, 0x7632, R54 ;  /* 0x0000763236367816 */ /* 0x000fe40000000036 */
[-C--:B------:R-:W-:Y:S01]  /*5adc0*/  LEA.HI.X.SX32 R17, R250, R245.reuse, 0x1, P3 ;  /* 0x000000f5fa117211 */ /* 0x080fe200018f0eff */
[----:B------:R-:W-:Y:S01]  /*5add0*/  IMAD R250, R36, 0x110, RZ ;  /* 0x0000011024fa7824 */ /* 0x000fe200078e02ff */
[----:B------:R-:W-:-:S02]  /*5ade0*/  LEA.HI.X.SX32 R19, R19, R245, 0x1, P4 ;  /* 0x000000f513137211 */ /* 0x000fc400020f0eff */
[----:B------:R-:W-:Y:S01]  /*5adf0*/  PRMT R12, R55, 0x7632, R12 ;  /* 0x00007632370c7816 */ /* 0x000fe2000000000c */
[----:B------:R-:W-:Y:S01]  /*5ae00*/  STG.E.U16 desc[UR60][R14.64], R54 ;  /* 0x000000360e007986 */ /* 0x000fe2000c10153c */
[----:B------:R-:W1:Y:S03]  /*5ae10*/  LDC R41, c[0x0][0x278] ;  /* 0x00009e00ff297b82 */ /* 0x000e660000000800 */
[----:B------:R-:W-:Y:S04]  /*5ae20*/  STG.E.U16 desc[UR60][R16.64], R55 ;  /* 0x0000003710007986 */ /* 0x000fe8000c10153c */
[----:B------:R2:W-:Y:S01]  /*5ae30*/  STG.E.U16 desc[UR60][R18.64], R12 ;  /* 0x0000000c12007986 */ /* 0x0005e2000c10153c */
[----:B------:R-:W1:Y:S01]  /*5ae40*/  LDC R47, c[0x0][0x278] ;  /* 0x00009e00ff2f7b82 */ /* 0x000e620000000800 */
[----:B----4-:R-:W-:-:S07]  /*5ae50*/  IMAD R35, R45, 0x114, RZ ;  /* 0x000001142d237824 */ /* 0x010fce00078e02ff */
[----:B------:R-:W4:Y:S01]  /*5ae60*/  LDC R249, c[0x0][0x278] ;  /* 0x00009e00fff97b82 */ /* 0x000f220000000800 */
[----:B--2---:R-:W-:-:S04]  /*5ae70*/  IADD3 R12, P3, R250, R244, RZ ;  /* 0x000000f4fa0c7210 */ /* 0x004fc80007f7e0ff */
[-C--:B------:R-:W-:Y:S01]  /*5ae80*/  LEA.HI.X.SX32 R13, R48, R245.reuse, 0x1, P3 ;  /* 0x000000f5300d7211 */ /* 0x080fe200018f0eff */
[----:B---3--:R-:W-:Y:S02]  /*5ae90*/  IMAD R37, R40, 0x112, RZ ;  /* 0x0000011228257824 */ /* 0x008fe400078e02ff */
[----:B------:R-:W2:Y:S01]  /*5aea0*/  LDC R48, c[0x0][0x278] ;  /* 0x00009e00ff307b82 */ /* 0x000ea20000000800 */
[-C--:B------:R-:W-:Y:S01]  /*5aeb0*/  IADD3 R16, P3, R35, R244.reuse, RZ ;  /* 0x000000f423107210 */ /* 0x080fe20007f7e0ff */
[----:B0-----:R-:W-:Y:S02]  /*5aec0*/  IMAD R34, R43, 0x116, RZ ;  /* 0x000001162b227824 */ /* 0x001fe400078e02ff */
[----:B-1----:R-:W-:Y:S01]  /*5aed0*/  IMAD R15, R41, 0x89, RZ ;  /* 0x00000089290f7824 */ /* 0x002fe200078e02ff */
[-C--:B------:R-:W-:Y:S01]  /*5aee0*/  IADD3 R14, P0, R37, R244.reuse, RZ ;  /* 0x000000f4250e7210 */ /* 0x080fe20007f1e0ff */
[----:B------:R-:W-:Y:S02]  /*5aef0*/  IMAD R19, R47, 0x8b, RZ ;  /* 0x0000008b2f137824 */ /* 0x000fe400078e02ff */
[----:B------:R-:W0:Y:S08]  /*5af00*/  LDC R39, c[0x0][0x278] ;  /* 0x00009e00ff277b82 */ /* 0x000e300000000800 */
[----:B------:R-:W1:Y:S01]  /*5af10*/  LDC R38, c[0x0][0x278] ;  /* 0x00009e00ff267b82 */ /* 0x000e620000000800 */
[----:B--2---:R-:W-:Y:S01]  /*5af20*/  IMAD R48, R48, 0x8a, RZ ;  /* 0x0000008a30307824 */ /* 0x004fe200078e02ff */
[----:B------:R-:W-:Y:S01]  /*5af30*/  IADD3 R18, P4, R34, R244, RZ ;  /* 0x000000f422127210 */ /* 0x000fe20007f9e0ff */
[----:B------:R2:W-:Y:S01]  /*5af40*/  STG.E.U16 desc[UR60][R12.64], R56 ;  /* 0x000000380c007986 */ /* 0x0005e2000c10153c */
[-C--:B------:R-:W-:Y:S01]  /*5af50*/  LEA.HI.X.SX32 R15, R15, R245.reuse, 0x1, P0 ;  /* 0x000000f50f0f7211 */ /* 0x080fe200000f0eff */
[----:B----4-:R-:W-:Y:S01]  /*5af60*/  IMAD R249, R249, 0x118, RZ ;  /* 0x00000118f9f97824 */ /* 0x010fe200078e02ff */
[----:B------:R-:W-:-:S02]  /*5af70*/  LEA.HI.X.SX32 R17, R48, R245, 0x1, P3 ;  /* 0x000000f530117211 */ /* 0x000fc400018f0eff */
[----:B------:R-:W3:Y:S08]  /*5af80*/  LDC R42, c[0x0][0x278] ;  /* 0x00009e00ff2a7b82 */ /* 0x000ef00000000800 */
[----:B------:R-:W4:Y:S01]  /*5af90*/  LDC R48, c[0x0][0x278] ;  /* 0x00009e00ff307b82 */ /* 0x000f220000000800 */
[----:B--2---:R-:W-:Y:S02]  /*5afa0*/  PRMT R56, R56, 0x7632, R56 ;  /* 0x0000763238387816 */ /* 0x004fe40000000038 */
[----:B------:R-:W-:-:S02]  /*5afb0*/  LEA.HI.X.SX32 R19, R19, R245, 0x1, P4 ;  /* 0x000000f513137211 */ /* 0x000fc400020f0eff */
[----:B------:R-:W-:Y:S01]  /*5afc0*/  PRMT R12, R57, 0x7632, R12 ;  /* 0x00007632390c7816 */ /* 0x000fe2000000000c */
[----:B------:R-:W-:Y:S01]  /*5afd0*/  STG.E.U16 desc[UR60][R14.64], R56 ;  /* 0x000000380e007986 */ /* 0x000fe2000c10153c */
[----:B0-----:R-:W-:Y:S01]  /*5afe0*/  IMAD R39, R39, 0x11c, RZ ;  /* 0x0000011c27277824 */ /* 0x001fe200078e02ff */
[----:B------:R-:W0:Y:S02]  /*5aff0*/  LDC R35, c[0x0][0x278] ;  /* 0x00009e00ff237b82 */ /* 0x000e240000000800 */
[----:B------:R-:W-:Y:S04]  /*5b000*/  STG.E.U16 desc[UR60][R16.64], R57 ;  /* 0x0000003910007986 */ /* 0x000fe8000c10153c */
[----:B------:R2:W-:Y:S01]  /*5b010*/  STG.E.U16 desc[UR60][R18.64], R12 ;  /* 0x0000000c12007986 */ /* 0x0005e2000c10153c */
[----:B-1----:R-:W-:Y:S01]  /*5b020*/  IMAD R40, R38, 0x11a, RZ ;  /* 0x0000011a26287824 */ /* 0x002fe200078e02ff */
[----:B------:R-:W1:Y:S01]  /*5b030*/  LDC R34, c[0x0][0x278] ;  /* 0x00009e00ff227b82 */ /* 0x000e620000000800 */
[----:B----4-:R-:W-:-:S07]  /*5b040*/  IMAD R48, R48, 0x8c, RZ ;  /* 0x0000008c30307824 */ /* 0x010fce00078e02ff */
[----:B------:R-:W4:Y:S01]  /*5b050*/  LDC R36, c[0x0][0x278] ;  /* 0x00009e00ff247b82 */ /* 0x000f220000000800 */
[----:B--2---:R-:W-:-:S04]  /*5b060*/  IADD3 R12, P0, R249, R244, RZ ;  /* 0x000000f4f90c7210 */ /* 0x004fc80007f1e0ff */
[----:B------:R-:W-:-:S03]  /*5b070*/  LEA.HI.X.SX32 R13, R48, R245, 0x1, P0 ;  /* 0x000000f5300d7211 */ /* 0x000fc600000f0eff */
[----:B------:R-:W2:Y:S01]  /*5b080*/  LDC R48, c[0x0][0x278] ;  /* 0x00009e00ff307b82 */ /* 0x000ea20000000800 */
[-C--:B------:R-:W-:Y:S01]  /*5b090*/  IADD3 R16, P4, R39, R244.reuse, RZ ;  /* 0x000000f427107210 */ /* 0x080fe20007f9e0ff */
[----:B---3--:R-:W-:Y:S01]  /*5b0a0*/  IMAD R15, R42, 0x8d, RZ ;  /* 0x0000008d2a0f7824 */ /* 0x008fe200078e02ff */
[----:B------:R-:W-:Y:S01]  /*5b0b0*/  IADD3 R14, P3, R40, R244, RZ ;  /* 0x000000f4280e7210 */ /* 0x000fe20007f7e0ff */
[----:B0-----:R-:W-:Y:S01]  /*5b0c0*/  IMAD R35, R35, 0x120, RZ ;  /* 0x0000012023237824 */ /* 0x001fe200078e02ff */
[----:B------:R-:W-:-:S03]  /*5b0d0*/  PRMT R18, R58, 0x7632, R18 ;  /* 0x000076323a127816 */ /* 0x000fc60000000012 */
[----:B------:R-:W0:Y:S08]  /*5b0e0*/  LDC R37, c[0x0][0x278] ;  /* 0x00009e00ff257b82 */ /* 0x000e300000000800 */
[----:B------:R-:W3:Y:S01]  /*5b0f0*/  LDC R38, c[0x0][0x278] ;  /* 0x00009e00ff267b82 */ /* 0x000ee20000000800 */
[----:B--2---:R-:W-:Y:S01]  /*5b100*/  IMAD R48, R48, 0x8e, RZ ;  /* 0x0000008e30307824 */ /* 0x004fe200078e02ff */
[----:B------:R-:W-:Y:S06]  /*5b110*/  STG.E.U16 desc[UR60][R12.64], R58 ;  /* 0x0000003a0c007986 */ /* 0x000fec000c10153c */
[----:B------:R-:W2:Y:S01]  /*5b120*/  LDC R40, c[0x0][0x278] ;  /* 0x00009e00ff287b82 */ /* 0x000ea20000000800 */
[----:B------:R-:W-:-:S07]  /*5b130*/  LEA.HI.X.SX32 R17, R48, R245, 0x1, P4 ;  /* 0x000000f530117211 */ /* 0x000fce00020f0eff */
[----:B------:R-:W4:Y:S01]  /*5b140*/  LDC R48, c[0x0][0x278] ;  /* 0x00009e00ff307b82 */ /* 0x000f220000000800 */
[----:B------:R-:W-:-:S05]  /*5b150*/  LEA.HI.X.SX32 R15, R15, R245, 0x1, P3 ;  /* 0x000000f50f0f7211 */ /* 0x000fca00018f0eff */
[----:B------:R0:W-:Y:S01]  /*5b160*/  STG.E.U16 desc[UR60][R14.64], R18 ;  /* 0x000000120e007986 */ /* 0x0001e2000c10153c */
[----:B-1----:R-:W-:Y:S01]  /*5b170*/  IMAD R34, R34, 0x11e, RZ ;  /* 0x0000011e22227824 */ /* 0x002fe200078e02ff */
[----:B------:R-:W-:Y:S01]  /*5b180*/  PRMT R19, R59, 0x7632, R19 ;  /* 0x000076323b137816 */ /* 0x000fe20000000013 */
[----:B------:R-:W1:Y:S08]  /*5b190*/  LDC R39, c[0x0][0x278] ;  /* 0x00009e00ff277b82 */ /* 0x000e700000000800 */
[----:B------:R-:W1:Y:S01]  /*5b1a0*/  LDC R43, c[0x0][0x278] ;  /* 0x00009e00ff2b7b82 */ /* 0x000e620000000800 */
[-C--:B0-----:R-:W-:Y:S01]  /*5b1b0*/  IADD3 R14, P0, R35, R244.reuse, RZ ;  /* 0x000000f4230e7210 */ /* 0x081fe20007f1e0ff */
[----:B----4-:R-:W-:Y:S01]  /*5b1c0*/  IMAD R48, R48, 0x90, RZ ;  /* 0x0000009030307824 */ /* 0x010fe200078e02ff */
[----:B------:R0:W-:Y:S01]  /*5b1d0*/  STG.E.U16 desc[UR60][R16.64], R59 ;  /* 0x0000003b10007986 */ /* 0x0001e2000c10153c */
[----:B------:R-:W-:Y:S01]  /*5b1e0*/  IMAD R13, R36, 0x8f, RZ ;  /* 0x0000008f240d7824 */ /* 0x000fe200078e02ff */
[-C--:B------:R-:W-:Y:S01]  /*5b1f0*/  IADD3 R12, P3, R34, R244.reuse, RZ ;  /* 0x000000f4220c7210 */ /* 0x080fe20007f7e0ff */
[----:B---3--:R-:W-:Y:S01]  /*5b200*/  IMAD R18, R38, 0x124, RZ ;  /* 0x0000012426127824 */ /* 0x008fe200078e02ff */
[-C--:B------:R-:W-:Y:S01]  /*5b210*/  LEA.HI.X.SX32 R15, R48, R245.reuse, 0x1, P0 ;  /* 0x000000f5300f7211 */ /* 0x080fe200000f0eff */
[----:B------:R-:W3:Y:S08]  /*5b220*/  LDC R42, c[0x0][0x278] ;  /* 0x00009e00ff2a7b82 */ /* 0x000ef00000000800 */
[----:B------:R-:W4:Y:S01]  /*5b230*/  LDC R48, c[0x0][0x278] ;  /* 0x00009e00ff307b82 */ /* 0x000f220000000800 */
[----:B0-----:R-:W-:Y:S01]  /*5b240*/  IMAD R16, R37, 0x122, RZ ;  /* 0x0000012225107824 */ /* 0x001fe200078e02ff */
[----:B------:R-:W-:Y:S01]  /*5b250*/  LEA.HI.X.SX32 R13, R13, R245, 0x1, P3 ;  /* 0x000000f50d0d7211 */ /* 0x000fe200018f0eff */
[----:B--2---:R-:W-:Y:S01]  /*5b260*/  IMAD R17, R40, 0x91, RZ ;  /* 0x0000009128117824 */ /* 0x004fe200078e02ff */
[----:B------:R-:W-:-:S02]  /*5b270*/  IADD3 R18, P4, R18, R244, RZ ;  /* 0x000000f412127210 */ /* 0x000fc40007f9e0ff */
[----:B------:R-:W-:Y:S01]  /*5b280*/  IADD3 R16, P3, R16, R244, RZ ;  /* 0x000000f410107210 */ /* 0x000fe20007f7e0ff */
[----:B------:R0:W-:Y:S01]  /*5b290*/  STG.E.U16 desc[UR60][R12.64], R19 ;  /* 0x000000130c007986 */ /* 0x0001e2000c10153c */
[----:B-1----:R-:W-:Y:S01]  /*5b2a0*/  IMAD R39, R39, 0x126, RZ ;  /* 0x0000012627277824 */ /* 0x002fe200078e02ff */
[----:B------:R-:W1:Y:S01]  /*5b2b0*/  LDC R41, c[0x0][0x278] ;  /* 0x00009e00ff297b82 */ /* 0x000e620000000800 */
[----:B------:R-:W-:Y:S01]  /*5b2c0*/  LEA.HI.X.SX32 R17, R17, R245, 0x1, P3 ;  /* 0x000000f511117211 */ /* 0x000fe200018f0eff */
[----:B------:R-:W-:Y:S06]  /*5b2d0*/  STG.E.U16 desc[UR60][R14.64], R60 ;  /* 0x0000003c0e007986 */ /* 0x000fec000c10153c */
[----:B------:R-:W2:Y:S01]  /*5b2e0*/  LDC R45, c[0x0][0x278] ;  /* 0x00009e00ff2d7b82 */ /* 0x000ea20000000800 */
[----:B0-----:R-:W-:Y:S01]  /*5b2f0*/  PRMT R12, R60, 0x7632, R12 ;  /* 0x000076323c0c7816 */ /* 0x001fe2000000000c */
[----:B----4-:R-:W-:-:S04]  /*5b300*/  IMAD R48, R48, 0x92, RZ ;  /* 0x0000009230307824 */ /* 0x010fc800078e02ff */
[----:B------:R0:W-:Y:S01]  /*5b310*/  STG.E.U16 desc[UR60][R16.64], R12 ;  /* 0x0000000c10007986 */ /* 0x0001e2000c10153c */
[----:B------:R-:W-:Y:S01]  /*5b320*/  IMAD R13, R43, 0x93, RZ ;  /* 0x000000932b0d7824 */ /* 0x000fe200078e02ff */
[----:B------:R-:W4:Y:S01]  /*5b330*/  LDC R36, c[0x0][0x278] ;  /* 0x00009e00ff247b82 */ /* 0x000f220000000800 */
[----:B------:R-:W-:-:S05]  /*5b340*/  LEA.HI.X.SX32 R19, R48, R245, 0x1, P4 ;  /* 0x000000f530137211 */ /* 0x000fca00020f0eff */
[----:B------:R2:W-:Y:S02]  /*5b350*/  STG.E.U16 desc[UR60][R18.64], R61 ;  /* 0x0000003d12007986 */ /* 0x0005e4000c10153c */
[----:B------:R-:W4:Y:S01]  /*5b360*/  LDC R48, c[0x0][0x278] ;  /* 0x00009e00ff307b82 */ /* 0x000f220000000800 */
[----:B---3--:R-:W-:Y:S01]  /*5b370*/  IMAD R40, R42, 0x128, RZ ;  /* 0x000001282a287824 */ /* 0x008fe200078e02ff */
[----:B0-----:R-:W-:Y:S01]  /*5b380*/  IADD3 R12, P0, R39, R244, RZ ;  /* 0x000000f4270c7210 */ /* 0x001fe20007f1e0ff */
[----:B-1----:R-:W-:Y:S02]  /*5b390*/  IMAD R38, R41, 0x12a, RZ ;  /* 0x0000012a29267824 */ /* 0x002fe400078e02ff */
[----:B--2---:R-:W-:-:S03]  /*5b3a0*/  IMAD R17, R45, 0x95, RZ ;  /* 0x000000952d117824 */ /* 0x004fc600078e02ff */
[----:B------:R-:W0:Y:S08]  /*5b3b0*/  LDC R34, c[0x0][0x278] ;  /* 0x00009e00ff227b82 */ /* 0x000e300000000800 */
[----:B------:R-:W1:Y:S01]  /*5b3c0*/  LDC R19, c[0x0][0x278] ;  /* 0x00009e00ff137b82 */ /* 0x000e620000000800 */
[----:B------:R-:W-:Y:S02]  /*5b3d0*/  LEA.HI.X.SX32 R13, R13, R245, 0x1, P0 ;  /* 0x000000f50d0d7211 */ /* 0x000fe400000f0eff */
[----:B------:R-:W-:-:S02]  /*5b3e0*/  PRMT R61, R61, 0x7632, R61 ;  /* 0x000076323d3d7816 */ /* 0x000fc4000000003d */
[----:B------:R-:W-:-:S03]  /*5b3f0*/  IADD3 R14, P3, R40, R244, RZ ;  /* 0x000000f4280e7210 */ /* 0x000fc60007f7e0ff */
[----:B------:R2:W-:Y:S01]  /*5b400*/  STG.E.U16 desc[UR60][R12.64], R61 ;  /* 0x0000003d0c007986 */ /* 0x0005e2000c10153c */
[----:B------:R-:W-:Y:S01]  /*5b410*/  LEA.HI.X.SX32 R15, R246, R245, 0x1, P3 ;  /* 0x000000f5f60f7211 */ /* 0x000fe200018f0eff */
[----:B----4-:R-:W-:Y:S01]  /*5b420*/  IMAD R48, R48, 0x96, RZ ;  /* 0x0000009630307824 */ /* 0x010fe200078e02ff */
[----:B------:R-:W-:Y:S01]  /*5b430*/  IADD3 R16, P4, R38, R244, RZ ;  /* 0x000000f426107210 */ /* 0x000fe20007f9e0ff */
[----:B------:R-:W3:Y:S01]  /*5b440*/  LDC R37, c[0x0][0x278] ;  /* 0x00009e00ff257b82 */ /* 0x000ee20000000800 */
[----:B------:R-:W-:-:S07]  /*5b450*/  PRMT R18, R62, 0x7632, R18 ;  /* 0x000076323e127816 */ /* 0x000fce0000000012 */
[----:B------:R-:W4:Y:S01]  /*5b460*/  LDC R35, c[0x0][0x278] ;  /* 0x00009e00ff237b82 */ /* 0x000f220000000800 */
[----:B-1----:R-:W-:Y:S01]  /*5b470*/  IMAD R19, R19, 0x12c, RZ ;  /* 0x0000012c13137824 */ /* 0x002fe200078e02ff */
[----:B------:R-:W-:Y:S06]  /*5b480*/  STG.E.U16 desc[UR60][R14.64], R62 ;  /* 0x0000003e0e007986 */ /* 0x000fec000c10153c */
[----:B------:R-:W1:Y:S01]  /*5b490*/  LDC R39, c[0x0][0x278] ;  /* 0x00009e00ff277b82 */ /* 0x000e620000000800 */
[----:B--2---:R-:W-:-:S04]  /*5b4a0*/  IADD3 R12, P3, R19, R244, RZ ;  /* 0x000000f4130c7210 */ /* 0x004fc80007f7e0ff */
[----:B------:R-:W-:-:S03]  /*5b4b0*/  LEA.HI.X.SX32 R13, R48, R245, 0x1, P3 ;  /* 0x000000f5300d7211 */ /* 0x000fc600018f0eff */
[----:B------:R-:W2:Y:S01]  /*5b4c0*/  LDC R48, c[0x0][0x278] ;  /* 0x00009e00ff307b82 */ /* 0x000ea20000000800 */
[----:B------:R-:W-:-:S05]  /*5b4d0*/  LEA.HI.X.SX32 R17, R17, R245, 0x1, P4 ;  /* 0x000000f511117211 */ /* 0x000fca00020f0eff */
[----:B------:R3:W-:Y:S02]  /*5b4e0*/  STG.E.U16 desc[UR60][R16.64], R18 ;  /* 0x0000001210007986 */ /* 0x0007e4000c10153c */
[----:B------:R-:W1:Y:S01]  /*5b4f0*/  LDC R246, c[0x0][0x278] ;  /* 0x00009e00fff67b82 */ /* 0x000e620000000800 */
[----:B0-----:R-:W-:-:S07]  /*5b500*/  IMAD R40, R34, 0x12e, RZ ;  /* 0x0000012e22287824 */ /* 0x001fce00078e02ff */
[----:B------:R-:W0:Y:S01]  /*5b510*/  LDC R38, c[0x0][0x278] ;  /* 0x00009e00ff267b82 */ /* 0x000e220000000800 */
[----:B---3--:R-:W-:-:S05]  /*5b520*/  IMAD R16, R36, 0x130, RZ ;  /* 0x0000013024107824 */ /* 0x008fca00078e02ff */
[----:B------:R-:W-:Y:S01]  /*5b530*/  IADD3 R16, P3, R16, R244, RZ ;  /* 0x000000f410107210 */ /* 0x000fe20007f7e0ff */
[----:B--2---:R-:W-:Y:S01]  /*5b540*/  IMAD R48, R48, 0x98, RZ ;  /* 0x0000009830307824 */ /* 0x004fe200078e02ff */
[----:B------:R-:W2:Y:S04]  /*5b550*/  LDC R43, c[0x0][0x278] ;  /* 0x00009e00ff2b7b82 */ /* 0x000ea80000000800 */
[----:B------:R-:W-:-:S04]  /*5b560*/  LEA.HI.X.SX32 R17, R48, R245, 0x1, P3 ;  /* 0x000000f530117211 */ /* 0x000fc800018f0eff */
[----:B------:R-:W3:Y:S01]  /*5b570*/  LDC R48, c[0x0][0x278] ;  /* 0x00009e00ff307b82 */ /* 0x000ee20000000800 */
[----:B------:R-:W-:Y:S01]  /*5b580*/  IMAD R18, R37, 0x132, RZ ;  /* 0x0000013225127824 */ /* 0x000fe200078e02ff */
[-C--:B------:R-:W-:Y:S01]  /*5b590*/  IADD3 R14, P0, R40, R244.reuse, RZ ;  /* 0x000000f4280e7210 */ /* 0x080fe20007f1e0ff */
[----:B----4-:R-:W-:Y:S02]  /*5b5a0*/  IMAD R15, R35, 0x97, RZ ;  /* 0x00000097230f7824 */ /* 0x010fe400078e02ff */
[----:B-1----:R-:W-:Y:S01]  /*5b5b0*/  IMAD R19, R39, 0x99, RZ ;  /* 0x0000009927137824 */ /* 0x002fe200078e02ff */
[----:B------:R-:W-:Y:S02]  /*5b5c0*/  IADD3 R18, P4, R18, R244, RZ ;  /* 0x000000f412127210 */ /* 0x000fe40007f9e0ff */
[----:B------:R-:W1:Y:S01]  /*5b5d0*/  LDC R45, c[0x0][0x278] ;  /* 0x00009e00ff2d7b82 */ /* 0x000e620000000800 */
[-C--:B------:R-:W-:Y:S01]  /*5b5e0*/  LEA.HI.X.SX32 R15, R15, R245.reuse, 0x1, P0 ;  /* 0x000000f50f0f7211 */ /* 0x080fe200000f0eff */
[----:B------:R4:W-:Y:S01]  /*5b5f0*/  STG.E.U16 desc[UR60][R12.64], R63 ;  /* 0x0000003f0c007986 */ /* 0x0009e2000c10153c */
[----:B------:R-:W-:Y:S01]  /*5b600*/  PRMT R34, R63, 0x7632, R34 ;  /* 0x000076323f227816 */ /* 0x000fe20000000022 */
[----:B------:R-:W-:Y:S01]  /*5b610*/  IMAD R246, R246, 0x134, RZ ;  /* 0x00000134f6f67824 */ /* 0x000fe200078e02ff */
[----:B------:R-:W-:-:S03]  /*5b620*/  LEA.HI.X.SX32 R19, R19, R245, 0x1, P4 ;  /* 0x000000f513137211 */ /* 0x000fc600020f0eff */
[----:B------:R-:W1:Y:S01]  /*5b630*/  LDC R42, c[0x0][0x278] ;  /* 0x00009e00ff2a7b82 */ /* 0x000e620000000800 */
[----:B------:R0:W-:Y:S01]  /*5b640*/  STG.E.U16 desc[UR60][R14.64], R34 ;  /* 0x000000220e007986 */ /* 0x0001e2000c10153c */
[----:B----4-:R-:W-:-:S06]  /*5b650*/  PRMT R12, R64, 0x7632, R12 ;  /* 0x00007632400c7816 */ /* 0x010fcc000000000c */
[----:B------:R-:W4:Y:S01]  /*5b660*/  LDC R37, c[0x0][0x278] ;  /* 0x00009e00ff257b82 */ /* 0x000f220000000800 */
[----:B------:R-:W-:Y:S01]  /*5b670*/  STG.E.U16 desc[UR60][R16.64], R64 ;  /* 0x0000004010007986 */ /* 0x000fe2000c10153c */
[----:B---3--:R-:W-:-:S03]  /*5b680*/  IMAD R48, R48, 0x9a, RZ ;  /* 0x0000009a30307824 */ /* 0x008fc600078e02ff */
[----:B------:R3:W-:Y:S03]  /*5b690*/  STG.E.U16 desc[UR60][R18.64], R12 ;  /* 0x0000000c12007986 */ /* 0x0007e6000c10153c */
[----:B0-----:R-:W0:Y:S01]  /*5b6a0*/  LDC R34, c[0x0][0x278] ;  /* 0x00009e00ff227b82 */ /* 0x001e220000000800 */
[----:B------:R-:W-:Y:S02]  /*5b6b0*/  IMAD R38, R38, 0x136, RZ ;  /* 0x0000013626267824 */ /* 0x000fe400078e02ff */
[----:B--2---:R-:W-:Y:S02]  /*5b6c0*/  IMAD R43, R43, 0x138, RZ ;  /* 0x000001382b2b7824 */ /* 0x004fe400078e02ff */
[----:B-1----:R-:W-:Y:S02]  /*5b6d0*/  IMAD R39, R45, 0x13a, RZ ;  /* 0x0000013a2d277824 */ /* 0x002fe400078e02ff */
[----:B------:R-:W-:Y:S01]  /*5b6e0*/  IMAD R15, R42, 0x9b, RZ ;  /* 0x0000009b2a0f7824 */ /* 0x000fe200078e02ff */
[----:B---3--:R-:W-:Y:S01]  /*5b6f0*/  IADD3 R12, P3, R246, R244, RZ ;  /* 0x000000f4f60c7210 */ /* 0x008fe20007f7e0ff */
[----:B------:R-:W1:Y:S03]  /*5b700*/  LDC R41, c[0x0][0x278] ;  /* 0x00009e00ff297b82 */ /* 0x000e660000000800 */
[----:B------:R-:W-:-:S05]  /*5b710*/  LEA.HI.X.SX32 R13, R48, R245, 0x1, P3 ;  /* 0x000000f5300d7211 */ /* 0x000fca00018f0eff */
[----:B------:R-:W2:Y:S01]  /*5b720*/  LDC R48, c[0x0][0x278] ;  /* 0x00009e00ff307b82 */ /* 0x000ea20000000800 */
[-C--:B------:R-:W-:Y:S01]  /*5b730*/  IADD3 R14, P0, R38, R244.reuse, RZ ;  /* 0x000000f4260e7210 */ /* 0x080fe20007f1e0ff */
[----:B----4-:R-:W-:Y:S01]  /*5b740*/  IMAD R19, R37, 0x9d, RZ ;  /* 0x0000009d25137824 */ /* 0x010fe200078e02ff */
[-C--:B------:R-:W-:Y:S01]  /*5b750*/  IADD3 R16, P3, R43, R244.reuse, RZ ;  /* 0x000000f42b107210 */ /* 0x080fe20007f7e0ff */
[----:B------:R3:W-:Y:S01]  /*5b760*/  STG.E.U16 desc[UR60][R12.64], R65 ;  /* 0x000000410c007986 */ /* 0x0007e2000c10153c */
[----:B------:R-:W-:Y:S02]  /*5b770*/  IADD3 R18, P4, R39, R244, RZ ;  /* 0x000000f427127210 */ /* 0x000fe40007f9e0ff */
[-C--:B------:R-:W-:Y:S01]  /*5b780*/  LEA.HI.X.SX32 R15, R15, R245.reuse, 0x1, P0 ;  /* 0x000000f50f0f7211 */ /* 0x080fe200000f0eff */
[----:B------:R-:W4:Y:S01]  /*5b790*/  LDC R35, c[0x0][0x278] ;  /* 0x00009e00ff237b82 */ /* 0x000f220000000800 */
[-C--:B------:R-:W-:Y:S01]  /*5b7a0*/  LEA.HI.X.SX32 R17, R248, R245.reuse, 0x1, P3 ;  /* 0x000000f5f8117211 */ /* 0x080fe200018f0eff */
[----:B0-----:R-:W-:Y:S01]  /*5b7b0*/  IMAD R248, R34, 0x13c, RZ ;  /* 0x0000013c22f87824 */ /* 0x001fe200078e02ff */
[----:B------:R-:W-:-:S02]  /*5b7c0*/  LEA.HI.X.SX32 R19, R19, R245, 0x1, P4 ;  /* 0x000000f513137211 */ /* 0x000fc400020f0eff */
[----:B---3--:R-:W-:-:S03]  /*5b7d0*/  PRMT R65, R65, 0x7632, R65 ;  /* 0x0000763241417816 */ /* 0x008fc60000000041 */
[----:B------:R-:W0:Y:S01]  /*5b7e0*/  LDC R40, c[0x0][0x278] ;  /* 0x00009e00ff287b82 */ /* 0x000e220000000800 */
[----:B------:R-:W-:Y:S01]  /*5b7f0*/  PRMT R12, R66, 0x7632, R12 ;  /* 0x00007632420c7816 */ /* 0x000fe2000000000c */
[----:B------:R-:W-:Y:S01]  /*5b800*/  STG.E.U16 desc[UR60][R14.64], R65 ;  /* 0x000000410e007986 */ /* 0x000fe2000c10153c */
[----:B--2---:R-:W-:-:S03]  /*5b810*/  IMAD R48, R48, 0x9e, RZ ;  /* 0x0000009e30307824 */ /* 0x004fc600078e02ff */
[----:B------:R-:W-:Y:S02]  /*5b820*/  STG.E.U16 desc[UR60][R16.64], R66 ;  /* 0x0000004210007986 */ /* 0x000fe4000c10153c */
[----:B------:R-:W2:Y:S02]  /*5b830*/  LDC R36, c[0x0][0x278] ;  /* 0x00009e00ff247b82 */ /* 0x000ea40000000800 */
[----:B------:R3:W-:Y:S01]  /*5b840*/  STG.E.U16 desc[UR60][R18.64], R12 ;  /* 0x0000000c12007986 */ /* 0x0007e2000c10153c */
[----:B-1----:R-:W-:-:S05]  /*5b850*/  IMAD R41, R41, 0x140, RZ ;  /* 0x0000014029297824 */ /* 0x002fca00078e02ff */
[----:B------:R-:W1:Y:S01]  /*5b860*/  LDC R47, c[0x0][0x278] ;  /* 0x00009e00ff2f7b82 */ /* 0x000e620000000800 */
[----:B---3--:R-:W-:-:S07]  /*5b870*/  IADD3 R12, P3, R248, R244, RZ ;  /* 0x000000f4f80c7210 */ /* 0x008fce0007f7e0ff */
[----:B------:R-:W3:Y:S01]  /*5b880*/  LDC R37, c[0x0][0x278] ;  /* 0x00009e00ff257b82 */ /* 0x000ee20000000800 */
[----:B------:R-:W-:-:S07]  /*5b890*/  LEA.HI.X.SX32 R13, R48, R245, 0x1, P3 ;  /* 0x000000f5300d7211 */ /* 0x000fce00018f0eff */
[----:B------:R-:W3:Y:S01]  /*5b8a0*/  LDC R48, c[0x0][0x278] ;  /* 0x00009e00ff307b82 */ /* 0x000ee20000000800 */
[-C--:B------:R-:W-:Y:S01]  /*5b8b0*/  IADD3 R16, P3, R41, R244.reuse, RZ ;  /* 0x000000f429107210 */ /* 0x080fe20007f7e0ff */
[----:B----4-:R-:W-:Y:S02]  /*5b8c0*/  IMAD R35, R35, 0x13e, RZ ;  /* 0x0000013e23237824 */ /* 0x010fe400078e02ff */
[----:B0-----:R-:W-:Y:S02]  /*5b8d0*/  IMAD R40, R40, 0x142, RZ ;  /* 0x0000014228287824 */ /* 0x001fe400078e02ff */
[----:B--2---:R-:W-:Y:S01]  /*5b8e0*/  IMAD R15, R36, 0x9f, RZ ;  /* 0x0000009f240f7824 */ /* 0x004fe200078e02ff */
[----:B------:R-:W-:Y:S01]  /*5b8f0*/  PRMT R34, R67, 0x7632, R34 ;  /* 0x0000763243227816 */ /* 0x000fe20000000022 */
[----:B-1----:R-:W-:Y:S01]  /*5b900*/  IMAD R19, R47, 0xa1, RZ ;  /* 0x000000a12f137824 */ /* 0x002fe200078e02ff */
[----:B------:R-:W0:Y:S08]  /*5b910*/  LDC R38, c[0x0][0x278] ;  /* 0x00009e00ff267b82 */ /* 0x000e300000000800 */
[----:B------:R-:W1:Y:S01]  /*5b920*/  LDC R42, c[0x0][0x278] ;  /* 0x00009e00ff2a7b82 */ /* 0x000e620000000800 */
[----:B---3--:R-:W-:Y:S01]  /*5b930*/  IMAD R48, R48, 0xa0, RZ ;  /* 0x000000a030307824 */ /* 0x008fe200078e02ff */
[-C--:B------:R-:W-:Y:S01]  /*5b940*/  IADD3 R14, P0, R35, R244.reuse, RZ ;  /* 0x000000f4230e7210 */ /* 0x080fe20007f1e0ff */
[----:B------:R2:W-:Y:S01]  /*5b950*/  STG.E.U16 desc[UR60][R12.64], R67 ;  /* 0x000000430c007986 */ /* 0x0005e2000c10153c */
[----:B------:R-:W-:-:S04]  /*5b960*/  IADD3 R18, P4, R40, R244, RZ ;  /* 0x000000f428127210 */ /* 0x000fc80007f9e0ff */
[----:B------:R-:W3:Y:S01]  /*5b970*/  LDC R39, c[0x0][0x278] ;  /* 0x00009e00ff277b82 */ /* 0x000ee20000000800 */
[----:B------:R-:W-:-:S07]  /*5b980*/  LEA.HI.X.SX32 R17, R48, R245, 0x1, P3 ;  /* 0x000000f530117211 */ /* 0x000fce00018f0eff */
[----:B------:R-:W4:Y:S01]  /*5b990*/  LDC R48, c[0x0][0x278] ;  /* 0x00009e00ff307b82 */ /* 0x000f220000000800 */
[-C--:B------:R-:W-:Y:S01]  /*5b9a0*/  LEA.HI.X.SX32 R15, R15, R245.reuse, 0x1, P0 ;  /* 0x000000f50f0f7211 */ /* 0x080fe200000f0eff */
[----:B--2---:R-:W-:Y:S01]  /*5b9b0*/  IMAD R13, R37, 0x144, RZ ;  /* 0x00000144250d7824 */ /* 0x004fe200078e02ff */
[----:B------:R-:W-:Y:S02]  /*5b9c0*/  LEA.HI.X.SX32 R19, R19, R245, 0x1, P4 ;  /* 0x000000f513137211 */ /* 0x000fe400020f0eff */
[----:B------:R-:W-:Y:S01]  /*5b9d0*/  PRMT R12, R68, 0x7632, R12 ;  /* 0x00007632440c7816 */ /* 0x000fe2000000000c */
[----:B------:R2:W-:Y:S01]  /*5b9e0*/  STG.E.U16 desc[UR60][R14.64], R34 ;  /* 0x000000220e007986 */ /* 0x0005e2000c10153c */
[----:B0-----:R-:W-:Y:S01]  /*5b9f0*/  IMAD R38, R38, 0x146, RZ ;  /* 0x0000014626267824 */ /* 0x001fe200078e02ff */
[----:B------:R-:W0:Y:S02]  /*5ba00*/  LDC R35, c[0x0][0x278] ;  /* 0x00009e00ff237b82 */ /* 0x000e240000000800 */
[----:B------:R-:W-:Y:S04]  /*5ba10*/  STG.E.U16 desc[UR60][R16.64], R68 ;  /* 0x0000004410007986 */ /* 0x000fe8000c10153c */
[----:B------:R1:W-:Y:S01]  /*5ba20*/  STG.E.U16 desc[UR60][R18.64], R12 ;  /* 0x0000000c12007986 */ /* 0x0003e2000c10153c */
[----:B---3--:R-:W-:Y:S01]  /*5ba30*/  IMAD R39, R39, 0x148, RZ ;  /* 0x0000014827277824 */ /* 0x008fe200078e02ff */
[----:B------:R-:W3:Y:S01]  /*5ba40*/  LDC R36, c[0x0][0x278] ;  /* 0x00009e00ff247b82 */ /* 0x000ee20000000800 */
[----:B----4-:R-:W-:-:S07]  /*5ba50*/  IMAD R48, R48, 0xa2, RZ ;  /* 0x000000a230307824 */ /* 0x010fce00078e02ff */
[----:B--2---:R-:W2:Y:S01]  /*5ba60*/  LDC R34, c[0x0][0x278] ;  /* 0x00009e00ff227b82 */ /* 0x004ea20000000800 */
[----:B-1----:R-:W-:-:S04]  /*5ba70*/  IADD3 R12, P0, R13, R244, RZ ;  /* 0x000000f40d0c7210 */ /* 0x002fc80007f1e0ff */
[----:B------:R-:W-:-:S03]  /*5ba80*/  LEA.HI.X.SX32 R13, R48, R245, 0x1, P0 ;  /* 0x000000f5300d7211 */ /* 0x000fc600000f0eff */
[----:B------:R-:W1:Y:S01]  /*5ba90*/  LDC R48, c[0x0][0x278] ;  /* 0x00009e00ff307b82 */ /* 0x000e620000000800 */
[----:B------:R-:W-:Y:S01]  /*5baa0*/  IMAD R15, R42, 0xa3, RZ ;  /* 0x000000a32a0f7824 */ /* 0x000fe200078e02ff */
[----:B------:R-:W-:Y:S02]  /*5bab0*/  IADD3 R14, P3, R38, R244, RZ ;  /* 0x000000f4260e7210 */ /* 0x000fe40007f7e0ff */
[----:B------:R-:W-:Y:S02]  /*5bac0*/  PRMT R18, R69, 0x7632, R18 ;  /* 0x0000763245127816 */ /* 0x000fe40000000012 */
[----:B------:R-:W-:Y:S02]  /*5bad0*/  LEA.HI.X.SX32 R15, R15, R245, 0x1, P3 ;  /* 0x000000f50f0f7211 */ /* 0x000fe400018f0eff */
[----:B------:R-:W4:Y:S01]  /*5bae0*/  LDC R19, c[0x0][0x278] ;  /* 0x00009e00ff137b82 */ /* 0x000f220000000800 */
[----:B------:R-:W-:Y:S01]  /*5baf0*/  STG.E.U16 desc[UR60][R12.64], R69 ;  /* 0x000000450c007986 */ /* 0x000fe2000c10153c */
[----:B--2---:R-:W-:-:S03]  /*5bb00*/  IMAD R34, R34, 0x14c, RZ ;  /* 0x0000014c22227824 */ /* 0x004fc600078e02ff */
[----:B------:R2:W-:Y:S03]  /*5bb10*/  STG.E.U16 desc[UR60][R14.64], R18 ;  /* 0x000000120e007986 */ /* 0x0005e6000c10153c */
[----:B------:R-:W3:Y:S01]  /*5bb20*/  LDC R37, c[0x0][0x278] ;  /* 0x00009e00ff257b82 */ /* 0x000ee20000000800 */
[----:B------:R-:W-:Y:S01]  /*5bb30*/  IADD3 R16, P4, R39, R244, RZ ;  /* 0x000000f427107210 */ /* 0x000fe20007f9e0ff */
[----:B-1----:R-:W-:-:S06]  /*5bb40*/  IMAD R48, R48, 0xa6, RZ ;  /* 0x000000a630307824 */ /* 0x002fcc00078e02ff */
[----:B------:R-:W1:Y:S01]  /*5bb50*/  LDC R39, c[0x0][0x278] ;  /* 0x00009e00ff277b82 */ /* 0x000e620000000800 */
[----:B--2---:R-:W-:-:S04]  /*5bb60*/  IADD3 R14, P0, R34, R244, RZ ;  /* 0x000000f4220e7210 */ /* 0x004fc80007f1e0ff */
[-C--:B------:R-:W-:Y:S01]  /*5bb70*/  LEA.HI.X.SX32 R15, R48, R245.reuse, 0x1, P0 ;  /* 0x000000f5300f7211 */ /* 0x080fe200000f0eff */
[----:B----4-:R-:W-:Y:S02]  /*5bb80*/  IMAD R19, R19, 0x14a, RZ ;  /* 0x0000014a13137824 */ /* 0x010fe400078e02ff */
[----:B------:R-:W2:Y:S01]  /*5bb90*/  LDC R48, c[0x0][0x278] ;  /* 0x00009e00ff307b82 */ /* 0x000ea20000000800 */
[----:B------:R-:W-:Y:S01]  /*5bba0*/  LEA.HI.X.SX32 R17, R247, R245, 0x1, P4 ;  /* 0x000000f5f7117211 */ /* 0x000fe200020f0eff */
[----:B0-----:R-:W-:Y:S01]  /*5bbb0*/  IMAD R13, R35, 0xa5, RZ ;  /* 0x000000a5230d7824 */ /* 0x001fe200078e02ff */
[----:B------:R-:W-:-:S03]  /*5bbc0*/  IADD3 R12, P3, R19, R244, RZ ;  /* 0x000000f4130c7210 */ /* 0x000fc60007f7e0ff */
[----:B------:R0:W-:Y:S01]  /*5bbd0*/  STG.E.U16 desc[UR60][R16.64], R70 ;  /* 0x0000004610007986 */ /* 0x0001e2000c10153c */
[----:B---3--:R-:W-:Y:S01]  /*5bbe0*/  IMAD R18, R37, 0x150, RZ ;  /* 0x0000015025127824 */ /* 0x008fe200078e02ff */
[----:B------:R-:W-:Y:S01]  /*5bbf0*/  LEA.HI.X.SX32 R13, R13, R245, 0x1, P3 ;  /* 0x000000f50d0d7211 */ /* 0x000fe200018f0eff */
[----:B------:R-:W3:Y:S03]  /*5bc00*/  LDC R38, c[0x0][0x278] ;  /* 0x00009e00ff267b82 */ /* 0x000ee60000000800 */
[----:B------:R-:W-:-:S05]  /*5bc10*/  IADD3 R18, P4, R18, R244, RZ ;  /* 0x000000f412127210 */ /* 0x000fca0007f9e0ff */
[----:B------:R-:W4:Y:S01]  /*5bc20*/  LDC R42, c[0x0][0x278] ;  /* 0x00009e00ff2a7b82 */ /* 0x000f220000000800 */
[----:B0-----:R-:W-:Y:S01]  /*5bc30*/  IMAD R16, R36, 0x14e, RZ ;  /* 0x0000014e24107824 */ /* 0x001fe200078e02ff */
[----:B------:R-:W-:Y:S01]  /*5bc40*/  PRMT R70, R70, 0x7632, R70 ;  /* 0x0000763246467816 */ /* 0x000fe20000000046 */
[----:B-1----:R-:W-:-:S03]  /*5bc50*/  IMAD R17, R39, 0xa7, RZ ;  /* 0x000000a727117824 */ /* 0x002fc600078e02ff */
[----:B------:R-:W-:Y:S01]  /*5bc60*/  IADD3 R16, P3, R16, R244, RZ ;  /* 0x000000f410107210 */ /* 0x000fe20007f7e0ff */
[----:B--2---:R-:W-:Y:S01]  /*5bc70*/  IMAD R48, R48, 0xa8, RZ ;  /* 0x000000a830307824 */ /* 0x004fe200078e02ff */
[----:B------:R0:W-:Y:S01]  /*5bc80*/  STG.E.U16 desc[UR60][R12.64], R70 ;  /* 0x000000460c007986 */ /* 0x0001e2000c10153c */
[----:B------:R-:W1:Y:S01]  /*5bc90*/  LDC R41, c[0x0][0x278] ;  /* 0x00009e00ff297b82 */ /* 0x000e620000000800 */
[-C--:B------:R-:W-:Y:S02]  /*5bca0*/  LEA.HI.X.SX32 R17, R17, R245.reuse, 0x1, P3 ;  /* 0x000000f511117211 */ /* 0x080fe400018f0eff */
[----:B------:R-:W-:Y:S01]  /*5bcb0*/  LEA.HI.X.SX32 R19, R48, R245, 0x1, P4 ;  /* 0x000000f530137211 */ /* 0x000fe200020f0eff */
[----:B------:R-:W-:Y:S04]  /*5bcc0*/  STG.E.U16 desc[UR60][R14.64], R71 ;  /* 0x000000470e007986 */ /* 0x000fe8000c10153c */
[----:B------:R-:W2:Y:S01]  /*5bcd0*/  LDC R48, c[0x0][0x278] ;  /* 0x00009e00ff307b82 */ /* 0x000ea20000000800 */
[----:B0-----:R-:W-:-:S05]  /*5bce0*/  PRMT R12, R71, 0x7632, R12 ;  /* 0x00007632470c7816 */ /* 0x001fca000000000c */
[----:B------:R-:W-:Y:S01]  /*5bcf0*/  STG.E.U16 desc[UR60][R16.64], R12 ;  /* 0x0000000c10007986 */ /* 0x000fe2000c10153c */
[----:B---3--:R-:W-:Y:S01]  /*5bd00*/  IMAD R45, R38, 0x152, RZ ;  /* 0x00000152262d7824 */ /* 0x008fe200078e02ff */
[----:B------:R-:W0:Y:S02]  /*5bd10*/  LDC R40, c[0x0][0x278] ;  /* 0x00009e00ff287b82 */ /* 0x000e240000000800 */
[----:B------:R3:W-:Y:S01]  /*5bd20*/  STG.E.U16 desc[UR60][R18.64], R72 ;  /* 0x0000004812007986 */ /* 0x0007e2000c10153c */
[----:B----4-:R-:W-:Y:S02]  /*5bd30*/  IMAD R13, R42, 0xa9, RZ ;  /* 0x000000a92a0d7824 */ /* 0x010fe400078e02ff */
[----:B-1----:R-:W-:-:S03]  /*5bd40*/  IMAD R39, R41, 0x154, RZ ;  /* 0x0000015429277824 */ /* 0x002fc600078e02ff */
[----:B------:R-:W1:Y:S08]  /*5bd50*/  LDC R43, c[0x0][0x278] ;  /* 0x00009e00ff2b7b82 */ /* 0x000e700000000800 */
[----:B---3--:R-:W3:Y:S01]  /*5bd60*/  LDC R19, c[0x0][0x278] ;  /* 0x00009e00ff137b82 */ /* 0x008ee20000000800 */
[----:B------:R-:W-:Y:S02]  /*5bd70*/  IADD3 R12, P0, R45, R244, RZ ;  /* 0x000000f42d0c7210 */ /* 0x000fe40007f1e0ff */
[----:B------:R-:W-:-:S02]  /*5bd80*/  PRMT R72, R72, 0x7632, R72 ;  /* 0x0000763248487816 */ /* 0x000fc40000000048 */
[-C--:B------:R-:W-:Y:S02]  /*5bd90*/  LEA.HI.X.SX32 R13, R13, R245.reuse, 0x1, P0 ;  /* 0x000000f50d0d7211 */ /* 0x080fe400000f0eff */
[----:B------:R-:W-:Y:S01]  /*5bda0*/  IADD3 R14, P3, R39, R244, RZ ;  /* 0x000000f4270e7210 */ /* 0x000fe20007f7e0ff */
[----:B--2---:R-:W-:Y:S01]  /*5bdb0*/  IMAD R48, R48, 0xac, RZ ;  /* 0x000000ac30307824 */ /* 0x004fe200078e02ff */
[----:B------:R-:W2:Y:S01]  /*5bdc0*/  LDC R36, c[0x0][0x278] ;  /* 0x00009e00ff247b82 */ /* 0x000ea20000000800 */
[----:B------:R4:W-:Y:S01]  /*5bdd0*/  STG.E.U16 desc[UR60][R12.64], R72 ;  /* 0x000000480c007986 */ /* 0x0009e2000c10153c */
[----:B------:R-:W-:Y:S01]  /*5bde0*/  LEA.HI.X.SX32 R15, R251, R245, 0x1, P3 ;  /* 0x000000f5fb0f7211 */ /* 0x000fe200018f0eff */
[----:B0-----:R-:W-:Y:S01]  /*5bdf0*/  IMAD R37, R40, 0x156, RZ ;  /* 0x0000015628257824 */ /* 0x001fe200078e02ff */
[----:B------:R-:W-:-:S04]  /*5be00*/  PRMT R18, R73, 0x7632, R18 ;  /* 0x0000763249127816 */ /* 0x000fc80000000012 */
[----:B------:R-:W0:Y:S01]  /*5be10*/  LDC R34, c[0x0][0x278] ;  /* 0x00009e00ff227b82 */ /* 0x000e220000000800 */
[----:B---3--:R-:W-:-:S07]  /*5be20*/  IMAD R19, R19, 0x158, RZ ;  /* 0x0000015813137824 */ /* 0x008fce00078e02ff */
[----:B------:R-:W3:Y:S01]  /*5be30*/  LDC R38, c[0x0][0x278] ;  /* 0x00009e00ff267b82 */ /* 0x000ee20000000800 */
[----:B----4-:R-:W-:-:S04]  /*5be40*/  IADD3 R12, P3, R19, R244, RZ ;  /* 0x000000f4130c7210 */ /* 0x010fc80007f7e0ff */
[----:B------:R-:W-:Y:S01]  /*5be50*/  LEA.HI.X.SX32 R13, R48, R245, 0x1, P3 ;  /* 0x000000f5300d7211 */ /* 0x000fe200018f0eff */
[----:B-1----:R-:W-:Y:S02]  /*5be60*/  IMAD R17, R43, 0xab, RZ ;  /* 0x000000ab2b117824 */ /* 0x002fe400078e02ff */
[----:B------:R-:W1:Y:S01]  /*5be70*/  LDC R48, c[0x0][0x278] ;  /* 0x00009e00ff307b82 */ /* 0x000e620000000800 */
[----:B------:R-:W-:-:S04]  /*5be80*/  IADD3 R16, P4, R37, R244, RZ ;  /* 0x000000f425107210 */ /* 0x000fc80007f9e0ff */
[----:B------:R-:W-:Y:S01]  /*5be90*/  LEA.HI.X.SX32 R17, R17, R245, 0x1, P4 ;  /* 0x000000f511117211 */ /* 0x000fe200020f0eff */
[----:B------:R-:W-:Y:S02]  /*5bea0*/  STG.E.U16 desc[UR60][R14.64], R73 ;  /* 0x000000490e007986 */ /* 0x000fe4000c10153c */
[----:B------:R-:W4:Y:S02]  /*5beb0*/  LDC R35, c[0x0][0x278] ;  /* 0x00009e00ff237b82 */ /* 0x000f240000000800 */
[----:B------:R2:W-:Y:S06]  /*5bec0*/  STG.E.U16 desc[UR60][R16.64], R18 ;  /* 0x0000001210007986 */ /* 0x0005ec000c10153c */
[----:B------:R-:W4:Y:S01]  /*5bed0*/  LDC R40, c[0x0][0x278] ;  /* 0x00009e00ff287b82 */ /* 0x000f220000000800 */
[----:B--2---:R-:W-:-:S02]  /*5bee0*/  IMAD R16, R36, 0x15c, RZ ;  /* 0x0000015c24107824 */ /* 0x004fc400078e02ff */
[----:B-1----:R-:W-:-:S05]  /*5bef0*/  IMAD R48, R48, 0xae, RZ ;  /* 0x000000ae30307824 */ /* 0x002fca00078e02ff */
[----:B------:R-:W1:Y:S01]  /*5bf00*/  LDC R37, c[0x0][0x278] ;  /* 0x00009e00ff257b82 */ /* 0x000e620000000800 */
[----:B------:R-:W-:-:S04]  /*5bf10*/  IADD3 R16, P3, R16, R244, RZ ;  /* 0x000000f410107210 */ /* 0x000fc80007f7e0ff */
[----:B------:R-:W-:-:S03]  /*5bf20*/  LEA.HI.X.SX32 R17, R48, R245, 0x1, P3 ;  /* 0x000000f530117211 */ /* 0x000fc600018f0eff */
[----:B------:R-:W2:Y:S01]  /*5bf30*/  LDC R48, c[0x0][0x278] ;  /* 0x00009e00ff307b82 */ /* 0x000ea20000000800 */
[----:B0-----:R-:W-:Y:S02]  /*5bf40*/  IMAD R34, R34, 0x15a, RZ ;  /* 0x0000015a22227824 */ /* 0x001fe400078e02ff */
[----:B---3--:R-:W-:Y:S02]  /*5bf50*/  IMAD R18, R38, 0x15e, RZ ;  /* 0x0000015e26127824 */ /* 0x008fe400078e02ff */
[----:B----4-:R-:W-:Y:S01]  /*5bf60*/  IMAD R15, R35, 0xad, RZ ;  /* 0x000000ad230f7824 */ /* 0x010fe200078e02ff */
[-C--:B------:R-:W-:Y:S01]  /*5bf70*/  IADD3 R14, P0, R34, R244.reuse, RZ ;  /* 0x000000f4220e7210 */ /* 0x080fe20007f1e0ff */
[----:B------:R-:W-:Y:S01]  /*5bf80*/  IMAD R19, R40, 0xaf, RZ ;  /* 0x000000af28137824 */ /* 0x000fe200078e02ff */
[----:B------:R-:W-:Y:S01]  /*5bf90*/  IADD3 R18, P4, R18, R244, RZ ;  /* 0x000000f412127210 */ /* 0x000fe20007f9e0ff */
[----:B------:R0:W-:Y:S01]  /*5bfa0*/  STG.E.U16 desc[UR60][R12.64], R74 ;  /* 0x0000004a0c007986 */ /* 0x0001e2000c10153c */
[-C--:B------:R-:W-:Y:S01]  /*5bfb0*/  LEA.HI.X.SX32 R15, R15, R245.reuse, 0x1, P0 ;  /* 0x000000f50f0f7211 */ /* 0x080fe200000f0eff */
[----:B------:R-:W3:Y:S01]  /*5bfc0*/  LDC R43, c[0x0][0x278] ;  /* 0x00009e00ff2b7b82 */ /* 0x000ee20000000800 */
[----:B------:R-:W-:-:S07]  /*5bfd0*/  LEA.HI.X.SX32 R19, R19, R245, 0x1, P4 ;  /* 0x000000f513137211 */ /* 0x000fce00020f0eff */
[----:B------:R-:W4:Y:S01]  /*5bfe0*/  LDC R39, c[0x0][0x278] ;  /* 0x00009e00ff277b82 */ /* 0x000f220000000800 */
[----:B0-----:R-:W-:Y:S01]  /*5bff0*/  PRMT R74, R74, 0x7632, R74 ;  /* 0x000076324a4a7816 */ /* 0x001fe2000000004a */
[----:B-1----:R-:W-:Y:S01]  /*5c000*/  IMAD R13, R37, 0x160, RZ ;  /* 0x00000160250d7824 */ /* 0x002fe200078e02ff */
[----:B------:R-:W-:Y:S01]  /*5c010*/  PRMT R12, R75, 0x7632, R12 ;  /* 0x000076324b0c7816 */ /* 0x000fe2000000000c */
[----:B--2---:R-:W-:Y:S02]  /*5c020*/  IMAD R48, R48, 0xb0, RZ ;  /* 0x000000b030307824 */ /* 0x004fe400078e02ff */
[----:B------:R-:W-:Y:S02]  /*5c030*/  STG.E.U16 desc[UR60][R14.64], R74 ;  /* 0x0000004a0e007986 */ /* 0x000fe4000c10153c */
[----:B------:R-:W0:Y:S02]  /*5c040*/  LDC R42, c[0x0][0x278] ;  /* 0x00009e00ff2a7b82 */ /* 0x000e240000000800 */
[----:B------:R-:W-:Y:S04]  /*5c050*/  STG.E.U16 desc[UR60][R16.64], R75 ;  /* 0x0000004b10007986 */ /* 0x000fe8000c10153c */
[----:B------:R1:W-:Y:S02]  /*5c060*/  STG.E.U16 desc[UR60][R18.64], R12 ;  /* 0x0000000c12007986 */ /* 0x0003e4000c10153c */
[----:B------:R-:W2:Y:S08]  /*5c070*/  LDC R41, c[0x0][0x278] ;  /* 0x00009e00ff297b82 */ /* 0x000eb00000000800 */
[----:B------:R-:W2:Y:S01]  /*5c080*/  LDC R45, c[0x0][0x278] ;  /* 0x00009e00ff2d7b82 */ /* 0x000ea20000000800 */
[----:B-1----:R-:W-:-:S04]  /*5c090*/  IADD3 R12, P3, R13, R244, RZ ;  /* 0x000000f40d0c7210 */ /* 0x002fc80007f7e0ff */
[----:B------:R-:W-:-:S03]  /*5c0a0*/  LEA.HI.X.SX32 R13, R48, R245, 0x1, P3 ;  /* 0x000000f5300d7211 */ /* 0x000fc600018f0eff */
[----:B------:R-:W1:Y:S08]  /*5c0b0*/  LDC R36, c[0x0][0x278] ;  /* 0x00009e00ff247b82 */ /* 0x000e700000000800 */
[----:B------:R-:W0:Y:S01]  /*5c0c0*/  LDC R48, c[0x0][0x278] ;  /* 0x00009e00ff307b82 */ /* 0x000e220000000800 */
[----:B---3--:R-:W-:-:S05]  /*5c0d0*/  IMAD R16, R43, 0x164, RZ ;  /* 0x000001642b107824 */ /* 0x008fca00078e02ff */
[----:B------:R-:W-:Y:S01]  /*5c0e0*/  IADD3 R16, P3, R16, R244, RZ ;  /* 0x000000f410107210 */ /* 0x000fe20007f7e0ff */
[----:B----4-:R-:W-:Y:S01]  /*5c0f0*/  IMAD R34, R39, 0x162, RZ ;  /* 0x0000016227227824 */ /* 0x010fe200078e02ff */
[----:B------:R-:W3:Y:S08]  /*5c100*/  LDC R37, c[0x0][0x278] ;  /* 0x00009e00ff257b82 */ /* 0x000ef00000000800 */
[----:B------:R-:W4:Y:S01]  /*5c110*/  LDC R38, c[0x0][0x278] ;  /* 0x00009e00ff267b82 */ /* 0x000f220000000800 */
[----:B0-----:R-:W-:-:S07]  /*5c120*/  IMAD R48, R48, 0xb2, RZ ;  /* 0x000000b230307824 */ /* 0x001fce00078e02ff */
[----:B------:R-:W0:Y:S01]  /*5c130*/  LDC R40, c[0x0][0x278] ;  /* 0x00009e00ff287b82 */ /* 0x000e220000000800 */
[----:B------:R-:W-:-:S07]  /*5c140*/  LEA.HI.X.SX32 R17, R48, R245, 0x1, P3 ;  /* 0x000000f530117211 */ /* 0x000fce00018f0eff */
[----:B------:R-:W4:Y:S01]  /*5c150*/  LDC R48, c[0x0][0x278] ;  /* 0x00009e00ff307b82 */ /* 0x000f220000000800 */
[----:B------:R-:W-:Y:S01]  /*5c160*/  IMAD R18, R42, 0x166, RZ ;  /* 0x000001662a127824 */ /* 0x000fe200078e02ff */
[-C--:B------:R-:W-:Y:S01]  /*5c170*/  IADD3 R14, P0, R34, R244.reuse, RZ ;  /* 0x000000f4220e7210 */ /* 0x080fe20007f1e0ff */
[----:B--2---:R-:W-:Y:S02]  /*5c180*/  IMAD R15, R41, 0xb1, RZ ;  /* 0x000000b1290f7824 */ /* 0x004fe400078e02ff */
[----:B------:R-:W-:Y:S01]  /*5c190*/  IMAD R19, R45, 0xb3, RZ ;  /* 0x000000b32d137824 */ /* 0x000fe200078e02ff */
[----:B------:R-:W-:Y:S01]  /*5c1a0*/  IADD3 R18, P4, R18, R244, RZ ;  /* 0x000000f412127210 */ /* 0x000fe20007f9e0ff */
[----:B------:R2:W-:Y:S01]  /*5c1b0*/  STG.E.U16 desc[UR60][R12.64], R76 ;  /* 0x0000004c0c007986 */ /* 0x0005e2000c10153c */
[-C--:B------:R-:W-:Y:S01]  /*5c1c0*/  LEA.HI.X.SX32 R15, R15, R245.reuse, 0x1, P0 ;  /* 0x000000f50f0f7211 */ /* 0x080fe200000f0eff */
[----:B------:R-:W0:Y:S01]  /*5c1d0*/  LDC R34, c[0x0][0x278] ;  /* 0x00009e00ff227b82 */ /* 0x000e220000000800 */
[----:B------:R-:W-:Y:S01]  /*5c1e0*/  LEA.HI.X.SX32 R19, R19, R245, 0x1, P4 ;  /* 0x000000f513137211 */ /* 0x000fe200020f0eff */
[----:B---3--:R-:W-:-:S06]  /*5c1f0*/  IMAD R37, R37, 0x16a, RZ ;  /* 0x0000016a25257824 */ /* 0x008fcc00078e02ff */
[----:B------:R-:W3:Y:S01]  /*5c200*/  LDC R35, c[0x0][0x278] ;  /* 0x00009e00ff237b82 */ /* 0x000ee20000000800 */
[----:B--2---:R-:W-:Y:S01]  /*5c210*/  PRMT R76, R76, 0x7632, R76 ;  /* 0x000076324c4c7816 */ /* 0x004fe2000000004c */
[----:B-1----:R-:W-:Y:S01]  /*5c220*/  IMAD R13, R36, 0x168, RZ ;  /* 0x00000168240d7824 */ /* 0x002fe200078e02ff */
[----:B------:R-:W-:-:S03]  /*5c230*/  PRMT R12, R77, 0x7632, R12 ;  /* 0x000076324d0c7816 */ /* 0x000fc6000000000c */
[----:B------:R1:W-:Y:S01]  /*5c240*/  STG.E.U16 desc[UR60][R14.64], R76 ;  /* 0x0000004c0e007986 */ /* 0x0003e2000c10153c */
[----:B----4-:R-:W-:Y:S01]  /*5c250*/  IMAD R48, R48, 0xb4, RZ ;  /* 0x000000b430307824 */ /* 0x010fe200078e02ff */
[----:B------:R-:W2:Y:S02]  /*5c260*/  LDC R251, c[0x0][0x278] ;  /* 0x00009e00fffb7b82 */ /* 0x000ea40000000800 */
[----:B------:R-:W-:Y:S04]  /*5c270*/  STG.E.U16 desc[UR60][R16.64], R77 ;  /* 0x0000004d10007986 */ /* 0x000fe8000c10153c */
[----:B------:R4:W-:Y:S02]  /*5c280*/  STG.E.U16 desc[UR60][R18.64], R12 ;  /* 0x0000000c12007986 */ /* 0x0009e4000c10153c */
[----:B------:R-:W2:Y:S01]  /*5c290*/  LDC R247, c[0x0][0x278] ;  /* 0x00009e00fff77b82 */ /* 0x000ea20000000800 */
[----:B-1----:R-:W-:-:S07]  /*5c2a0*/  IADD3 R14, P3, R37, R244, RZ ;  /* 0x000000f4250e7210 */ /* 0x002fce0007f7e0ff */
[----:B------:R-:W1:Y:S01]  /*5c2b0*/  LDC R36, c[0x0][0x278] ;  /* 0x00009e00ff247b82 */ /* 0x000e620000000800 */
[----:B----4-:R-:W-:-:S04]  /*5c2c0*/  IADD3 R12, P0, R13, R244, RZ ;  /* 0x000000f40d0c7210 */ /* 0x010fc80007f1e0ff */
[----:B------:R-:W-:-:S03]  /*5c2d0*/  LEA.HI.X.SX32 R13, R48, R245, 0x1, P0 ;  /* 0x000000f5300d7211 */ /* 0x000fc600000f0eff */
[----:B------:R-:W4:Y:S01]  /*5c2e0*/  LDC R48, c[0x0][0x278] ;  /* 0x00009e00ff307b82 */ /* 0x000f220000000800 */
[----:B------:R-:W-:-:S07]  /*5c2f0*/  IMAD R38, R38, 0x16c, RZ ;  /* 0x0000016c26267824 */ /* 0x000fce00078e02ff */
[----:B------:R-:W1:Y:S01]  /*5c300*/  LDC R37, c[0x0][0x278] ;  /* 0x00009e00ff257b82 */ /* 0x000e620000000800 */
[----:B0-----:R-:W-:Y:S01]  /*5c310*/  IMAD R15, R40, 0xb5, RZ ;  /* 0x000000b5280f7824 */ /* 0x001fe200078e02ff */
[----:B------:R-:W-:Y:S01]  /*5c320*/  IADD3 R16, P4, R38, R244, RZ ;  /* 0x000000f426107210 */ /* 0x000fe20007f9e0ff */
[----:B------:R-:W-:Y:S01]  /*5c330*/  IMAD R39, R34, 0x16e, RZ ;  /* 0x0000016e22277824 */ /* 0x000fe200078e02ff */
[----:B------:R-:W-:Y:S02]  /*5c340*/  PRMT R18, R78, 0x7632, R18 ;  /* 0x000076324e127816 */ /* 0x000fe40000000012 */
[----:B------:R-:W-:Y:S02]  /*5c350*/  LEA.HI.X.SX32 R15, R15, R245, 0x1, P3 ;  /* 0x000000f50f0f7211 */ /* 0x000fe400018f0eff */
[----:B------:R-:W0:Y:S01]  /*5c360*/  LDC R34, c[0x0][0x278] ;  /* 0x00009e00ff227b82 */ /* 0x000e220000000800 */
[----:B------:R3:W-:Y:S01]  /*5c370*/  STG.E.U16 desc[UR60][R12.64], R78 ;  /* 0x0000004e0c007986 */ /* 0x0007e2000c10153c */
[----:B----4-:R-:W-:-:S06]  /*5c380*/  IMAD R48, R48, 0xb6, RZ ;  /* 0x000000b630307824 */ /* 0x010fcc00078e02ff */
[----:B------:R-:W4:Y:S01]  /*5c390*/  LDC R77, c[0x0][0x278] ;  /* 0x00009e00ff4d7b82 */ /* 0x000f220000000800 */
[-C--:B------:R-:W-:Y:S01]  /*5c3a0*/  LEA.HI.X.SX32 R17, R48, R245.reuse, 0x1, P4 ;  /* 0x000000f530117211 */ /* 0x080fe200020f0eff */
[----:B---3--:R-:W-:Y:S01]  /*5c3b0*/  IMAD R13, R35, 0xb7, RZ ;  /* 0x000000b7230d7824 */ /* 0x008fe200078e02ff */
[----:B------:R3:W-:Y:S05]  /*5c3c0*/  STG.E.U16 desc[UR60][R14.64], R18 ;  /* 0x000000120e007986 */ /* 0x0007ea000c10153c */
[----:B------:R-:W4:Y:S01]  /*5c3d0*/  LDC R78, c[0x0][0x278] ;  /* 0x00009e00ff4e7b82 */ /* 0x000f220000000800 */
[----:B--2---:R-:W-:Y:S01]  /*5c3e0*/  IMAD R251, R251, 0x170, RZ ;  /* 0x00000170fbfb7824 */ /* 0x004fe200078e02ff */
[----:B------:R-:W-:Y:S01]  /*5c3f0*/  IADD3 R12, P3, R39, R244, RZ ;  /* 0x000000f4270c7210 */ /* 0x000fe20007f7e0ff */
[----:B------:R1:W-:Y:S01]  /*5c400*/  STG.E.U16 desc[UR60][R16.64], R79 ;  /* 0x0000004f10007986 */ /* 0x0003e2000c10153c */
[----:B------:R-:W-:Y:S01]  /*5c410*/  PRMT R19, R79, 0x7632, R19 ;  /* 0x000076324f137816 */ /* 0x000fe20000000013 */
[----:B------:R-:W-:Y:S01]  /*5c420*/  IMAD R247, R247, 0x172, RZ ;  /* 0x00000172f7f77824 */ /* 0x000fe200078e02ff */
[----:B------:R-:W-:-:S02]  /*5c430*/  LEA.HI.X.SX32 R13, R13, R245, 0x1, P3 ;  /* 0x000000f50d0d7211 */ /* 0x000fc400018f0eff */
[----:B------:R-:W2:Y:S01]  /*5c440*/  LDC R38, c[0x0][0x278] ;  /* 0x00009e00ff267b82 */ /* 0x000ea20000000800 */
[----:B---3--:R-:W-:Y:S01]  /*5c450*/  IADD3 R14, P0, R251, R244, RZ ;  /* 0x000000f4fb0e7210 */ /* 0x008fe20007f1e0ff */
[----:B-1----:R-:W-:-:S06]  /*5c460*/  IMAD R79, R36, 0x174, RZ ;  /* 0x00000174244f7824 */ /* 0x002fcc00078e02ff */
[----:B------:R-:W1:Y:S01]  /*5c470*/  LDC R76, c[0x0][0x278] ;  /* 0x00009e00ff4c7b82 */ /* 0x000e620000000800 */
[----:B------:R-:W-:Y:S01]  /*5c480*/  IMAD R17, R37, 0xb9, RZ ;  /* 0x000000b925117824 */ /* 0x000fe200078e02ff */
[-C--:B------:R-:W-:Y:S02]  /*5c490*/  IADD3 R16, P3, R247, R244.reuse, RZ ;  /* 0x000000f4f7107210 */ /* 0x080fe40007f7e0ff */
[----:B------:R-:W-:Y:S01]  /*5c4a0*/  IADD3 R18, P4, R79, R244, RZ ;  /* 0x000000f44f127210 */ /* 0x000fe20007f9e0ff */
[----:B------:R3:W-:Y:S01]  /*5c4b0*/  STG.E.U16 desc[UR60][R12.64], R19 ;  /* 0x000000130c007986 */ /* 0x0007e2000c10153c */
[-C--:B------:R-:W-:Y:S02]  /*5c4c0*/  LEA.HI.X.SX32 R15, R239, R245.reuse, 0x1, P0 ;  /* 0x000000f5ef0f7211 */ /* 0x080fe400000f0eff */
[----:B------:R-:W1:Y:S01]  /*5c4d0*/  LDC R75, c[0x0][0x278] ;  /* 0x00009e00ff4b7b82 */ /* 0x000e620000000800 */
[----:B------:R-:W-:Y:S02]  /*5c4e0*/  LEA.HI.X.SX32 R17, R17, R245, 0x1, P3 ;  /* 0x000000f511117211 */ /* 0x000fe400018f0eff */
[----:B------:R-:W-:Y:S05]  /*5c4f0*/  STG.E.U16 desc[UR60][R14.64], R80 ;  /* 0x000000500e007986 */ /* 0x000fea000c10153c */
[----:B------:R-:W1:Y:S01]  /*5c500*/  LDC R74, c[0x0][0x278] ;  /* 0x00009e00ff4a7b82 */ /* 0x000e620000000800 */
[----:B---3--:R-:W-:-:S02]  /*5c510*/  PRMT R12, R80, 0x7632, R12 ;  /* 0x00007632500c7816 */ /* 0x008fc4000000000c */
[----:B------:R-:W-:-:S03]  /*5c520*/  LEA.HI.X.SX32 R19, R238, R245, 0x1, P4 ;  /* 0x000000f5ee137211 */ /* 0x000fc600020f0eff */
[----:B------:R0:W-:Y:S02]  /*5c530*/  STG.E.U16 desc[UR60][R16.64], R12 ;  /* 0x0000000c10007986 */ /* 0x0001e4000c10153c */
[----:B------:R-:W3:Y:S02]  /*5c540*/  LDC R73, c[0x0][0x278] ;  /* 0x00009e00ff497b82 */ /* 0x000ee40000000800 */
[----:B------:R4:W-:Y:S06]  /*5c550*/  STG.E.U16 desc[UR60][R18.64], R81 ;  /* 0x0000005112007986 */ /* 0x0009ec000c10153c */
[----:B------:R-:W3:Y:S01]  /*5c560*/  LDC R72, c[0x0][0x278] ;  /* 0x00009e00ff487b82 */ /* 0x000ee20000000800 */
[----:B0-----:R-:W-:-:S07]  /*5c570*/  IMAD R17, R34, 0xbd, RZ ;  /* 0x000000bd22117824 */ /* 0x001fce00078e02ff */
[----:B----4-:R-:W0:Y:S01]  /*5c580*/  LDC R19, c[0x0][0x278] ;  /* 0x00009e00ff137b82 */ /* 0x010e220000000800 */
[----:B------:R-:W-:Y:S02]  /*5c590*/  IMAD R78, R78, 0x176, RZ ;  /* 0x000001764e4e7824 */ /* 0x000fe400078e02ff */
[----:B------:R-:W-:-:S05]  /*5c5a0*/  IMAD R77, R77, 0x178, RZ ;  /* 0x000001784d4d7824 */ /* 0x000fca00078e02ff */
[----:B------:R-:W4:Y:S01]  /*5c5b0*/  LDC R34, c[0x0][0x278] ;  /* 0x00009e00ff227b82 */ /* 0x000f220000000800 */
[----:B--2---:R-:W-:Y:S01]  /*5c5c0*/  IMAD R13, R38, 0xbb, RZ ;  /* 0x000000bb260d7824 */ /* 0x004fe200078e02ff */
[-C--:B------:R-:W-:Y:S01]  /*5c5d0*/  IADD3 R12, P0, R78, R244.reuse, RZ ;  /* 0x000000f44e0c7210 */ /* 0x080fe20007f1e0ff */
[----:B-1----:R-:W-:Y:S01]  /*5c5e0*/  IMAD R76, R76, 0x17a, RZ ;  /* 0x0000017a4c4c7824 */ /* 0x002fe200078e02ff */
[----:B------:R-:W-:-:S04]  /*5c5f0*/  IADD3 R14, P3, R77, R244, RZ ;  /* 0x000000f44d0e7210 */ /* 0x000fc80007f7e0ff */
[----:B------:R-:W1:Y:S01]  /*5c600*/  LDC R71, c[0x0][0x278] ;  /* 0x00009e00ff477b82 */ /* 0x000e620000000800 */
[-C--:B------:R-:W-:Y:S02]  /*5c610*/  LEA.HI.X.SX32 R13, R13, R245.reuse, 0x1, P0 ;  /* 0x000000f50d0d7211 */ /* 0x080fe400000f0eff */
[----:B------:R-:W-:Y:S01]  /*5c620*/  PRMT R81, R81, 0x7632, R81 ;  /* 0x0000763251517816 */ /* 0x000fe20000000051 */
[----:B------:R-:W-:Y:S01]  /*5c630*/  IMAD R75, R75, 0x17c, RZ ;  /* 0x0000017c4b4b7824 */ /* 0x000fe200078e02ff */
[----:B------:R-:W-:-:S03]  /*5c640*/  LEA.HI.X.SX32 R15, R33, R245, 0x1, P3 ;  /* 0x000000f5210f7211 */ /* 0x000fc600018f0eff */
[----:B------:R-:W2:Y:S01]  /*5c650*/  LDC R70, c[0x0][0x278] ;  /* 0x00009e00ff467b82 */ /* 0x000ea20000000800 */
[----:B------:R-:W-:Y:S01]  /*5c660*/  IADD3 R16, P4, R76, R244, RZ ;  /* 0x000000f44c107210 */ /* 0x000fe20007f9e0ff */
[----:B------:R0:W-:Y:S01]  /*5c670*/  STG.E.U16 desc[UR60][R12.64], R81 ;  /* 0x000000510c007986 */ /* 0x0001e2000c10153c */
[----:B------:R-:W-:Y:S01]  /*5c680*/  PRMT R18, R82, 0x7632, R18 ;  /* 0x0000763252127816 */ /* 0x000fe20000000012 */
[----:B------:R-:W-:Y:S01]  /*5c690*/  IMAD R74, R74, 0x17e, RZ ;  /* 0x0000017e4a4a7824 */ /* 0x000fe200078e02ff */
[----:B------:R-:W-:-:S03]  /*5c6a0*/  LEA.HI.X.SX32 R17, R17, R245, 0x1, P4 ;  /* 0x000000f511117211 */ /* 0x000fc600020f0eff */
[----:B------:R-:W2:Y:S01]  /*5c6b0*/  LDC R69, c[0x0][0x278] ;  /* 0x00009e00ff457b82 */ /* 0x000ea20000000800 */
[----:B------:R0:W-:Y:S01]  /*5c6c0*/  STG.E.U16 desc[UR60][R14.64], R82 ;  /* 0x000000520e007986 */ /* 0x0001e2000c10153c */
[----:B---3--:R-:W-:Y:S02]  /*5c6d0*/  IMAD R73, R73, 0x180, RZ ;  /* 0x0000018049497824 */ /* 0x008fe400078e02ff */
[----:B------:R-:W-:-:S04]  /*5c6e0*/  IMAD R72, R72, 0x182, RZ ;  /* 0x0000018248487824 */ /* 0x000fc800078e02ff */
[----:B------:R-:W3:Y:S01]  /*5c6f0*/  LDC R35, c[0x0][0x278] ;  /* 0x00009e00ff237b82 */ /* 0x000ee20000000800 */
[----:B0-----:R-:W-:Y:S01]  /*5c700*/  IMAD R13, R19, 0xbf, RZ ;  /* 0x000000bf130d7824 */ /* 0x001fe200078e02ff */
[----:B------:R-:W-:-:S06]  /*5c710*/  IADD3 R14, P3, R75, R244, RZ ;  /* 0x000000f44b0e7210 */ /* 0x000fcc0007f7e0ff */
[----:B------:R-:W0:Y:S01]  /*5c720*/  LDC R68, c[0x0][0x278] ;  /* 0x00009e00ff447b82 */ /* 0x000e220000000800 */
[----:B------:R1:W-:Y:S01]  /*5c730*/  STG.E.U16 desc[UR60][R16.64], R18 ;  /* 0x0000001210007986 */ /* 0x0003e2000c10153c */
[----:B------:R-:W-:Y:S01]  /*5c740*/  IADD3 R12, P0, R74, R244, RZ ;  /* 0x000000f44a0c7210 */ /* 0x000fe20007f1e0ff */
[----:B----4-:R-:W-:Y:S01]  /*5c750*/  IMAD R19, R34, 0xc1, RZ ;  /* 0x000000c122137824 */ /* 0x010fe200078e02ff */
[----:B------:R-:W-:-:S04]  /*5c760*/  LEA.HI.X.SX32 R15, R32, R245, 0x1, P3 ;  /* 0x000000f5200f7211 */ /* 0x000fc800018f0eff */
[----:B------:R-:W4:Y:S01]  /*5c770*/  LDC R33, c[0x0][0x278] ;  /* 0x00009e00ff217b82 */ /* 0x000f220000000800 */
[----:B------:R-:W-:Y:S02]  /*5c780*/  LEA.HI.X.SX32 R13, R13, R245, 0x1, P0 ;  /* 0x000000f50d0d7211 */ /* 0x000fe400000f0eff */
[----:B-1----:R-:W-:-:S05]  /*5c790*/  IADD3 R16, P3, R73, R244, RZ ;  /* 0x000000f449107210 */ /* 0x002fca0007f7e0ff */
[----:B------:R-:W1:Y:S01]  /*5c7a0*/  LDC R67, c[0x0][0x278] ;  /* 0x00009e00ff437b82 */ /* 0x000e620000000800 */
[----:B------:R-:W-:Y:S01]  /*5c7b0*/  IADD3 R18, P4, R72, R244, RZ ;  /* 0x000000f448127210 */ /* 0x000fe20007f9e0ff */
[----:B------:R2:W-:Y:S01]  /*5c7c0*/  STG.E.U16 desc[UR60][R14.64], R83 ;  /* 0x000000530e007986 */ /* 0x0005e2000c10153c */
[----:B------:R-:W-:Y:S02]  /*5c7d0*/  PRMT R32, R83, 0x7632, R32 ;  /* 0x0000763253207816 */ /* 0x000fe40000000020 */
[----:B------:R-:W-:-:S03]  /*5c7e0*/  LEA.HI.X.SX32 R17, R25, R245, 0x1, P3 ;  /* 0x000000f519117211 */ /* 0x000fc600018f0eff */
[----:B------:R-:W1:Y:S01]  /*5c7f0*/  LDC R66, c[0x0][0x278] ;  /* 0x00009e00ff427b82 */ /* 0x000e620000000800 */
[----:B------:R-:W-:Y:S01]  /*5c800*/  LEA.HI.X.SX32 R19, R19, R245, 0x1, P4 ;  /* 0x000000f513137211 */ /* 0x000fe200020f0eff */
[----:B------:R-:W-:Y:S01]  /*5c810*/  IMAD R71, R71, 0x184, RZ ;  /* 0x0000018447477824 */ /* 0x000fe200078e02ff */
[----:B------:R-:W-:Y:S01]  /*5c820*/  STG.E.U16 desc[UR60][R12.64], R32 ;  /* 0x000000200c007986 */ /* 0x000fe2000c10153c */
[----:B--2---:R-:W-:-:S04]  /*5c830*/  PRMT R14, R84, 0x7632, R14 ;  /* 0x00007632540e7816 */ /* 0x004fc8000000000e */
[----:B------:R-:W2:Y:S01]  /*5c840*/  LDC R65, c[0x0][0x278] ;  /* 0x00009e00ff417b82 */ /* 0x000ea20000000800 */
[----:B------:R-:W-:Y:S07]  /*5c850*/  STG.E.U16 desc[UR60][R16.64], R84 ;  /* 0x0000005410007986 */ /* 0x000fee000c10153c */
[----:B------:R-:W2:Y:S01]  /*5c860*/  LDC R64, c[0x0][0x278] ;  /* 0x00009e00ff407b82 */ /* 0x000ea20000000800 */
[----:B------:R3:W-:Y:S01]  /*5c870*/  STG.E.U16 desc[UR60][R18.64], R14 ;  /* 0x0000000e12007986 */ /* 0x0007e2000c10153c */
[----:B------:R-:W-:-:S06]  /*5c880*/  IMAD R70, R70, 0x186, RZ ;  /* 0x0000018646467824 */ /* 0x000fcc00078e02ff */
[----:B------:R-:W2:Y:S01]  /*5c890*/  LDC R25, c[0x0][0x278] ;  /* 0x00009e00ff197b82 */ /* 0x000ea20000000800 */
[----:B------:R-:W-:Y:S01]  /*5c8a0*/  IMAD R69, R69, 0x188, RZ ;  /* 0x0000018845457824 */ /* 0x000fe200078e02ff */
[----:B---3--:R-:W-:-:S06]  /*5c8b0*/  IADD3 R14, P3, R71, R244, RZ ;  /* 0x000000f4470e7210 */ /* 0x008fcc0007f7e0ff */
[----:B------:R-:W3:Y:S01]  /*5c8c0*/  LDC R34, c[0x0][0x278] ;  /* 0x00009e00ff227b82 */ /* 0x000ee20000000800 */
[-C--:B------:R-:W-:Y:S01]  /*5c8d0*/  LEA.HI.X.SX32 R15, R23, R245.reuse, 0x1, P3 ;  /* 0x000000f5170f7211 */ /* 0x080fe200018f0eff */
[----:B------:R-:W-:Y:S01]  /*5c8e0*/  IMAD R13, R35, 0xc3, RZ ;  /* 0x000000c3230d7824 */ /* 0x000fe200078e02ff */
[-C--:B------:R-:W-:Y:S01]  /*5c8f0*/  IADD3 R12, P0, R70, R244.reuse, RZ ;  /* 0x000000f4460c7210 */ /* 0x080fe20007f1e0ff */
[----:B0-----:R-:W-:Y:S01]  /*5c900*/  IMAD R68, R68, 0x18a, RZ ;  /* 0x0000018a44447824 */ /* 0x001fe200078e02ff */
[-C--:B------:R-:W-:Y:S01]  /*5c910*/  IADD3 R16, P3, R69, R244.reuse, RZ ;  /* 0x000000f445107210 */ /* 0x080fe20007f7e0ff */
[----:B----4-:R-:W-:Y:S01]  /*5c920*/  IMAD R19, R33, 0xc5, RZ ;  /* 0x000000c521137824 */ /* 0x010fe200078e02ff */
[----:B------:R0:W-:Y:S01]  /*5c930*/  STG.E.U16 desc[UR60][R14.64], R85 ;  /* 0x000000550e007986 */ /* 0x0001e2000c10153c */
[-C--:B------:R-:W-:Y:S01]  /*5c940*/  LEA.HI.X.SX32 R13, R13, R245.reuse, 0x1, P0 ;  /* 0x000000f50d0d7211 */ /* 0x080fe200000f0eff */
[----:B-1----:R-:W-:Y:S01]  /*5c950*/  IMAD R67, R67, 0x18c, RZ ;  /* 0x0000018c43437824 */ /* 0x002fe200078e02ff */
[----:B------:R-:W-:Y:S01]  /*5c960*/  IADD3 R18, P4, R68, R244, RZ ;  /* 0x000000f444127210 */ /* 0x000fe20007f9e0ff */
[----:B------:R-:W1:Y:S01]  /*5c970*/  LDC R63, c[0x0][0x278] ;  /* 0x00009e00ff3f7b82 */ /* 0x000e620000000800 */
[-C--:B------:R-:W-:Y:S01]  /*5c980*/  LEA.HI.X.SX32 R17, R2, R245.reuse, 0x1, P3 ;  /* 0x000000f502117211 */ /* 0x080fe200018f0eff */
[----:B------:R-:W-:Y:S01]  /*5c990*/  IMAD R66, R66, 0x18e, RZ ;  /* 0x0000018e42427824 */ /* 0x000fe200078e02ff */
[----:B------:R-:W-:-:S02]  /*5c9a0*/  LEA.HI.X.SX32 R19, R19, R245, 0x1, P4 ;  /* 0x000000f513137211 */ /* 0x000fc400020f0eff */
[----:B0-----:R-:W-:-:S03]  /*5c9b0*/  PRMT R85, R85, 0x7632, R85 ;  /* 0x0000763255557816 */ /* 0x001fc60000000055 */
[----:B------:R-:W0:Y:S01]  /*5c9c0*/  LDC R62, c[0x0][0x278] ;  /* 0x00009e00ff3e7b82 */ /* 0x000e220000000800 */
[----:B------:R-:W-:Y:S01]  /*5c9d0*/  PRMT R2, R86, 0x7632, R2 ;  /* 0x0000763256027816 */ /* 0x000fe20000000002 */
[----:B--2---:R-:W-:Y:S01]  /*5c9e0*/  IMAD R65, R65, 0x190, RZ ;  /* 0x0000019041417824 */ /* 0x004fe200078e02ff */
[----:B------:R2:W-:Y:S01]  /*5c9f0*/  STG.E.U16 desc[UR60][R12.64], R85 ;  /* 0x000000550c007986 */ /* 0x0005e2000c10153c */
[----:B------:R-:W-:-:S04]  /*5ca00*/  IMAD R64, R64, 0x192, RZ ;  /* 0x0000019240407824 */ /* 0x000fc800078e02ff */
[----:B------:R-:W4:Y:S01]  /*5ca10*/  LDC R23, c[0x0][0x278] ;  /* 0x00009e00ff177b82 */ /* 0x000f220000000800 */
[----:B------:R3:W-:Y:S01]  /*5ca20*/  STG.E.U16 desc[UR60][R16.64], R86 ;  /* 0x0000005610007986 */ /* 0x0007e2000c10153c */
[----:B------:R-:W-:-:S03]  /*5ca30*/  IMAD R15, R25, 0xc7, RZ ;  /* 0x000000c7190f7824 */ /* 0x000fc600078e02ff */
[----:B------:R3:W-:Y:S01]  /*5ca40*/  STG.E.U16 desc[UR60][R18.64], R2 ;  /* 0x0000000212007986 */ /* 0x0007e2000c10153c */
[-C--:B--2---:R-:W-:Y:S02]  /*5ca50*/  IADD3 R12, P3, R67, R244.reuse, RZ ;  /* 0x000000f4430c7210 */ /* 0x084fe40007f7e0ff */
[----:B------:R-:W2:Y:S02]  /*5ca60*/  LDC R32, c[0x0][0x278] ;  /* 0x00009e00ff207b82 */ /* 0x000ea40000000800 */
[----:B------:R-:W-:Y:S01]  /*5ca70*/  LEA.HI.X.SX32 R13, R3, R245, 0x1, P3 ;  /* 0x000000f5030d7211 */ /* 0x000fe200018f0eff */
[----:B---3--:R-:W-:Y:S01]  /*5ca80*/  IMAD R17, R34, 0xc9, RZ ;  /* 0x000000c922117824 */ /* 0x008fe200078e02ff */
[-C--:B------:R-:W-:Y:S02]  /*5ca90*/  IADD3 R14, P3, R65, R244.reuse, RZ ;  /* 0x000000f4410e7210 */ /* 0x080fe40007f7e0ff */
[-C--:B------:R-:W-:Y:S02]  /*5caa0*/  IADD3 R2, P0, R66, R244.reuse, RZ ;  /* 0x000000f442027210 */ /* 0x080fe40007f1e0ff */
[----:B------:R-:W3:Y:S01]  /*5cab0*/  LDC R19, c[0x0][0x278] ;  /* 0x00009e00ff137b82 */ /* 0x000ee20000000800 */
[----:B------:R-:W-:-:S02]  /*5cac0*/  IADD3 R16, P4, R64, R244, RZ ;  /* 0x000000f440107210 */ /* 0x000fc40007f9e0ff */
[-C--:B------:R-:W-:Y:S02]  /*5cad0*/  LEA.HI.X.SX32 R3, R15, R245.reuse, 0x1, P0 ;  /* 0x000000f50f037211 */ /* 0x080fe400000f0eff */
[----:B------:R-:W-:Y:S02]  /*5cae0*/  PRMT R18, R87, 0x7632, R18 ;  /* 0x0000763257127816 */ /* 0x000fe40000000012 */
[-C--:B------:R-:W-:Y:S01]  /*5caf0*/  LEA.HI.X.SX32 R15, R4, R245.reuse, 0x1, P3 ;  /* 0x000000f5040f7211 */ /* 0x080fe200018f0eff */
[----:B------:R-:W-:Y:S01]  /*5cb00*/  STG.E.U16 desc[UR60][R12.64], R87 ;  /* 0x000000570c007986 */ /* 0x000fe2000c10153c */
[----:B------:R-:W-:Y:S01]  /*5cb10*/  LEA.HI.X.SX32 R17, R17, R245, 0x1, P4 ;  /* 0x000000f511117211 */ /* 0x000fe200020f0eff */
[----:B-1----:R-:W-:Y:S01]  /*5cb20*/  IMAD R63, R63, 0x194, RZ ;  /* 0x000001943f3f7824 */ /* 0x002fe200078e02ff */
[----:B------:R-:W-:Y:S01]  /*5cb30*/  PRMT R4, R88, 0x7632, R4 ;  /* 0x0000763258047816 */ /* 0x000fe20000000004 */
[----:B------:R4:W-:Y:S01]  /*5cb40*/  STG.E.U16 desc[UR60][R2.64], R18 ;  /* 0x0000001202007986 */ /* 0x0009e2000c10153c */
[----:B0-----:R-:W-:Y:S01]  /*5cb50*/  IMAD R62, R62, 0x196, RZ ;  /* 0x000001963e3e7824 */ /* 0x001fe200078e02ff */
[----:B------:R-:W0:Y:S02]  /*5cb60*/  LDC R25, c[0x0][0x278] ;  /* 0x00009e00ff197b82 */ /* 0x000e240000000800 */
[----:B------:R-:W-:Y:S04]  /*5cb70*/  STG.E.U16 desc[UR60][R14.64], R88 ;  /* 0x000000580e007986 */ /* 0x000fe8000c10153c */
[----:B------:R1:W-:Y:S02]  /*5cb80*/  STG.E.U16 desc[UR60][R16.64], R4 ;  /* 0x0000000410007986 */ /* 0x0003e4000c10153c */
[----:B------:R-:W0:Y:S01]  /*5cb90*/  LDC R34, c[0x0][0x278] ;  /* 0x00009e00ff227b82 */ /* 0x000e220000000800 */
[----:B----4-:R-:W-:-:S07]  /*5cba0*/  IMAD R2, R23, 0x198, RZ ;  /* 0x0000019817027824 */ /* 0x010fce00078e02ff */
[----:B------:R-:W4:Y:S08]  /*5cbb0*/  LDC R18, c[0x0][0x278] ;  /* 0x00009e00ff127b82 */ /* 0x000f300000000800 */
[----:B-1----:R-:W1:Y:S01]  /*5cbc0*/  LDC R16, c[0x0][0x278] ;  /* 0x00009e00ff107b82 */ /* 0x002e620000000800 */
[----:B--2---:R-:W-:-:S07]  /*5cbd0*/  IMAD R3, R32, 0xcb, RZ ;  /* 0x000000cb20037824 */ /* 0x004fce00078e02ff */
[----:B------:R-:W2:Y:S01]  /*5cbe0*/  LDC R17, c[0x0][0x278] ;  /* 0x00009e00ff117b82 */ /* 0x000ea20000000800 */
[-C--:B------:R-:W-:Y:S02]  /*5cbf0*/  IADD3 R12, P0, R63, R244.reuse, RZ ;  /* 0x000000f43f0c7210 */ /* 0x080fe40007f1e0ff */
[----:B------:R-:W-:-:S05]  /*5cc00*/  IADD3 R14, P3, R62, R244, RZ ;  /* 0x000000f43e0e7210 */ /* 0x000fca0007f7e0ff */
[----:B------:R-:W0:Y:S01]  /*5cc10*/  LDC R23, c[0x0][0x278] ;  /* 0x00009e00ff177b82 */ /* 0x000e220000000800 */
[----:B------:R-:W-:Y:S02]  /*5cc20*/  IADD3 R4, P4, R2, R244, RZ ;  /* 0x000000f402047210 */ /* 0x000fe40007f9e0ff */
[-C--:B------:R-:W-:Y:S02]  /*5cc30*/  LEA.HI.X.SX32 R13, R6, R245.reuse, 0x1, P0 ;  /* 0x000000f5060d7211 */ /* 0x080fe400000f0eff */
[-C--:B------:R-:W-:Y:S02]  /*5cc40*/  LEA.HI.X.SX32 R15, R3, R245.reuse, 0x1, P3 ;  /* 0x000000f5030f7211 */ /* 0x080fe400018f0eff */
[----:B------:R-:W-:Y:S01]  /*5cc50*/  PRMT R3, R89, 0x7632, R3 ;  /* 0x0000763259037816 */ /* 0x000fe20000000003 */
[----:B------:R-:W0:Y:S01]  /*5cc60*/  LDC R36, c[0x0][0x278] ;  /* 0x00009e00ff247b82 */ /* 0x000e220000000800 */
[----:B------:R-:W-:Y:S01]  /*5cc70*/  LEA.HI.X.SX32 R5, R5, R245, 0x1, P4 ;  /* 0x000000f505057211 */ /* 0x000fe200020f0eff */
[----:B------:R4:W-:Y:S04]  /*5cc80*/  STG.E.U16 desc[UR60][R12.64], R89 ;  /* 0x000000590c007986 */ /* 0x0009e8000c10153c */
[----:B------:R-:W-:Y:S02]  /*5cc90*/  STG.E.U16 desc[UR60][R14.64], R3 ;  /* 0x000000030e007986 */ /* 0x000fe4000c10153c */
[----:B------:R-:W0:Y:S02]  /*5cca0*/  LDC R37, c[0x0][0x278] ;  /* 0x00009e00ff257b82 */ /* 0x000e240000000800 */
[----:B------:R1:W-:Y:S01]  /*5ccb0*/  STG.E.U16 desc[UR60][R4.64], R90 ;  /* 0x0000005a04007986 */ /* 0x0003e2000c10153c */
[----:B--2---:R-:W-:-:S05]  /*5ccc0*/  IMAD R6, R17, 0x19c, RZ ;  /* 0x0000019c11067824 */ /* 0x004fca00078e02ff */
[----:B------:R-:W2:Y:S01]  /*5ccd0*/  LDC R35, c[0x0][0x278] ;  /* 0x00009e00ff237b82 */ /* 0x000ea20000000800 */
[----:B----4-:R-:W-:Y:S02]  /*5cce0*/  IMAD R13, R18, 0xcd, RZ ;  /* 0x000000cd120d7824 */ /* 0x010fe400078e02ff */
[----:B-1----:R-:W-:-:S05]  /*5ccf0*/  IMAD R4, R16, 0x19a, RZ ;  /* 0x0000019a10047824 */ /* 0x002fca00078e02ff */
[----:B------:R-:W1:Y:S01]  /*5cd00*/  LDC R38, c[0x0][0x278] ;  /* 0x00009e00ff267b82 */ /* 0x000e620000000800 */
[----:B---3--:R-:W-:Y:S01]  /*5cd10*/  IMAD R5, R19, 0x19e, RZ ;  /* 0x0000019e13057824 */ /* 0x008fe200078e02ff */
[-C--:B------:R-:W-:Y:S01]  /*5cd20*/  IADD3 R12, P3, R4, R244.reuse, RZ ;  /* 0x000000f4040c7210 */ /* 0x080fe20007f7e0ff */
[----:B0-----:R-:W-:Y:S01]  /*5cd30*/  IMAD R3, R23, 0x1a0, RZ ;  /* 0x000001a017037824 */ /* 0x001fe200078e02ff */
[-C--:B------:R-:W-:Y:S01]  /*5cd40*/  IADD3 R14, P0, R6, R244.reuse, RZ ;  /* 0x000000f4060e7210 */ /* 0x080fe20007f1e0ff */
[----:B------:R-:W-:Y:S01]  /*5cd50*/  IMAD R17, R25, 0xcf, RZ ;  /* 0x000000cf19117824 */ /* 0x000fe200078e02ff */
[----:B------:R-:W-:Y:S02]  /*5cd60*/  LEA.HI.X.SX32 R13, R13, R245, 0x1, P3 ;  /* 0x000000f50d0d7211 */ /* 0x000fe400018f0eff */
[----:B------:R-:W0:Y:S01]  /*5cd70*/  LDC R23, c[0x0][0x278] ;  /* 0x00009e00ff177b82 */ /* 0x000e220000000800 */
[----:B------:R-:W-:Y:S02]  /*5cd80*/  IADD3 R16, P3, R5, R244, RZ ;  /* 0x000000f405107210 */ /* 0x000fe40007f7e0ff */
[----:B------:R-:W-:-:S02]  /*5cd90*/  PRMT R90, R90, 0x7632, R90 ;  /* 0x000076325a5a7816 */ /* 0x000fc4000000005a */
[-C--:B------:R-:W-:Y:S02]  /*5cda0*/  LEA.HI.X.SX32 R15, R7, R245.reuse, 0x1, P0 ;  /* 0x000000f5070f7211 */ /* 0x080fe400000f0eff */
[----:B------:R-:W-:Y:S01]  /*5cdb0*/  LEA.HI.X.SX32 R17, R17, R245, 0x1, P3 ;  /* 0x000000f511117211 */ /* 0x000fe200018f0eff */
[----:B------:R-:W3:Y:S01]  /*5cdc0*/  LDC R32, c[0x0][0x278] ;  /* 0x00009e00ff207b82 */ /* 0x000ee20000000800 */
[----:B------:R-:W-:Y:S01]  /*5cdd0*/  PRMT R7, R91, 0x7632, R7 ;  /* 0x000076325b077816 */ /* 0x000fe20000000007 */
[----:B------:R4:W-:Y:S01]  /*5cde0*/  STG.E.U16 desc[UR60][R12.64], R90 ;  /* 0x0000005a0c007986 */ /* 0x0009e2000c10153c */
[----:B------:R-:W-:-:S05]  /*5cdf0*/  IADD3 R18, P4, R3, R244, RZ ;  /* 0x000000f403127210 */ /* 0x000fca0007f9e0ff */
[----:B------:R-:W3:Y:S01]  /*5ce00*/  LDC R25, c[0x0][0x278] ;  /* 0x00009e00ff197b82 */ /* 0x000ee20000000800 */
[----:B------:R2:W-:Y:S01]  /*5ce10*/  STG.E.U16 desc[UR60][R14.64], R91 ;  /* 0x0000005b0e007986 */ /* 0x0005e2000c10153c */
[----:B------:R-:W-:-:S03]  /*5ce20*/  LEA.HI.X.SX32 R19, R8, R245, 0x1, P4 ;  /* 0x000000f508137211 */ /* 0x000fc600020f0eff */
[----:B------:R1:W-:Y:S01]  /*5ce30*/  STG.E.U16 desc[UR60][R16.64], R7 ;  /* 0x0000000710007986 */ /* 0x0003e2000c10153c */
[----:B----4-:R-:W-:Y:S02]  /*5ce40*/  IMAD R12, R34, 0x1a2, RZ ;  /* 0x000001a2220c7824 */ /* 0x010fe400078e02ff */
[----:B------:R-:W4:Y:S01]  /*5ce50*/  LDC R33, c[0x0][0x278] ;  /* 0x00009e00ff217b82 */ /* 0x000f220000000800 */
[----:B--2---:R-:W-:Y:S02]  /*5ce60*/  IMAD R8, R35, 0x1a6, RZ ;  /* 0x000001a623087824 */ /* 0x004fe400078e02ff */
[----:B------:R-:W-:Y:S01]  /*5ce70*/  IMAD R15, R37, 0xd1, RZ ;  /* 0x000000d1250f7824 */ /* 0x000fe200078e02ff */
[----:B------:R-:W-:-:S04]  /*5ce80*/  IADD3 R14, P0, R12, R244, RZ ;  /* 0x000000f40c0e7210 */ /* 0x000fc80007f1e0ff */
[----:B------:R-:W2:Y:S01]  /*5ce90*/  LDC R34, c[0x0][0x278] ;  /* 0x00009e00ff227b82 */ /* 0x000ea20000000800 */
[----:B-1----:R-:W-:Y:S01]  /*5cea0*/  IMAD R7, R36, 0x1a4, RZ ;  /* 0x000001a424077824 */ /* 0x002fe200078e02ff */
[----:B------:R1:W-:Y:S01]  /*5ceb0*/  STG.E.U16 desc[UR60][R18.64], R92 ;  /* 0x0000005c12007986 */ /* 0x0003e2000c10153c */
[----:B------:R-:W-:-:S03]  /*5cec0*/  LEA.HI.X.SX32 R15, R15, R245, 0x1, P0 ;  /* 0x000000f50f0f7211 */ /* 0x000fc600000f0eff */
[-C--:B------:R-:W-:Y:S02]  /*5ced0*/  IADD3 R16, P3, R7, R244.reuse, RZ ;  /* 0x000000f407107210 */ /* 0x080fe40007f7e0ff */
[----:B------:R-:W4:Y:S01]  /*5cee0*/  LDC R35, c[0x0][0x278] ;  /* 0x00009e00ff237b82 */ /* 0x000f220000000800 */
[----:B------:R-:W-:Y:S01]  /*5cef0*/  IMAD R13, R38, 0xd3, RZ ;  /* 0x000000d3260d7824 */ /* 0x000fe200078e02ff */
[-C--:B------:R-:W-:Y:S02]  /*5cf00*/  LEA.HI.X.SX32 R17, R28, R245.reuse, 0x1, P3 ;  /* 0x000000f51c117211 */ /* 0x080fe400018f0eff */
[----:B-1----:R-:W-:Y:S02]  /*5cf10*/  PRMT R92, R92, 0x7632, R92 ;  /* 0x000076325c5c7816 */ /* 0x002fe4000000005c */
[----:B------:R-:W-:Y:S02]  /*5cf20*/  IADD3 R18, P4, R8, R244, RZ ;  /* 0x000000f408127210 */ /* 0x000fe40007f9e0ff */
[----:B------:R-:W1:Y:S01]  /*5cf30*/  LDC R28, c[0x0][0x278] ;  /* 0x00009e00ff1c7b82 */ /* 0x000e620000000800 */
[----:B------:R0:W-:Y:S01]  /*5cf40*/  STG.E.U16 desc[UR60][R14.64], R92 ;  /* 0x0000005c0e007986 */ /* 0x0001e2000c10153c */
[----:B------:R-:W-:-:S02]  /*5cf50*/  LEA.HI.X.SX32 R19, R13, R245, 0x1, P4 ;  /* 0x000000f50d137211 */ /* 0x000fc400020f0eff */
[----:B------:R-:W-:Y:S01]  /*5cf60*/  PRMT R13, R93, 0x7632, R13 ;  /* 0x000076325d0d7816 */ /* 0x000fe2000000000d */
[----:B------:R3:W-:Y:S03]  /*5cf70*/  STG.E.U16 desc[UR60][R16.64], R93 ;  /* 0x0000005d10007986 */ /* 0x0007e6000c10153c */
[----:B------:R-:W1:Y:S01]  /*5cf80*/  LDC R38, c[0x0][0x278] ;  /* 0x00009e00ff267b82 */ /* 0x000e620000000800 */
[----:B0-----:R-:W-:-:S07]  /*5cf90*/  IMAD R15, R23, 0x1a8, RZ ;  /* 0x000001a8170f7824 */ /* 0x001fce00078e02ff */
[----:B------:R-:W0:Y:S01]  /*5cfa0*/  LDC R45, c[0x0][0x278] ;  /* 0x00009e00ff2d7b82 */ /* 0x000e220000000800 */
[----:B---3--:R-:W-:Y:S01]  /*5cfb0*/  IMAD R17, R32, 0xd5, RZ ;  /* 0x000000d520117824 */ /* 0x008fe200078e02ff */
[----:B------:R-:W-:Y:S01]  /*5cfc0*/  IADD3 R32, P3, R15, R244, RZ ;  /* 0x000000f40f207210 */ /* 0x000fe20007f7e0ff */
[----:B------:R-:W-:Y:S01]  /*5cfd0*/  IMAD R16, R25, 0x1aa, RZ ;  /* 0x000001aa19107824 */ /* 0x000fe200078e02ff */
[----:B------:R4:W-:Y:S04]  /*5cfe0*/  STG.E.U16 desc[UR60][R18.64], R13 ;  /* 0x0000000d12007986 */ /* 0x0009e8000c10153c */
[----:B------:R-:W3:Y:S01]  /*5cff0*/  LDC R40, c[0x0][0x278] ;  /* 0x00009e00ff287b82 */ /* 0x000ee20000000800 */
[----:B--2---:R-:W-:-:S07]  /*5d000*/  IMAD R14, R34, 0x1ae, RZ ;  /* 0x000001ae220e7824 */ /* 0x004fce00078e02ff */
[----:B------:R-:W2:Y:S01]  /*5d010*/  LDC R39, c[0x0][0x278] ;  /* 0x00009e00ff277b82 */ /* 0x000ea20000000800 */
[----:B----4-:R-:W-:Y:S01]  /*5d020*/  IMAD R13, R33, 0x1ac, RZ ;  /* 0x000001ac210d7824 */ /* 0x010fe200078e02ff */
[----:B------:R-:W-:Y:S02]  /*5d030*/  LEA.HI.X.SX32 R33, R31, R245, 0x1, P3 ;  /* 0x000000f51f217211 */ /* 0x000fe400018f0eff */
[----:B------:R-:W-:-:S04]  /*5d040*/  IADD3 R18, P0, R16, R244, RZ ;  /* 0x000000f410127210 */ /* 0x000fc80007f1e0ff */
[----:B------:R-:W4:Y:S01]  /*5d050*/  LDC R47, c[0x0][0x278] ;  /* 0x00009e00ff2f7b82 */ /* 0x000f220000000800 */
[----:B------:R1:W-:Y:S01]  /*5d060*/  STG.E.U16 desc[UR60][R32.64], R94 ;  /* 0x0000005e20007986 */ /* 0x0003e2000c10153c */
[-C--:B------:R-:W-:Y:S02]  /*5d070*/  LEA.HI.X.SX32 R19, R17, R245.reuse, 0x1, P0 ;  /* 0x000000f511137211 */ /* 0x080fe400000f0eff */
[-C--:B------:R-:W-:Y:S01]  /*5d080*/  IADD3 R34, P3, R13, R244.reuse, RZ ;  /* 0x000000f40d227210 */ /* 0x080fe20007f7e0ff */
[----:B------:R-:W-:Y:S01]  /*5d090*/  IMAD R23, R35, 0xd7, RZ ;  /* 0x000000d723177824 */ /* 0x000fe200078e02ff */
[----:B------:R-:W-:Y:S02]  /*5d0a0*/  IADD3 R36, P4, R14, R244, RZ ;  /* 0x000000f40e247210 */ /* 0x000fe40007f9e0ff */
[----:B------:R-:W-:Y:S01]  /*5d0b0*/  LEA.HI.X.SX32 R35, R9, R245, 0x1, P3 ;  /* 0x000000f509237211 */ /* 0x000fe200018f0eff */
[----:B------:R-:W3:Y:S01]  /*5d0c0*/  LDC R41, c[0x0][0x278] ;  /* 0x00009e00ff297b82 */ /* 0x000ee20000000800 */
[----:B-1----:R-:W-:-:S02]  /*5d0d0*/  PRMT R94, R94, 0x7632, R94 ;  /* 0x000076325e5e7816 */ /* 0x002fc4000000005e */
[----:B------:R-:W-:-:S05]  /*5d0e0*/  LEA.HI.X.SX32 R37, R23, R245, 0x1, P4 ;  /* 0x000000f517257211 */ /* 0x000fca00020f0eff */
[----:B------:R-:W1:Y:S01]  /*5d0f0*/  LDC R43, c[0x0][0x278] ;  /* 0x00009e00ff2b7b82 */ /* 0x000e620000000800 */
[----:B------:R0:W-:Y:S01]  /*5d100*/  STG.E.U16 desc[UR60][R18.64], R94 ;  /* 0x0000005e12007986 */ /* 0x0001e2000c10153c */
[----:B------:R-:W-:-:S03]  /*5d110*/  PRMT R9, R95, 0x7632, R9 ;  /* 0x000076325f097816 */ /* 0x000fc60000000009 */
[----:B------:R2:W-:Y:S01]  /*5d120*/  STG.E.U16 desc[UR60][R34.64], R95 ;  /* 0x0000005f22007986 */ /* 0x0005e2000c10153c */
[----:B0-----:R-:W-:Y:S02]  /*5d130*/  IMAD R17, R45, 0x1b4, RZ ;  /* 0x000001b42d117824 */ /* 0x001fe400078e02ff */
[----:B------:R-:W0:Y:S01]  /*5d140*/  LDC R31, c[0x0][0x278] ;  /* 0x00009e00ff1f7b82 */ /* 0x000e220000000800 */
[----:B------:R-:W-:Y:S01]  /*5d150*/  IMAD R18, R28, 0x1b0, RZ ;  /* 0x000001b01c127824 */ /* 0x000fe200078e02ff */
[----:B------:R3:W-:Y:S01]  /*5d160*/  STG.E.U16 desc[UR60][R36.64], R9 ;  /* 0x0000000924007986 */ /* 0x0007e2000c10153c */
[----:B------:R-:W-:-:S05]  /*5d170*/  IMAD R19, R38, 0x1b2, RZ ;  /* 0x000001b226137824 */ /* 0x000fca00078e02ff */
[----:B------:R-:W0:Y:S01]  /*5d180*/  LDC R42, c[0x0][0x278] ;  /* 0x00009e00ff2a7b82 */ /* 0x000e220000000800 */
[-C--:B--2---:R-:W-:Y:S01]  /*5d190*/  IADD3 R34, P3, R18, R244.reuse, RZ ;  /* 0x000000f412227210 */ /* 0x084fe20007f7e0ff */
[----:B------:R-:W-:Y:S01]  /*5d1a0*/  IMAD R23, R39, 0xd9, RZ ;  /* 0x000000d927177824 */ /* 0x000fe200078e02ff */
[-C--:B------:R-:W-:Y:S02]  /*5d1b0*/  IADD3 R32, P0, R19, R244.reuse, RZ ;  /* 0x000000f413207210 */ /* 0x080fe40007f1e0ff */
[-C--:B------:R-:W-:Y:S01]  /*5d1c0*/  LEA.HI.X.SX32 R35, R27, R245.reuse, 0x1, P3 ;  /* 0x000000f51b237211 */ /* 0x080fe200018f0eff */
[----:B----4-:R-:W-:Y:S02]  /*5d1d0*/  IMAD R25, R47, 0xdb, RZ ;  /* 0x000000db2f197824 */ /* 0x010fe400078e02ff */
[----:B------:R-:W2:Y:S01]  /*5d1e0*/  LDC R28, c[0x0][0x278] ;  /* 0x00009e00ff1c7b82 */ /* 0x000ea20000000800 */
[----:B---3--:R-:W-:Y:S01]  /*5d1f0*/  IMAD R9, R40, 0x1b6, RZ ;  /* 0x000001b628097824 */ /* 0x008fe200078e02ff */
[----:B------:R-:W-:Y:S01]  /*5d200*/  IADD3 R36, P3, R17, R244, RZ ;  /* 0x000000f411247210 */ /* 0x000fe20007f7e0ff */
[----:B------:R3:W-:Y:S01]  /*5d210*/  STG.E.U16 desc[UR60][R34.64], R96 ;  /* 0x0000006022007986 */ /* 0x0007e2000c10153c */
[----:B------:R-:W-:-:S02]  /*5d220*/  LEA.HI.X.SX32 R33, R23, R245, 0x1, P0 ;  /* 0x000000f517217211 */ /* 0x000fc400000f0eff */
[----:B------:R-:W-:Y:S02]  /*5d230*/  IADD3 R38, P4, R9, R244, RZ ;  /* 0x000000f409267210 */ /* 0x000fe40007f9e0ff */
[----:B------:R-:W4:Y:S01]  /*5d240*/  LDC R40, c[0x0][0x278] ;  /* 0x00009e00ff287b82 */ /* 0x000f220000000800 */
[-C--:B------:R-:W-:Y:S02]  /*5d250*/  LEA.HI.X.SX32 R37, R26, R245.reuse, 0x1, P3 ;  /* 0x000000f51a257211 */ /* 0x080fe400018f0eff */
[----:B------:R-:W-:Y:S02]  /*5d260*/  LEA.HI.X.SX32 R39, R25, R245, 0x1, P4 ;  /* 0x000000f519277211 */ /* 0x000fe400020f0eff */
[----:B------:R-:W-:Y:S02]  /*5d270*/  PRMT R23, R97, 0x7632, R23 ;  /* 0x0000763261177816 */ /* 0x000fe40000000017 */
[----:B---3--:R-:W-:Y:S01]  /*5d280*/  PRMT R96, R96, 0x7632, R96 ;  /* 0x0000763260607816 */ /* 0x008fe20000000060 */
[----:B------:R-:W-:Y:S01]  /*5d290*/  IMAD R26, R41, 0x1ba, RZ ;  /* 0x000001ba291a7824 */ /* 0x000fe200078e02ff */
[----:B------:R-:W3:Y:S03]  /*5d2a0*/  LDC R47, c[0x0][0x278] ;  /* 0x00009e00ff2f7b82 */ /* 0x000ee60000000800 */
[----:B------:R-:W-:Y:S04]  /*5d2b0*/  STG.E.U16 desc[UR60][R32.64], R96 ;  /* 0x0000006020007986 */ /* 0x000fe8000c10153c */
[----:B------:R-:W-:Y:S01]  /*5d2c0*/  STG.E.U16 desc[UR60][R36.64], R97 ;  /* 0x0000006124007986 */ /* 0x000fe2000c10153c */
[----:B------:R-:W4:Y:S03]  /*5d2d0*/  LDC R41, c[0x0][0x278] ;  /* 0x00009e00ff297b82 */ /* 0x000f260000000800 */
[----:B------:R0:W-:Y:S01]  /*5d2e0*/  STG.E.U16 desc[UR60][R38.64], R23 ;  /* 0x0000001726007986 */ /* 0x0001e2000c10153c */
[----:B-1----:R-:W-:-:S04]  /*5d2f0*/  IMAD R27, R43, 0xdd, RZ ;  /* 0x000000dd2b1b7824 */ /* 0x002fc800078e02ff */
[----:B------:R-:W1:Y:S08]  /*5d300*/  LDC R43, c[0x0][0x278] ;  /* 0x00009e00ff2b7b82 */ /* 0x000e700000000800 */
[----:B0-----:R-:W0:Y:S08]  /*5d310*/  LDC R39, c[0x0][0x278] ;  /* 0x00009e00ff277b82 */ /* 0x001e300000000800 */
[----:B------:R-:W3:Y:S01]  /*5d320*/  LDC R38, c[0x0][0x278] ;  /* 0x00009e00ff267b82 */ /* 0x000ee20000000800 */
[----:B------:R-:W-:Y:S01]  /*5d330*/  IMAD R23, R31, 0x1b8, RZ ;  /* 0x000001b81f177824 */ /* 0x000fe200078e02ff */
[----:B------:R-:W-:Y:S01]  /*5d340*/  IADD3 R34, P3, R26, R244, RZ ;  /* 0x000000f41a227210 */ /* 0x000fe20007f7e0ff */
[----:B------:R-:W-:-:S03]  /*5d350*/  IMAD R25, R42, 0x1bc, RZ ;  /* 0x000001bc2a197824 */ /* 0x000fc600078e02ff */
[-C--:B------:R-:W-:Y:S02]  /*5d360*/  IADD3 R32, P0, R23, R244.reuse, RZ ;  /* 0x000000f417207210 */ /* 0x080fe40007f1e0ff */
[----:B------:R-:W-:Y:S01]  /*5d370*/  IADD3 R36, P4, R25, R244, RZ ;  /* 0x000000f419247210 */ /* 0x000fe20007f9e0ff */
[----:B------:R-:W1:Y:S01]  /*5d380*/  LDC R42, c[0x0][0x278] ;  /* 0x00009e00ff2a7b82 */ /* 0x000e620000000800 */
[-C--:B------:R-:W-:Y:S02]  /*5d390*/  LEA.HI.X.SX32 R33, R10, R245.reuse, 0x1, P0 ;  /* 0x000000f50a217211 */ /* 0x080fe400000f0eff */
[-C--:B------:R-:W-:Y:S01]  /*5d3a0*/  LEA.HI.X.SX32 R35, R27, R245.reuse, 0x1, P3 ;  /* 0x000000f51b237211 */ /* 0x080fe200018f0eff */
[----:B--2---:R-:W-:Y:S01]  /*5d3b0*/  IMAD R27, R28, 0x1be, RZ ;  /* 0x000001be1c1b7824 */ /* 0x004fe200078e02ff */
[----:B------:R-:W-:Y:S01]  /*5d3c0*/  PRMT R10, R98, 0x7632, R10 ;  /* 0x00007632620a7816 */ /* 0x000fe2000000000a */
[----:B------:R0:W-:Y:S01]  /*5d3d0*/  STG.E.U16 desc[UR60][R32.64], R98 ;  /* 0x0000006220007986 */ /* 0x0001e2000c10153c */
[----:B------:R-:W-:Y:S01]  /*5d3e0*/  LEA.HI.X.SX32 R37, R11, R245, 0x1, P4 ;  /* 0x000000f50b257211 */ /* 0x000fe200020f0eff */
[----:B------:R-:W2:Y:S02]  /*5d3f0*/  LDC R45, c[0x0][0x278] ;  /* 0x00009e00ff2d7b82 */ /* 0x000ea40000000800 */
[----:B------:R0:W-:Y:S01]  /*5d400*/  STG.E.U16 desc[UR60][R34.64], R10 ;  /* 0x0000000a22007986 */ /* 0x0001e2000c10153c */
[----:B----4-:R-:W-:-:S02]  /*5d410*/  IMAD R11, R41, 0x1c4, RZ ;  /* 0x000001c4290b7824 */ /* 0x010fc400078e02ff */
[----:B---3--:R-:W-:-:S03]  /*5d420*/  IMAD R28, R38, 0x1c0, RZ ;  /* 0x000001c0261c7824 */ /* 0x008fc600078e02ff */
[----:B------:R-:W3:Y:S01]  /*5d430*/  LDC R48, c[0x0][0x278] ;  /* 0x00009e00ff307b82 */ /* 0x000ee20000000800 */
[----:B0-----:R-:W-:Y:S01]  /*5d440*/  IMAD R33, R39, 0xdf, RZ ;  /* 0x000000df27217824 */ /* 0x001fe200078e02ff */
[-C--:B------:R-:W-:Y:S01]  /*5d450*/  IADD3 R32, P3, R27, R244.reuse, RZ ;  /* 0x000000f41b207210 */ /* 0x080fe20007f7e0ff */
[----:B------:R-:W-:Y:S01]  /*5d460*/  IMAD R10, R40, 0x1c2, RZ ;  /* 0x000001c2280a7824 */ /* 0x000fe200078e02ff */
[----:B------:R1:W-:Y:S01]  /*5d470*/  STG.E.U16 desc[UR60][R36.64], R99 ;  /* 0x0000006324007986 */ /* 0x0003e2000c10153c */
[----:B------:R-:W-:-:S03]  /*5d480*/  IADD3 R34, P0, R28, R244, RZ ;  /* 0x000000f41c227210 */ /* 0x000fc60007f1e0ff */
[----:B------:R-:W0:Y:S01]  /*5d490*/  LDC R49, c[0x0][0x278] ;  /* 0x00009e00ff317b82 */ /* 0x000e220000000800 */
[----:B------:R-:W-:Y:S02]  /*5d4a0*/  LEA.HI.X.SX32 R33, R33, R245, 0x1, P3 ;  /* 0x000000f521217211 */ /* 0x000fe400018f0eff */
[----:B------:R-:W-:Y:S02]  /*5d4b0*/  IADD3 R38, P4, R11, R244, RZ ;  /* 0x000000f40b267210 */ /* 0x000fe40007f9e0ff */
[----:B------:R-:W-:-:S03]  /*5d4c0*/  PRMT R31, R99, 0x7632, R31 ;  /* 0x00007632631f7816 */ /* 0x000fc6000000001f */
[----:B------:R-:W4:Y:S01]  /*5d4d0*/  LDC R41, c[0x0][0x278] ;  /* 0x00009e00ff297b82 */ /* 0x000f220000000800 */
[----:B-1----:R-:W-:Y:S01]  /*5d4e0*/  IMAD R37, R43, 0xe1, RZ ;  /* 0x000000e12b257824 */ /* 0x002fe200078e02ff */
[----:B------:R-:W-:Y:S02]  /*5d4f0*/  IADD3 R36, P3, R10, R244, RZ ;  /* 0x000000f40a247210 */ /* 0x000fe40007f7e0ff */
[-C--:B------:R-:W-:Y:S02]  /*5d500*/  LEA.HI.X.SX32 R35, R30, R245.reuse, 0x1, P0 ;  /* 0x000000f51e237211 */ /* 0x080fe400000f0eff */
[-C--:B------:R-:W-:Y:S02]  /*5d510*/  LEA.HI.X.SX32 R37, R37, R245.reuse, 0x1, P3 ;  /* 0x000000f525257211 */ /* 0x080fe400018f0eff */
[----:B------:R-:W1:Y:S01]  /*5d520*/  LDC R40, c[0x0][0x278] ;  /* 0x00009e00ff287b82 */ /* 0x000e620000000800 */
[----:B------:R-:W-:Y:S02]  /*5d530*/  PRMT R30, R100, 0x7632, R30 ;  /* 0x00007632641e7816 */ /* 0x000fe4000000001e */
[----:B------:R-:W-:Y:S01]  /*5d540*/  LEA.HI.X.SX32 R39, R29, R245, 0x1, P4 ;  /* 0x000000f51d277211 */ /* 0x000fe200020f0eff */
[----:B------:R2:W-:Y:S04]  /*5d550*/  STG.E.U16 desc[UR60][R32.64], R31 ;  /* 0x0000001f20007986 */ /* 0x0005e8000c10153c */
[----:B------:R-:W-:Y:S01]  /*5d560*/  STG.E.U16 desc[UR60][R34.64], R100 ;  /* 0x0000006422007986 */ /* 0x000fe2000c10153c */
[----:B------:R-:W1:Y:S03]  /*5d570*/  LDC R43, c[0x0][0x278] ;  /* 0x00009e00ff2b7b82 */ /* 0x000e660000000800 */
[----:B------:R3:W-:Y:S04]  /*5d580*/  STG.E.U16 desc[UR60][R36.64], R30 ;  /* 0x0000001e24007986 */ /* 0x0007e8000c10153c */
[----:B------:R0:W-:Y:S01]  /*5d590*/  STG.E.U16 desc[UR60][R38.64], R101 ;  /* 0x0000006526007986 */ /* 0x0001e2000c10153c */
[----:B------:R-:W-:Y:S01]  /*5d5a0*/  IMAD R29, R47, 0x1c8, RZ ;  /* 0x000001c82f1d7824 */ /* 0x000fe200078e02ff */
[----:B------:R-:W1:Y:S01]  /*5d5b0*/  LDC R50, c[0x0][0x278] ;  /* 0x00009e00ff327b82 */ /* 0x000e620000000800 */
[----:B--2---:R-:W-:-:S07]  /*5d5c0*/  IMAD R31, R45, 0x1ca, RZ ;  /* 0x000001ca2d1f7824 */ /* 0x004fce00078e02ff */
[----:B------:R-:W2:Y:S01]  /*5d5d0*/  LDC R51, c[0x0][0x278] ;  /* 0x00009e00ff337b82 */ /* 0x000ea20000000800 */
[----:B---3--:R-:W-:-:S07]  /*5d5e0*/  IMAD R30, R42, 0x1c6, RZ ;  /* 0x000001c62a1e7824 */ /* 0x008fce00078e02ff */
[----:B------:R-:W3:Y:S01]  /*5d5f0*/  LDC R53, c[0x0][0x278] ;  /* 0x00009e00ff357b82 */ /* 0x000ee20000000800 */
[----:B------:R-:W-:-:S07]  /*5d600*/  IMAD R33, R48, 0xe3, RZ ;  /* 0x000000e330217824 */ /* 0x000fce00078e02ff */
[----:B------:R-:W2:Y:S08]  /*5d610*/  LDC R52, c[0x0][0x278] ;  /* 0x00009e00ff347b82 */ /* 0x000eb00000000800 */
[----:B------:R-:W2:Y:S08]  /*5d620*/  LDC R55, c[0x0][0x278] ;  /* 0x00009e00ff377b82 */ /* 0x000eb00000000800 */
[----:B------:R-:W2:Y:S08]  /*5d630*/  LDC R54, c[0x0][0x278] ;  /* 0x00009e00ff367b82 */ /* 0x000eb00000000800 */
[----:B------:R-:W4:Y:S08]  /*5d640*/  LDC R58, c[0x0][0x278] ;  /* 0x00009e00ff3a7b82 */ /* 0x000f300000000800 */
[----:B------:R-:W2:Y:S08]  /*5d650*/  LDC R57, c[0x0][0x278] ;  /* 0x00009e00ff397b82 */ /* 0x000eb00000000800 */
[----:B------:R-:W2:Y:S08]  /*5d660*/  LDC R56, c[0x0][0x278] ;  /* 0x00009e00ff387b82 */ /* 0x000eb00000000800 */
[----:B------:R-:W3:Y:S08]  /*5d670*/  LDC R239, c[0x0][0x278] ;  /* 0x00009e00ffef7b82 */ /* 0x000ef00000000800 */
[----:B------:R-:W2:Y:S08]  /*5d680*/  LDC R81, c[0x0][0x278] ;  /* 0x00009e00ff517b82 */ /* 0x000eb00000000800 */
        /* <DEDUP_REMOVED lines=14> */
[----:B------:R-:W2:Y:S01]  /*5d770*/  LDC R92, c[0x0][0x278] ;  /* 0x00009e00ff5c7b82 */ /* 0x000ea20000000800 */
[----:B------:R-:W-:Y:S01]  /*5d780*/  PRMT R93, R144, 0x7632, R93 ;  /* 0x00007632905d7816 */ /* 0x000fe2000000005d */
[----:B------:R-:W2:Y:S06]  /*5d790*/  LDL.LU R100, [R1+0x68] ;  /* 0x0000680001647983 */ /* 0x000eac0000300800 */
[----:B0-----:R-:W0:Y:S08]  /*5d7a0*/  LDC R38, c[0x0][0x278] ;  /* 0x00009e00ff267b82 */ /* 0x001e300000000800 */
[----:B------:R-:W1:Y:S01]  /*5d7b0*/  LDC R39, c[0x0][0x278] ;  /* 0x00009e00ff277b82 */ /* 0x000e620000000800 */
[----:B------:R-:W-:-:S07]  /*5d7c0*/  IADD3 R32, P0, R30, R244, RZ ;  /* 0x000000f41e207210 */ /* 0x000fce0007f1e0ff */
[----:B------:R-:W3:Y:S01]  /*5d7d0*/  LDC R42, c[0x0][0x278] ;  /* 0x00009e00ff2a7b82 */ /* 0x000ee20000000800 */
[----:B------:R-:W-:Y:S01]  /*5d7e0*/  IMAD R37, R49, 0xe5, RZ ;  /* 0x000000e531257824 */ /* 0x000fe200078e02ff */
[-C--:B------:R-:W-:Y:S02]  /*5d7f0*/  IADD3 R34, P3, R29, R244.reuse, RZ ;  /* 0x000000f41d227210 */ /* 0x080fe40007f7e0ff */
[----:B------:R-:W-:Y:S02]  /*5d800*/  IADD3 R36, P4, R31, R244, RZ ;  /* 0x000000f41f247210 */ /* 0x000fe40007f9e0ff */
[----:B------:R-:W-:Y:S02]  /*5d810*/  PRMT R101, R101, 0x7632, R101 ;  /* 0x0000763265657816 */ /* 0x000fe40000000065 */
[----:B------:R-:W0:Y:S01]  /*5d820*/  LDC R45, c[0x0][0x278] ;  /* 0x00009e00ff2d7b82 */ /* 0x000e220000000800 */
[----:B------:R-:W-:-:S07]  /*5d830*/  LEA.HI.X.SX32 R33, R33, R245, 0x1, P0 ;  /* 0x000000f521217211 */ /* 0x000fce00000f0eff */
[----:B------:R-:W2:Y:S01]  /*5d840*/  LDC R47, c[0x0][0x278] ;  /* 0x00009e00ff2f7b82 */ /* 0x000ea20000000800 */
[----:B------:R-:W-:-:S07]  /*5d850*/  LEA.HI.X.SX32 R35, R20, R245, 0x1, P3 ;  /* 0x000000f514237211 */ /* 0x000fce00018f0eff */
[----:B------:R-:W2:Y:S01]  /*5d860*/  LDC R48, c[0x0][0x278] ;  /* 0x00009e00ff307b82 */ /* 0x000ea20000000800 */
[----:B------:R-:W-:Y:S01]  /*5d870*/  LEA.HI.X.SX32 R37, R37, R245, 0x1, P4 ;  /* 0x000000f525257211 */ /* 0x000fe200020f0eff */
[----:B----4-:R-:W-:Y:S01]  /*5d880*/  IMAD R58, R58, 0xf2, RZ ;  /* 0x000000f23a3a7824 */ /* 0x010fe200078e02ff */
[----:B------:R-:W-:Y:S01]  /*5d890*/  PRMT R20, R102, 0x7632, R20 ;  /* 0x0000763266147816 */ /* 0x000fe20000000014 */
[----:B------:R4:W-:Y:S04]  /*5d8a0*/  STG.E.U16 desc[UR60][R32.64], R101 ;  /* 0x0000006520007986 */ /* 0x0009e8000c10153c */
[----:B------:R1:W-:Y:S01]  /*5d8b0*/  STG.E.U16 desc[UR60][R34.64], R102 ;  /* 0x0000006622007986 */ /* 0x0003e2000c10153c */
[----:B------:R-:W2:Y:S03]  /*5d8c0*/  LDC R49, c[0x0][0x278] ;  /* 0x00009e00ff317b82 */ /* 0x000ea60000000800 */
[----:B------:R0:W-:Y:S01]  /*5d8d0*/  STG.E.U16 desc[UR60][R36.64], R20 ;  /* 0x0000001424007986 */ /* 0x0001e2000c10153c */
[----:B----4-:R-:W-:-:S03]  /*5d8e0*/  IMAD R32, R41, 0x1d0, RZ ;  /* 0x000001d029207824 */ /* 0x010fc600078e02ff */
[----:B------:R-:W4:Y:S01]  /*5d8f0*/  LDL.LU R99, [R1+0x60] ;  /* 0x0000600001637983 */ /* 0x000f220000300800 */
[----:B---3--:R-:W-:Y:S02]  /*5d900*/  IMAD R33, R42, 0x1d2, RZ ;  /* 0x000001d22a217824 */ /* 0x008fe400078e02ff */
[----:B-1----:R-:W-:Y:S01]  /*5d910*/  IMAD R34, R39, 0x1ce, RZ ;  /* 0x000001ce27227824 */ /* 0x002fe200078e02ff */
[----:B------:R-:W3:Y:S01]  /*5d920*/  LDL.LU R98, [R1+0x58] ;  /* 0x0000580001627983 */ /* 0x000ee20000300800 */
[----:B0-----:R-:W-:-:S03]  /*5d930*/  IMAD R20, R38, 0x1cc, RZ ;  /* 0x000001cc26147824 */ /* 0x001fc600078e02ff */
[-C--:B------:R-:W-:Y:S01]  /*5d940*/  IADD3 R36, P0, R34, R244.reuse, RZ ;  /* 0x000000f422247210 */ /* 0x080fe20007f1e0ff */
[----:B------:R-:W-:Y:S01]  /*5d950*/  IMAD R35, R40, 0xe7, RZ ;  /* 0x000000e728237824 */ /* 0x000fe200078e02ff */
[-C--:B------:R-:W-:Y:S01]  /*5d960*/  IADD3 R42, P4, R33, R244.reuse, RZ ;  /* 0x000000f4212a7210 */ /* 0x080fe20007f9e0ff */
[----:B------:R-:W-:Y:S01]  /*5d970*/  IMAD R45, R45, 0xed, RZ ;  /* 0x000000ed2d2d7824 */ /* 0x000fe200078e02ff */
[-C--:B------:R-:W-:Y:S01]  /*5d980*/  IADD3 R38, P3, R20, R244.reuse, RZ ;  /* 0x000000f414267210 */ /* 0x080fe20007f7e0ff */
[----:B------:R-:W-:Y:S01]  /*5d990*/  IMAD R239, R239, 0xfa, RZ ;  /* 0x000000faefef7824 */ /* 0x000fe200078e02ff */
[----:B------:R-:W3:Y:S02]  /*5d9a0*/  LDL.LU R97, [R1+0x54] ;  /* 0x0000540001617983 */ /* 0x000ee40000300800 */
[-C--:B------:R-:W-:Y:S01]  /*5d9b0*/  LEA.HI.X.SX32 R39, R21, R245.reuse, 0x1, P3 ;  /* 0x000000f515277211 */ /* 0x080fe200018f0eff */
[----:B------:R-:W-:Y:S01]  /*5d9c0*/  IMAD R21, R43, 0xe9, RZ ;  /* 0x000000e92b157824 */ /* 0x000fe200078e02ff */
[----:B------:R-:W-:Y:S01]  /*5d9d0*/  IADD3 R40, P3, R32, R244, RZ ;  /* 0x000000f420287210 */ /* 0x000fe20007f7e0ff */
[----:B--2---:R-:W-:Y:S01]  /*5d9e0*/  IMAD R60, R60, 0x1fc, RZ ;  /* 0x000001fc3c3c7824 */ /* 0x004fe200078e02ff */
[-C--:B------:R-:W-:Y:S01]  /*5d9f0*/  LEA.HI.X.SX32 R37, R35, R245.reuse, 0x1, P0 ;  /* 0x000000f523257211 */ /* 0x080fe200000f0eff */
[----:B------:R-:W-:Y:S01]  /*5da00*/  IMAD R59, R59, 0x1fa, RZ ;  /* 0x000001fa3b3b7824 */ /* 0x000fe200078e02ff */
[----:B------:R-:W-:Y:S01]  /*5da10*/  PRMT R35, R103, 0x7632, R35 ;  /* 0x0000763267237816 */ /* 0x000fe20000000023 */
[----:B------:R-:W-:Y:S01]  /*5da20*/  IMAD R61, R61, 0x1fe, RZ ;  /* 0x000001fe3d3d7824 */ /* 0x000fe200078e02ff */
[-C--:B------:R-:W-:Y:S01]  /*5da30*/  LEA.HI.X.SX32 R41, R22, R245.reuse, 0x1, P3 ;  /* 0x000000f516297211 */ /* 0x080fe200018f0eff */
[----:B------:R-:W2:Y:S01]  /*5da40*/  LDL.LU R96, [R1+0x608] ;  /* 0x0006080001607983 */ /* 0x000ea20000300800 */
[----:B------:R-:W-:-:S02]  /*5da50*/  LEA.HI.X.SX32 R43, R21, R245, 0x1, P4 ;  /* 0x000000f5152b7211 */ /* 0x000fc400020f0eff */
[----:B------:R-:W-:Y:S01]  /*5da60*/  PRMT R21, R104, 0x7632, R21 ;  /* 0x0000763268157816 */ /* 0x000fe20000000015 */
[----:B------:R-:W-:Y:S04]  /*5da70*/  STG.E.U16 desc[UR60][R38.64], R103 ;  /* 0x0000006726007986 */ /* 0x000fe8000c10153c */
[----:B------:R0:W-:Y:S04]  /*5da80*/  STG.E.U16 desc[UR60][R36.64], R35 ;  /* 0x0000002324007986 */ /* 0x0001e8000c10153c */
[----:B------:R-:W-:Y:S04]  /*5da90*/  STG.E.U16 desc[UR60][R40.64], R104 ;  /* 0x0000006828007986 */ /* 0x000fe8000c10153c */
[----:B------:R1:W-:Y:S01]  /*5daa0*/  STG.E.U16 desc[UR60][R42.64], R21 ;  /* 0x000000152a007986 */ /* 0x0003e2000c10153c */
[----:B------:R-:W-:-:S02]  /*5dab0*/  IMAD R22, R53, 0x1d8, RZ ;  /* 0x000001d835167824 */ /* 0x000fc400078e02ff */
[----:B------:R-:W1:Y:S01]  /*5dac0*/  LDC R53, c[0x0][0x278] ;  /* 0x00009e00ff357b82 */ /* 0x000e620000000800 */
[----:B0-----:R-:W-:Y:S01]  /*5dad0*/  IMAD R36, R51, 0x1d6, RZ ;  /* 0x000001d633247824 */ /* 0x001fe200078e02ff */
[----:B------:R-:W2:Y:S01]  /*5dae0*/  LDL.LU R95, [R1+0x604] ;  /* 0x00060400015f7983 */ /* 0x000ea20000300800 */
[----:B-1----:R-:W-:Y:S02]  /*5daf0*/  IMAD R21, R50, 0x1d4, RZ ;  /* 0x000001d432157824 */ /* 0x002fe400078e02ff */
[----:B------:R-:W-:Y:S02]  /*5db00*/  IMAD R37, R52, 0xeb, RZ ;  /* 0x000000eb34257824 */ /* 0x000fe400078e02ff */
[----:B------:R-:W-:Y:S01]  /*5db10*/  IMAD R35, R55, 0x1da, RZ ;  /* 0x000001da37237824 */ /* 0x000fe200078e02ff */
[-C--:B------:R-:W-:Y:S01]  /*5db20*/  IADD3 R38, P3, R21, R244.reuse, RZ ;  /* 0x000000f415267210 */ /* 0x080fe20007f7e0ff */
[----:B------:R-:W0:Y:S01]  /*5db30*/  LDC R52, c[0x0][0x278] ;  /* 0x00009e00ff347b82 */ /* 0x000e220000000800 */
[----:B------:R-:W-:Y:S01]  /*5db40*/  IADD3 R40, P0, R36, R244, RZ ;  /* 0x000000f424287210 */ /* 0x000fe20007f1e0ff */
[----:B------:R-:W2:Y:S01]  /*5db50*/  LDL.LU R238, [R1+0x600] ;  /* 0x0006000001ee7983 */ /* 0x000ea20000300800 */
[----:B------:R-:W-:-:S02]  /*5db60*/  LEA.HI.X.SX32 R39, R44, R245, 0x1, P3 ;  /* 0x000000f52c277211 */ /* 0x000fc400018f0eff */
[-C--:B------:R-:W-:Y:S02]  /*5db70*/  IADD3 R42, P3, R22, R244.reuse, RZ ;  /* 0x000000f4162a7210 */ /* 0x080fe40007f7e0ff */
[----:B------:R-:W-:Y:S01]  /*5db80*/  IADD3 R44, P4, R35, R244, RZ ;  /* 0x000000f4232c7210 */ /* 0x000fe20007f9e0ff */
[----:B------:R-:W1:Y:S01]  /*5db90*/  LDC R50, c[0x0][0x278] ;  /* 0x00009e00ff327b82 */ /* 0x000e620000000800 */
[----:B------:R0:W-:Y:S01]  /*5dba0*/  STG.E.U16 desc[UR60][R38.64], R105 ;  /* 0x0000006926007986 */ /* 0x0001e2000c10153c */
[-C--:B------:R-:W-:Y:S02]  /*5dbb0*/  LEA.HI.X.SX32 R41, R37, R245.reuse, 0x1, P0 ;  /* 0x000000f525297211 */ /* 0x080fe400000f0eff */
[-C--:B------:R-:W-:Y:S02]  /*5dbc0*/  LEA.HI.X.SX32 R43, R24, R245.reuse, 0x1, P3 ;  /* 0x000000f5182b7211 */ /* 0x080fe400018f0eff */
[----:B------:R-:W-:Y:S02]  /*5dbd0*/  LEA.HI.X.SX32 R45, R45, R245, 0x1, P4 ;  /* 0x000000f52d2d7211 */ /* 0x000fe400020f0eff */
[----:B------:R-:W-:Y:S01]  /*5dbe0*/  PRMT R24, R106, 0x7632, R24 ;  /* 0x000076326a187816 */ /* 0x000fe20000000018 */
[----:B------:R-:W1:Y:S01]  /*5dbf0*/  LDC R55, c[0x0][0x278] ;  /* 0x00009e00ff377b82 */ /* 0x000e620000000800 */
[----:B0-----:R-:W-:Y:S01]  /*5dc00*/  PRMT R105, R105, 0x7632, R105 ;  /* 0x0000763269697816 */ /* 0x001fe20000000069 */
[----:B------:R-:W-:-:S02]  /*5dc10*/  IMAD R39, R47, 0x1dc, RZ ;  /* 0x000001dc2f277824 */ /* 0x000fc400078e02ff */
[----:B------:R-:W-:-:S04]  /*5dc20*/  IMAD R38, R48, 0x1de, RZ ;  /* 0x000001de30267824 */ /* 0x000fc800078e02ff */
[----:B------:R-:W0:Y:S01]  /*5dc30*/  LDC R51, c[0x0][0x278] ;  /* 0x00009e00ff337b82 */ /* 0x000e220000000800 */
[----:B------:R1:W-:Y:S04]  /*5dc40*/  STG.E.U16 desc[UR60][R40.64], R105 ;  /* 0x0000006928007986 */ /* 0x0003e8000c10153c */
[----:B------:R1:W-:Y:S04]  /*5dc50*/  STG.E.U16 desc[UR60][R42.64], R106 ;  /* 0x0000006a2a007986 */ /* 0x0003e8000c10153c */
[----:B------:R1:W-:Y:S02]  /*5dc60*/  STG.E.U16 desc[UR60][R44.64], R24 ;  /* 0x000000182c007986 */ /* 0x0003e4000c10153c */
[-C--:B-1----:R-:W-:Y:S01]  /*5dc70*/  IADD3 R40, P3, R39, R244.reuse, RZ ;  /* 0x000000f427287210 */ /* 0x082fe20007f7e0ff */
[----:B------:R-:W-:Y:S01]  /*5dc80*/  IMAD R43, R49, 0xef, RZ ;  /* 0x000000ef312b7824 */ /* 0x000fe200078e02ff */
[----:B------:R-:W-:Y:S01]  /*5dc90*/  IADD3 R42, P0, R38, R244, RZ ;  /* 0x000000f4262a7210 */ /* 0x000fe20007f1e0ff */
[----:B------:R-:W-:Y:S01]  /*5dca0*/  IMAD R24, R54, 0x1e0, RZ ;  /* 0x000001e036187824 */ /* 0x000fe200078e02ff */
[-C--:B------:R-:W-:Y:S01]  /*5dcb0*/  LEA.HI.X.SX32 R41, R46, R245.reuse, 0x1, P3 ;  /* 0x000000f52e297211 */ /* 0x080fe200018f0eff */
[----:B------:R-:W-:Y:S01]  /*5dcc0*/  IMAD R37, R50, 0x1e2, RZ ;  /* 0x000001e232257824 */ /* 0x000fe200078e02ff */
[----:B------:R-:W-:Y:S01]  /*5dcd0*/  LEA.HI.X.SX32 R43, R43, R245, 0x1, P0 ;  /* 0x000000f52b2b7211 */ /* 0x000fe200000f0eff */
[----:B------:R-:W1:Y:S01]  /*5dce0*/  LDC R54, c[0x0][0x278] ;  /* 0x00009e00ff367b82 */ /* 0x000e620000000800 */
[----:B------:R-:W-:-:S02]  /*5dcf0*/  PRMT R48, R107, 0x7632, R48 ;  /* 0x000076326b307816 */ /* 0x000fc40000000030 */
[-C--:B------:R-:W-:Y:S01]  /*5dd00*/  IADD3 R44, P3, R24, R244.reuse, RZ ;  /* 0x000000f4182c7210 */ /* 0x080fe20007f7e0ff */
[----:B------:R-:W-:Y:S03]  /*5dd10*/  STG.E.U16 desc[UR60][R40.64], R107 ;  /* 0x0000006b28007986 */ /* 0x000fe6000c10153c */
[-C--:B------:R-:W-:Y:S01]  /*5dd20*/  LEA.HI.X.SX32 R45, R237, R245.reuse, 0x1, P3 ;  /* 0x000000f5ed2d7211 */ /* 0x080fe200018f0eff */
[----:B------:R0:W-:Y:S01]  /*5dd30*/  STG.E.U16 desc[UR60][R42.64], R48 ;  /* 0x000000302a007986 */ /* 0x0001e2000c10153c */
[----:B------:R-:W-:Y:S01]  /*5dd40*/  IMAD R47, R57, 0xf1, RZ ;  /* 0x000000f1392f7824 */ /* 0x000fe200078e02ff */
[----:B------:R-:W-:Y:S01]  /*5dd50*/  IADD3 R46, P4, R37, R244, RZ ;  /* 0x000000f4252e7210 */ /* 0x000fe20007f9e0ff */
[----:B------:R-:W1:Y:S01]  /*5dd60*/  LDC R50, c[0x0][0x278] ;  /* 0x00009e00ff327b82 */ /* 0x000e620000000800 */
[----:B------:R0:W-:Y:S02]  /*5dd70*/  STG.E.U16 desc[UR60][R44.64], R108 ;  /* 0x0000006c2c007986 */ /* 0x0001e4000c10153c */
[----:B0-----:R-:W-:Y:S01]  /*5dd80*/  IMAD R42, R52, 0x1e4, RZ ;  /* 0x000001e4342a7824 */ /* 0x001fe200078e02ff */
[----:B------:R-:W-:-:S02]  /*5dd90*/  LEA.HI.X.SX32 R47, R47, R245, 0x1, P4 ;  /* 0x000000f52f2f7211 */ /* 0x000fc400020f0eff */
[----:B------:R-:W-:Y:S01]  /*5dda0*/  PRMT R40, R108, 0x7632, R40 ;  /* 0x000076326c287816 */ /* 0x000fe20000000028 */
[----:B------:R-:W-:Y:S01]  /*5ddb0*/  IMAD R41, R55, 0x1e8, RZ ;  /* 0x000001e837297824 */ /* 0x000fe200078e02ff */
[----:B------:R-:W-:Y:S01]  /*5ddc0*/  IADD3 R44, P0, R42, R244, RZ ;  /* 0x000000f42a2c7210 */ /* 0x000fe20007f1e0ff */
[----:B------:R-:W-:Y:S01]  /*5ddd0*/  IMAD R43, R56, 0xf3, RZ ;  /* 0x000000f3382b7824 */ /* 0x000fe200078e02ff */
[----:B------:R-:W0:Y:S02]  /*5dde0*/  LDC R52, c[0x0][0x278] ;  /* 0x00009e00ff347b82 */ /* 0x000e240000000800 */
[----:B------:R-:W-:-:S06]  /*5ddf0*/  LEA.HI.X.SX32 R45, R58, R245, 0x1, P0 ;  /* 0x000000f53a2d7211 */ /* 0x000fcc00000f0eff */
[----:B------:R-:W0:Y:S01]  /*5de00*/  LDC R58, c[0x0][0x278] ;  /* 0x00009e00ff3a7b82 */ /* 0x000e220000000800 */
[----:B------:R1:W-:Y:S01]  /*5de10*/  STG.E.U16 desc[UR60][R46.64], R40 ;  /* 0x000000282e007986 */ /* 0x0003e2000c10153c */
[----:B------:R-:W-:Y:S01]  /*5de20*/  IADD3 R48, P4, R41, R244, RZ ;  /* 0x000000f429307210 */ /* 0x000fe20007f9e0ff */
[----:B-1----:R-:W-:-:S05]  /*5de30*/  IMAD R54, R54, 0x1ec, RZ ;  /* 0x000001ec36367824 */ /* 0x002fca00078e02ff */
[----:B------:R-:W1:Y:S01]  /*5de40*/  LDC R55, c[0x0][0x278] ;  /* 0x00009e00ff377b82 */ /* 0x000e620000000800 */
[----:B------:R-:W-:Y:S01]  /*5de50*/  IMAD R40, R53, 0x1e6, RZ ;  /* 0x000001e635287824 */ /* 0x000fe200078e02ff */
[----:B------:R-:W-:Y:S01]  /*5de60*/  LEA.HI.X.SX32 R49, R236, R245, 0x1, P4 ;  /* 0x000000f5ec317211 */ /* 0x000fe200020f0eff */
[----:B------:R-:W-:Y:S05]  /*5de70*/  STG.E.U16 desc[UR60][R44.64], R109 ;  /* 0x0000006d2c007986 */ /* 0x000fea000c10153c */
[----:B------:R-:W1:Y:S01]  /*5de80*/  LDC R53, c[0x0][0x278] ;  /* 0x00009e00ff357b82 */ /* 0x000e620000000800 */
[----:B------:R-:W-:-:S04]  /*5de90*/  IADD3 R46, P3, R40, R244, RZ ;  /* 0x000000f4282e7210 */ /* 0x000fc80007f7e0ff */
[----:B------:R-:W-:Y:S02]  /*5dea0*/  LEA.HI.X.SX32 R47, R43, R245, 0x1, P3 ;  /* 0x000000f52b2f7211 */ /* 0x000fe400018f0eff */
[----:B------:R-:W-:Y:S01]  /*5deb0*/  PRMT R43, R109, 0x7632, R43 ;  /* 0x000076326d2b7816 */ /* 0x000fe2000000002b */
[----:B0-----:R-:W-:Y:S01]  /*5dec0*/  IMAD R58, R58, 0xf6, RZ ;  /* 0x000000f63a3a7824 */ /* 0x001fe200078e02ff */
[----:B------:R-:W0:Y:S03]  /*5ded0*/  LDC R56, c[0x0][0x278] ;  /* 0x00009e00ff387b82 */ /* 0x000e260000000800 */
[----:B------:R-:W-:Y:S04]  /*5dee0*/  STG.E.U16 desc[UR60][R46.64], R43 ;  /* 0x0000002b2e007986 */ /* 0x000fe8000c10153c */
[----:B------:R1:W-:Y:S01]  /*5def0*/  STG.E.U16 desc[UR60][R48.64], R110 ;  /* 0x0000006e30007986 */ /* 0x0003e2000c10153c */
[----:B------:R-:W4:Y:S01]  /*5df00*/  LDC R57, c[0x0][0x278] ;  /* 0x00009e00ff397b82 */ /* 0x000f220000000800 */
[----:B-1----:R-:W-:-:S04]  /*5df10*/  IADD3 R48, P0, R54, R244, RZ ;  /* 0x000000f436307210 */ /* 0x002fc80007f1e0ff */
[----:B------:R-:W-:-:S03]  /*5df20*/  LEA.HI.X.SX32 R49, R58, R245, 0x1, P0 ;  /* 0x000000f53a317211 */ /* 0x000fc600000f0eff */
[----:B------:R-:W1:Y:S01]  /*5df30*/  LDC R58, c[0x0][0x278] ;  /* 0x00009e00ff3a7b82 */ /* 0x000e620000000800 */
[----:B------:R-:W-:Y:S02]  /*5df40*/  IMAD R44, R50, 0x1ea, RZ ;  /* 0x000001ea322c7824 */ /* 0x000fe400078e02ff */
[----:B------:R-:W-:Y:S02]  /*5df50*/  IMAD R47, R51, 0xf5, RZ ;  /* 0x000000f5332f7824 */ /* 0x000fe400078e02ff */
[----:B------:R-:W-:Y:S01]  /*5df60*/  IMAD R45, R52, 0x1ee, RZ ;  /* 0x000001ee342d7824 */ /* 0x000fe200078e02ff */
[-C--:B------:R-:W-:Y:S01]  /*5df70*/  IADD3 R46, P3, R44, R244.reuse, RZ ;  /* 0x000000f42c2e7210 */ /* 0x080fe20007f7e0ff */
[----:B------:R-:W-:Y:S01]  /*5df80*/  IMAD R43, R53, 0x1f0, RZ ;  /* 0x000001f0352b7824 */ /* 0x000fe200078e02ff */
[----:B------:R-:W-:Y:S01]  /*5df90*/  PRMT R110, R110, 0x7632, R110 ;  /* 0x000076326e6e7816 */ /* 0x000fe2000000006e */
[----:B------:R-:W-:Y:S01]  /*5dfa0*/  IMAD R51, R55, 0xf7, RZ ;  /* 0x000000f737337824 */ /* 0x000fe200078e02ff */
[----:B------:R-:W-:Y:S01]  /*5dfb0*/  LEA.HI.X.SX32 R47, R47, R245, 0x1, P3 ;  /* 0x000000f52f2f7211 */ /* 0x000fe200018f0eff */
[----:B0-----:R-:W-:Y:S01]  /*5dfc0*/  IMAD R56, R56, 0x1f4, RZ ;  /* 0x000001f438387824 */ /* 0x001fe200078e02ff */
[----:B------:R-:W-:-:S02]  /*5dfd0*/  IADD3 R50, P3, R45, R244, RZ ;  /* 0x000000f42d327210 */ /* 0x000fc40007f7e0ff */
[----:B------:R-:W-:Y:S01]  /*5dfe0*/  IADD3 R52, P4, R43, R244, RZ ;  /* 0x000000f42b347210 */ /* 0x000fe20007f9e0ff */
[----:B------:R-:W-:Y:S01]  /*5dff0*/  STG.E.U16 desc[UR60][R46.64], R110 ;  /* 0x0000006e2e007986 */ /* 0x000fe2000c10153c */
[----:B------:R-:W-:-:S03]  /*5e000*/  LEA.HI.X.SX32 R51, R51, R245, 0x1, P3 ;  /* 0x000000f533337211 */ /* 0x000fc600018f0eff */
[----:B------:R0:W-:Y:S01]  /*5e010*/  STG.E.U16 desc[UR60][R48.64], R111 ;  /* 0x0000006f30007986 */ /* 0x0001e2000c10153c */
[----:B-1----:R-:W-:-:S05]  /*5e020*/  IMAD R58, R58, 0xf8, RZ ;  /* 0x000000f83a3a7824 */ /* 0x002fca00078e02ff */
[-C--:B------:R-:W-:Y:S02]  /*5e030*/  LEA.HI.X.SX32 R53, R58, R245.reuse, 0x1, P4 ;  /* 0x000000f53a357211 */ /* 0x080fe400020f0eff */
[----:B0-----:R-:W-:Y:S01]  /*5e040*/  IADD3 R48, P3, R56, R244, RZ ;  /* 0x000000f438307210 */ /* 0x001fe20007f7e0ff */
[----:B------:R-:W0:Y:S03]  /*5e050*/  LDC R58, c[0x0][0x278] ;  /* 0x00009e00ff3a7b82 */ /* 0x000e260000000800 */
[----:B------:R-:W-:-:S05]  /*5e060*/  LEA.HI.X.SX32 R49, R239, R245, 0x1, P3 ;  /* 0x000000f5ef317211 */ /* 0x000fca00018f0eff */
[----:B------:R-:W1:Y:S01]  /*5e070*/  LDC R239, c[0x0][0x278] ;  /* 0x00009e00ffef7b82 */ /* 0x000e620000000800 */
[----:B------:R-:W-:Y:S01]  /*5e080*/  PRMT R46, R111, 0x7632, R46 ;  /* 0x000076326f2e7816 */ /* 0x000fe2000000002e */
[----:B----4-:R-:W-:Y:S02]  /*5e090*/  IMAD R57, R57, 0x1f2, RZ ;  /* 0x000001f239397824 */ /* 0x010fe400078e02ff */
[----:B------:R-:W-:Y:S02]  /*5e0a0*/  IMAD R47, R81, 0xf9, RZ ;  /* 0x000000f9512f7824 */ /* 0x000fe400078e02ff */
[----:B------:R4:W-:Y:S01]  /*5e0b0*/  STG.E.U16 desc[UR60][R50.64], R46 ;  /* 0x0000002e32007986 */ /* 0x0009e2000c10153c */
[----:B------:R-:W-:Y:S01]  /*5e0c0*/  IMAD R55, R80, 0x1f6, RZ ;  /* 0x000001f650377824 */ /* 0x000fe200078e02ff */
[----:B------:R-:W3:Y:S02]  /*5e0d0*/  LDC R81, c[0x0][0x278] ;  /* 0x00009e00ff517b82 */ /* 0x000ee40000000800 */
[----:B------:R4:W-:Y:S01]  /*5e0e0*/  STG.E.U16 desc[UR60][R52.64], R112 ;  /* 0x0000007034007986 */ /* 0x0009e2000c10153c */
[----:B0-----:R-:W-:-:S05]  /*5e0f0*/  IMAD R58, R58, 0x1f8, RZ ;  /* 0x000001f83a3a7824 */ /* 0x001fca00078e02ff */
[----:B------:R-:W0:Y:S01]  /*5e100*/  LDC R80, c[0x0][0x278] ;  /* 0x00009e00ff507b82 */ /* 0x000e220000000800 */
[----:B----4-:R-:W-:-:S04]  /*5e110*/  IADD3 R46, P0, R57, R244, RZ ;  /* 0x000000f4392e7210 */ /* 0x010fc80007f1e0ff */
[----:B------:R-:W-:Y:S02]  /*5e120*/  LEA.HI.X.SX32 R47, R47, R245, 0x1, P0 ;  /* 0x000000f52f2f7211 */ /* 0x000fe400000f0eff */
[----:B------:R-:W-:Y:S01]  /*5e130*/  PRMT R112, R112, 0x7632, R112 ;  /* 0x0000763270707816 */ /* 0x000fe20000000070 */
[----:B-1----:R-:W-:Y:S01]  /*5e140*/  IMAD R239, R239, 0xfc, RZ ;  /* 0x000000fcefef7824 */ /* 0x002fe200078e02ff */
[----:B------:R-:W1:Y:S03]  /*5e150*/  LDC R53, c[0x0][0x278] ;  /* 0x00009e00ff357b82 */ /* 0x000e660000000800 */
[----:B------:R4:W-:Y:S02]  /*5e160*/  STG.E.U16 desc[UR60][R46.64], R112 ;  /* 0x000000702e007986 */ /* 0x0009e4000c10153c */
[----:B----4-:R-:W-:-:S04]  /*5e170*/  IADD3 R46, P3, R58, R244, RZ ;  /* 0x000000f43a2e7210 */ /* 0x010fc80007f7e0ff */
[----:B------:R-:W-:Y:S02]  /*5e180*/  LEA.HI.X.SX32 R47, R239, R245, 0x1, P3 ;  /* 0x000000f5ef2f7211 */ /* 0x000fe400018f0eff */
[----:B------:R-:W4:Y:S01]  /*5e190*/  LDC R239, c[0x0][0x278] ;  /* 0x00009e00ffef7b82 */ /* 0x000f220000000800 */
[----:B------:R-:W-:Y:S01]  /*5e1a0*/  IMAD R51, R82, 0xfb, RZ ;  /* 0x000000fb52337824 */ /* 0x000fe200078e02ff */
[----:B------:R-:W-:Y:S02]  /*5e1b0*/  IADD3 R50, P4, R55, R244, RZ ;  /* 0x000000f437327210 */ /* 0x000fe40007f9e0ff */
[----:B------:R-:W-:-:S04]  /*5e1c0*/  PRMT R52, R113, 0x7632, R52 ;  /* 0x0000763271347816 */ /* 0x000fc80000000034 */
[----:B------:R-:W3:Y:S01]  /*5e1d0*/  LDC R82, c[0x0][0x278] ;  /* 0x00009e00ff527b82 */ /* 0x000ee20000000800 */
[----:B------:R-:W-:Y:S01]  /*5e1e0*/  LEA.HI.X.SX32 R51, R51, R245, 0x1, P4 ;  /* 0x000000f533337211 */ /* 0x000fe200020f0eff */
[----:B------:R-:W-:Y:S04]  /*5e1f0*/  STG.E.U16 desc[UR60][R48.64], R113 ;  /* 0x0000007130007986 */ /* 0x000fe8000c10153c */
[----:B------:R2:W-:Y:S01]  /*5e200*/  STG.E.U16 desc[UR60][R50.64], R52 ;  /* 0x0000003432007986 */ /* 0x0005e2000c10153c */
[----:B----4-:R-:W-:Y:S01]  /*5e210*/  IMAD R239, R239, 0xfe, RZ ;  /* 0x000000feefef7824 */ /* 0x010fe200078e02ff */
[----:B--2---:R-:W-:-:S04]  /*5e220*/  IADD3 R50, P3, R60, R244, RZ ;  /* 0x000000f43c327210 */ /* 0x004fc80007f7e0ff */
[-C--:B------:R-:W-:Y:S02]  /*5e230*/  LEA.HI.X.SX32 R51, R239, R245.reuse, 0x1, P3 ;  /* 0x000000f5ef337211 */ /* 0x080fe400018f0eff */
[----:B------:R-:W2:Y:S01]  /*5e240*/  LDC R239, c[0x0][0x278] ;  /* 0x00009e00ffef7b82 */ /* 0x000ea20000000800 */
[----:B-1----:R-:W-:Y:S01]  /*5e250*/  IMAD R49, R53, 0xfd, RZ ;  /* 0x000000fd35317824 */ /* 0x002fe200078e02ff */
[----:B------:R-:W-:Y:S01]  /*5e260*/  IADD3 R48, P0, R59, R244, RZ ;  /* 0x000000f43b307210 */ /* 0x000fe20007f1e0ff */
[----:B------:R1:W-:Y:S01]  /*5e270*/  STG.E.U16 desc[UR60][R46.64], R114 ;  /* 0x000000722e007986 */ /* 0x0003e2000c10153c */
[----:B---3--:R-:W-:Y:S02]  /*5e280*/  LEA R53, R82, -R82, 0x8 ;  /* 0x8000005252357211 */ /* 0x008fe400078e40ff */
[----:B------:R-:W-:Y:S02]  /*5e290*/  IADD3 R52, P4, R61, R244, RZ ;  /* 0x000000f43d347210 */ /* 0x000fe40007f9e0ff */
[-C--:B------:R-:W-:Y:S01]  /*5e2a0*/  LEA.HI.X.SX32 R49, R49, R245.reuse, 0x1, P0 ;  /* 0x000000f531317211 */ /* 0x080fe200000f0eff */
[----:B------:R-:W3:Y:S01]  /*5e2b0*/  LDC R82, c[0x0][0x278] ;  /* 0x00009e00ff527b82 */ /* 0x000ee20000000800 */
[----:B------:R-:W-:-:S02]  /*5e2c0*/  LEA.HI.X.SX32 R53, R53, R245, 0x1, P4 ;  /* 0x000000f535357211 */ /* 0x000fc400020f0eff */
[----:B-1----:R-:W-:Y:S02]  /*5e2d0*/  PRMT R114, R114, 0x7632, R114 ;  /* 0x0000763272727816 */ /* 0x002fe40000000072 */
[----:B------:R-:W-:-:S03]  /*5e2e0*/  PRMT R46, R115, 0x7632, R46 ;  /* 0x00007632732e7816 */ /* 0x000fc6000000002e */
[----:B------:R-:W-:Y:S01]  /*5e2f0*/  STG.E.U16 desc[UR60][R48.64], R114 ;  /* 0x0000007230007986 */ /* 0x000fe2000c10153c */
[----:B0-----:R-:W-:Y:S02]  /*5e300*/  SHF.L.U32 R47, R80, 0x8, RZ ;  /* 0x00000008502f7819 */ /* 0x001fe400000006ff */
[----:B------:R-:W0:Y:S01]  /*5e310*/  LDC R80, c[0x0][0x278] ;  /* 0x00009e00ff507b82 */ /* 0x000e220000000800 */
[----:B------:R1:W-:Y:S04]  /*5e320*/  STG.E.U16 desc[UR60][R50.64], R115 ;  /* 0x0000007332007986 */ /* 0x0003e8000c10153c */
[----:B------:R4:W-:Y:S01]  /*5e330*/  STG.E.U16 desc[UR60][R52.64], R46 ;  /* 0x0000002e34007986 */ /* 0x0009e2000c10153c */
[----:B--2---:R-:W-:Y:S02]  /*5e340*/  IMAD R239, R239, 0x102, RZ ;  /* 0x00000102efef7824 */ /* 0x004fe400078e02ff */
[----:B-1----:R-:W-:-:S02]  /*5e350*/  IMAD R50, R90, 0x204, RZ ;  /* 0x000002045a327824 */ /* 0x002fc400078e02ff */
[----:B------:R-:W-:Y:S01]  /*5e360*/  IMAD R48, R81, 0x202, RZ ;  /* 0x0000020251307824 */ /* 0x000fe200078e02ff */
[----:B------:R-:W-:Y:S02]  /*5e370*/  LEA R49, R86, R86, 0x8 ;  /* 0x0000005656317211 */ /* 0x000fe400078e40ff */
[-C--:B----4-:R-:W-:Y:S01]  /*5e380*/  LEA R46, P3, R87, R244.reuse, 0x9 ;  /* 0x000000f4572e7211 */ /* 0x090fe200078648ff */
[----:B------:R-:W-:Y:S01]  /*5e390*/  IMAD R52, R88, 0x206, RZ ;  /* 0x0000020658347824 */ /* 0x000fe200078e02ff */
[-C--:B------:R-:W-:Y:S01]  /*5e3a0*/  IADD3 R48, P0, R48, R244.reuse, RZ ;  /* 0x000000f430307210 */ /* 0x080fe20007f1e0ff */
[----:B------:R-:W-:Y:S01]  /*5e3b0*/  IMAD R53, R91, 0x103, RZ ;  /* 0x000001035b357824 */ /* 0x000fe200078e02ff */
[----:B------:R-:W-:Y:S01]  /*5e3c0*/  LEA.HI.X.SX32 R47, R47, R245, 0x1, P3 ;  /* 0x000000f52f2f7211 */ /* 0x000fe200018f0eff */
[----:B------:R-:W1:Y:S01]  /*5e3d0*/  LDC R81, c[0x0][0x278] ;  /* 0x00009e00ff517b82 */ /* 0x000e620000000800 */
[----:B------:R-:W-:-:S04]  /*5e3e0*/  IADD3 R50, P3, R50, R244, RZ ;  /* 0x000000f432327210 */ /* 0x000fc80007f7e0ff */
[----:B------:R-:W-:-:S03]  /*5e3f0*/  LEA.HI.X.SX32 R51, R239, R245, 0x1, P3 ;  /* 0x000000f5ef337211 */ /* 0x000fc600018f0eff */
[----:B------:R-:W2:Y:S01]  /*5e400*/  LDC R239, c[0x0][0x278] ;  /* 0x00009e00ffef7b82 */ /* 0x000ea20000000800 */
[----:B------:R-:W-:Y:S01]  /*5e410*/  IADD3 R52, P4, R52, R244, RZ ;  /* 0x000000f434347210 */ /* 0x000fe20007f9e0ff */
[----:B------:R4:W-:Y:S01]  /*5e420*/  STG.E.U16 desc[UR60][R46.64], R116 ;  /* 0x000000742e007986 */ /* 0x0009e2000c10153c */
[-C--:B------:R-:W-:Y:S02]  /*5e430*/  LEA.HI.X.SX32 R49, R49, R245.reuse, 0x1, P0 ;  /* 0x000000f531317211 */ /* 0x080fe400000f0eff */
[----:B------:R-:W-:-:S03]  /*5e440*/  LEA.HI.X.SX32 R53, R53, R245, 0x1, P4 ;  /* 0x000000f535357211 */ /* 0x000fc600020f0eff */
[----:B------:R-:W3:Y:S01]  /*5e450*/  LDC R88, c[0x0][0x278] ;  /* 0x00009e00ff587b82 */ /* 0x000ee20000000800 */
[----:B----4-:R-:W-:Y:S02]  /*5e460*/  PRMT R116, R116, 0x7632, R116 ;  /* 0x0000763274747816 */ /* 0x010fe40000000074 */
[----:B------:R-:W-:-:S05]  /*5e470*/  PRMT R46, R117, 0x7632, R46 ;  /* 0x00007632752e7816 */ /* 0x000fca000000002e */
[----:B------:R-:W4:Y:S01]  /*5e480*/  LDC R87, c[0x0][0x278] ;  /* 0x00009e00ff577b82 */ /* 0x000f220000000800 */
[----:B------:R-:W-:Y:S04]  /*5e490*/  STG.E.U16 desc[UR60][R48.64], R116 ;  /* 0x0000007430007986 */ /* 0x000fe8000c10153c */
[----:B------:R-:W-:Y:S03]  /*5e4a0*/  STG.E.U16 desc[UR60][R50.64], R117 ;  /* 0x0000007532007986 */ /* 0x000fe6000c10153c */
[----:B------:R-:W4:Y:S01]  /*5e4b0*/  LDC R86, c[0x0][0x278] ;  /* 0x00009e00ff567b82 */ /* 0x000f220000000800 */
[----:B------:R0:W-:Y:S01]  /*5e4c0*/  STG.E.U16 desc[UR60][R52.64], R46 ;  /* 0x0000002e34007986 */ /* 0x0001e2000c10153c */
[----:B--2---:R-:W-:-:S06]  /*5e4d0*/  IMAD R239, R239, 0x104, RZ ;  /* 0x00000104efef7824 */ /* 0x004fcc00078e02ff */
[----:B------:R-:W2:Y:S01]  /*5e4e0*/  LDC R90, c[0x0][0x278] ;  /* 0x00009e00ff5a7b82 */ /* 0x000ea20000000800 */
[----:B0-----:R-:W-:Y:S02]  /*5e4f0*/  IMAD R46, R83, 0x208, RZ ;  /* 0x00000208532e7824 */ /* 0x001fe400078e02ff */
[----:B------:R-:W-:-:S05]  /*5e500*/  IMAD R50, R85, 0x20c, RZ ;  /* 0x0000020c55327824 */ /* 0x000fca00078e02ff */
[----:B------:R-:W0:Y:S01]  /*5e510*/  LDC R91, c[0x0][0x278] ;  /* 0x00009e00ff5b7b82 */ /* 0x000e220000000800 */
[----:B------:R-:W-:-:S04]  /*5e520*/  IADD3 R46, P0, R46, R244, RZ ;  /* 0x000000f42e2e7210 */ /* 0x000fc80007f1e0ff */
[----:B------:R-:W-:-:S03]  /*5e530*/  LEA.HI.X.SX32 R47, R239, R245, 0x1, P0 ;  /* 0x000000f5ef2f7211 */ /* 0x000fc600000f0eff */
[----:B------:R-:W1:Y:S01]  /*5e540*/  LDC R239, c[0x0][0x278] ;  /* 0x00009e00ffef7b82 */ /* 0x000e620000000800 */
[----:B------:R-:W-:Y:S01]  /*5e550*/  IADD3 R50, P4, R50, R244, RZ ;  /* 0x000000f432327210 */ /* 0x000fe20007f9e0ff */
[----:B------:R-:W-:Y:S02]  /*5e560*/  IMAD R48, R84, 0x20a, RZ ;  /* 0x0000020a54307824 */ /* 0x000fe400078e02ff */
[----:B------:R-:W-:-:S03]  /*5e570*/  IMAD R49, R89, 0x105, RZ ;  /* 0x0000010559317824 */ /* 0x000fc600078e02ff */
[----:B------:R-:W-:Y:S02]  /*5e580*/  IADD3 R48, P3, R48, R244, RZ ;  /* 0x000000f430307210 */ /* 0x000fe40007f7e0ff */
[----:B------:R-:W-:Y:S01]  /*5e590*/  PRMT R52, R118, 0x7632, R52 ;  /* 0x0000763276347816 */ /* 0x000fe20000000034 */
[----:B------:R-:W-:Y:S01]  /*5e5a0*/  STG.E.U16 desc[UR60][R46.64], R118 ;  /* 0x000000762e007986 */ /* 0x000fe2000c10153c */
[----:B------:R-:W4:Y:S01]  /*5e5b0*/  LDC R83, c[0x0][0x278] ;  /* 0x00009e00ff537b82 */ /* 0x000f220000000800 */
[----:B------:R-:W-:-:S07]  /*5e5c0*/  PRMT R53, R119, 0x7632, R53 ;  /* 0x0000763277357816 */ /* 0x000fce0000000035 */
[----:B------:R-:W2:Y:S01]  /*5e5d0*/  LDC R85, c[0x0][0x278] ;  /* 0x00009e00ff557b82 */ /* 0x000ea20000000800 */
[----:B-1----:R-:W-:-:S07]  /*5e5e0*/  IMAD R239, R239, 0x106, RZ ;  /* 0x00000106efef7824 */ /* 0x002fce00078e02ff */
[----:B------:R-:W1:Y:S01]  /*5e5f0*/  LDC R84, c[0x0][0x278] ;  /* 0x00009e00ff547b82 */ /* 0x000e620000000800 */
[----:B------:R-:W-:-:S07]  /*5e600*/  LEA.HI.X.SX32 R51, R239, R245, 0x1, P4 ;  /* 0x000000f5ef337211 */ /* 0x000fce00020f0eff */
[----:B------:R-:W3:Y:S01]  /*5e610*/  LDC R239, c[0x0][0x278] ;  /* 0x00009e00ffef7b82 */ /* 0x000ee20000000800 */
[----:B------:R-:W-:-:S05]  /*5e620*/  LEA.HI.X.SX32 R49, R49, R245, 0x1, P3 ;  /* 0x000000f531317211 */ /* 0x000fca00018f0eff */
[----:B------:R0:W-:Y:S02]  /*5e630*/  STG.E.U16 desc[UR60][R48.64], R52 ;  /* 0x0000003430007986 */ /* 0x0001e4000c10153c */
[----:B------:R-:W1:Y:S01]  /*5e640*/  LDC R89, c[0x0][0x278] ;  /* 0x00009e00ff597b82 */ /* 0x000e620000000800 */
[----:B0-----:R-:W-:Y:S02]  /*5e650*/  IMAD R48, R81, 0x210, RZ ;  /* 0x0000021051307824 */ /* 0x001fe400078e02ff */
[----:B---3--:R-:W-:-:S03]  /*5e660*/  IMAD R239, R239, 0x108, RZ ;  /* 0x00000108efef7824 */ /* 0x008fc600078e02ff */
[-C--:B------:R-:W-:Y:S01]  /*5e670*/  IADD3 R48, P0, R48, R244.reuse, RZ ;  /* 0x000000f430307210 */ /* 0x080fe20007f1e0ff */
[----:B------:R-:W-:Y:S02]  /*5e680*/  IMAD R46, R80, 0x20e, RZ ;  /* 0x0000020e502e7824 */ /* 0x000fe400078e02ff */
[----:B------:R-:W-:Y:S01]  /*5e690*/  IMAD R47, R82, 0x107, RZ ;  /* 0x00000107522f7824 */ /* 0x000fe200078e02ff */
[----:B------:R-:W-:Y:S01]  /*5e6a0*/  LEA.HI.X.SX32 R49, R239, R245, 0x1, P0 ;  /* 0x000000f5ef317211 */ /* 0x000fe200000f0eff */
[----:B------:R-:W-:Y:S01]  /*5e6b0*/  IMAD R52, R88, 0x214, RZ ;  /* 0x0000021458347824 */ /* 0x000fe200078e02ff */
[----:B------:R-:W0:Y:S01]  /*5e6c0*/  LDC R239, c[0x0][0x278] ;  /* 0x00009e00ffef7b82 */ /* 0x000e220000000800 */
[----:B------:R-:W-:-:S04]  /*5e6d0*/  IADD3 R46, P3, R46, R244, RZ ;  /* 0x000000f42e2e7210 */ /* 0x000fc80007f7e0ff */
[----:B------:R-:W-:Y:S02]  /*5e6e0*/  LEA.HI.X.SX32 R47, R47, R245, 0x1, P3 ;  /* 0x000000f52f2f7211 */ /* 0x000fe400018f0eff */
[----:B------:R-:W-:Y:S01]  /*5e6f0*/  IADD3 R52, P4, R52, R244, RZ ;  /* 0x000000f434347210 */ /* 0x000fe20007f9e0ff */
[----:B------:R-:W-:Y:S01]  /*5e700*/  STG.E.U16 desc[UR60][R50.64], R119 ;  /* 0x0000007732007986 */ /* 0x000fe2000c10153c */
[----:B------:R-:W3:Y:S03]  /*5e710*/  LDC R80, c[0x0][0x278] ;  /* 0x00009e00ff507b82 */ /* 0x000ee60000000800 */
[----:B------:R4:W-:Y:S05]  /*5e720*/  STG.E.U16 desc[UR60][R46.64], R53 ;  /* 0x000000352e007986 */ /* 0x0009ea000c10153c */
[----:B------:R-:W3:Y:S01]  /*5e730*/  LDC R81, c[0x0][0x278] ;  /* 0x00009e00ff517b82 */ /* 0x000ee20000000800 */
[----:B0-----:R-:W-:-:S07]  /*5e740*/  IMAD R239, R239, 0x10a, RZ ;  /* 0x0000010aefef7824 */ /* 0x001fce00078e02ff */
[----:B------:R-:W0:Y:S01]  /*5e750*/  LDC R82, c[0x0][0x278] ;  /* 0x00009e00ff527b82 */ /* 0x000e220000000800 */
[----:B----4-:R-:W-:-:S07]  /*5e760*/  LEA.HI.X.SX32 R53, R239, R245, 0x1, P4 ;  /* 0x000000f5ef357211 */ /* 0x010fce00020f0eff */
[----:B------:R-:W4:Y:S01]  /*5e770*/  LDC R239, c[0x0][0x278] ;  /* 0x00009e00ffef7b82 */ /* 0x000f220000000800 */
[----:B------:R-:W-:Y:S02]  /*5e780*/  IMAD R50, R83, 0x212, RZ ;  /* 0x0000021253327824 */ /* 0x000fe400078e02ff */
[----:B--2---:R-:W-:-:S03]  /*5e790*/  IMAD R51, R85, 0x109, RZ ;  /* 0x0000010955337824 */ /* 0x004fc600078e02ff */
[----:B------:R-:W-:Y:S01]  /*5e7a0*/  IADD3 R50, P3, R50, R244, RZ ;  /* 0x000000f432327210 */ /* 0x000fe20007f7e0ff */
[----:B------:R2:W-:Y:S01]  /*5e7b0*/  STG.E.U16 desc[UR60][R48.64], R120 ;  /* 0x0000007830007986 */ /* 0x0005e2000c10153c */
[----:B------:R-:W-:Y:S01]  /*5e7c0*/  PRMT R46, R120, 0x7632, R46 ;  /* 0x00007632782e7816 */ /* 0x000fe2000000002e */
[----:B-1----:R-:W-:Y:S01]  /*5e7d0*/  IMAD R47, R89, 0x10b, RZ ;  /* 0x0000010b592f7824 */ /* 0x002fe200078e02ff */
[----:B------:R-:W-:Y:S01]  /*5e7e0*/  LEA.HI.X.SX32 R51, R51, R245, 0x1, P3 ;  /* 0x000000f533337211 */ /* 0x000fe200018f0eff */
[----:B------:R-:W1:Y:S04]  /*5e7f0*/  LDC R83, c[0x0][0x278] ;  /* 0x00009e00ff537b82 */ /* 0x000e680000000800 */
[----:B------:R3:W-:Y:S01]  /*5e800*/  STG.E.U16 desc[UR60][R50.64], R46 ;  /* 0x0000002e32007986 */ /* 0x0007e2000c10153c */
[----:B--2---:R-:W-:-:S03]  /*5e810*/  IMAD R48, R87, 0x218, RZ ;  /* 0x0000021857307824 */ /* 0x004fc600078e02ff */
[----:B------:R2:W-:Y:S01]  /*5e820*/  STG.E.U16 desc[UR60][R52.64], R121 ;  /* 0x0000007934007986 */ /* 0x0005e2000c10153c */
[----:B------:R-:W0:Y:S01]  /*5e830*/  LDC R85, c[0x0][0x278] ;  /* 0x00009e00ff557b82 */ /* 0x000e220000000800 */
[----:B----4-:R-:W-:Y:S01]  /*5e840*/  IMAD R239, R239, 0x10c, RZ ;  /* 0x0000010cefef7824 */ /* 0x010fe200078e02ff */
[----:B------:R-:W-:-:S04]  /*5e850*/  IADD3 R48, P3, R48, R244, RZ ;  /* 0x000000f430307210 */ /* 0x000fc80007f7e0ff */
[----:B------:R-:W-:Y:S01]  /*5e860*/  LEA.HI.X.SX32 R49, R239, R245, 0x1, P3 ;  /* 0x000000f5ef317211 */ /* 0x000fe200018f0eff */
[----:B---3--:R-:W-:Y:S01]  /*5e870*/  IMAD R46, R84, 0x216, RZ ;  /* 0x00000216542e7824 */ /* 0x008fe200078e02ff */
[----:B------:R-:W3:Y:S08]  /*5e880*/  LDC R239, c[0x0][0x278] ;  /* 0x00009e00ffef7b82 */ /* 0x000ef00000000800 */
[----:B--2---:R-:W2:Y:S01]  /*5e890*/  LDC R53, c[0x0][0x278] ;  /* 0x00009e00ff357b82 */ /* 0x004ea20000000800 */
[----:B------:R-:W-:-:S02]  /*5e8a0*/  IADD3 R46, P0, R46, R244, RZ ;  /* 0x000000f42e2e7210 */ /* 0x000fc40007f1e0ff */
[----:B------:R-:W-:Y:S02]  /*5e8b0*/  PRMT R121, R121, 0x7632, R121 ;  /* 0x0000763279797816 */ /* 0x000fe40000000079 */
[----:B------:R-:W-:-:S03]  /*5e8c0*/  LEA.HI.X.SX32 R47, R47, R245, 0x1, P0 ;  /* 0x000000f52f2f7211 */ /* 0x000fc600000f0eff */
[----:B------:R-:W4:Y:S01]  /*5e8d0*/  LDC R84, c[0x0][0x278] ;  /* 0x00009e00ff547b82 */ /* 0x000f220000000800 */
[----:B------:R-:W-:Y:S01]  /*5e8e0*/  IMAD R50, R86, 0x21a, RZ ;  /* 0x0000021a56327824 */ /* 0x000fe200078e02ff */
[----:B------:R2:W-:Y:S01]  /*5e8f0*/  STG.E.U16 desc[UR60][R46.64], R121 ;  /* 0x000000792e007986 */ /* 0x0005e2000c10153c */
[----:B------:R-:W-:-:S03]  /*5e900*/  IMAD R51, R90, 0x10d, RZ ;  /* 0x0000010d5a337824 */ /* 0x000fc600078e02ff */
[-C--:B------:R-:W-:Y:S01]  /*5e910*/  IADD3 R50, P4, R50, R244.reuse, RZ ;  /* 0x000000f432327210 */ /* 0x080fe20007f9e0ff */
[----:B---3--:R-:W-:Y:S01]  /*5e920*/  IMAD R239, R239, 0x10e, RZ ;  /* 0x0000010eefef7824 */ /* 0x008fe200078e02ff */
[----:B------:R-:W-:Y:S01]  /*5e930*/  PRMT R52, R122, 0x7632, R52 ;  /* 0x000076327a347816 */ /* 0x000fe20000000034 */
[----:B------:R-:W3:Y:S01]  /*5e940*/  LDC R86, c[0x0][0x278] ;  /* 0x00009e00ff567b82 */ /* 0x000ee20000000800 */
[----:B--2---:R-:W-:Y:S01]  /*5e950*/  IMAD R46, R53, 0x21c, RZ ;  /* 0x0000021c352e7824 */ /* 0x004fe200078e02ff */
[----:B------:R-:W-:Y:S01]  /*5e960*/  LEA.HI.X.SX32 R51, R51, R245, 0x1, P4 ;  /* 0x000000f533337211 */ /* 0x000fe200020f0eff */
[----:B------:R2:W-:Y:S05]  /*5e970*/  STG.E.U16 desc[UR60][R48.64], R122 ;  /* 0x0000007a30007986 */ /* 0x0005ea000c10153c */
[----:B------:R-:W3:Y:S01]  /*5e980*/  LDC R90, c[0x0][0x278] ;  /* 0x00009e00ff5a7b82 */ /* 0x000ee20000000800 */
[----:B------:R-:W-:-:S04]  /*5e990*/  IADD3 R46, P3, R46, R244, RZ ;  /* 0x000000f42e2e7210 */ /* 0x000fc80007f7e0ff */
[----:B------:R-:W-:-:S03]  /*5e9a0*/  LEA.HI.X.SX32 R47, R239, R245, 0x1, P3 ;  /* 0x000000f5ef2f7211 */ /* 0x000fc600018f0eff */
[----:B------:R-:W3:Y:S01]  /*5e9b0*/  LDC R239, c[0x0][0x278] ;  /* 0x00009e00ffef7b82 */ /* 0x000ee20000000800 */
[----:B------:R1:W-:Y:S01]  /*5e9c0*/  STG.E.U16 desc[UR60][R50.64], R52 ;  /* 0x0000003432007986 */ /* 0x0003e2000c10153c */
[----:B--2---:R-:W-:Y:S02]  /*5e9d0*/  IMAD R48, R80, 0x21e, RZ ;  /* 0x0000021e50307824 */ /* 0x004fe400078e02ff */
[----:B------:R-:W-:Y:S02]  /*5e9e0*/  IMAD R49, R81, 0x10f, RZ ;  /* 0x0000010f51317824 */ /* 0x000fe400078e02ff */
[----:B----4-:R-:W-:Y:S01]  /*5e9f0*/  IMAD R53, R84, 0x111, RZ ;  /* 0x0000011154357824 */ /* 0x010fe200078e02ff */
[-C--:B------:R-:W-:Y:S01]  /*5ea00*/  IADD3 R48, P0, R48, R244.reuse, RZ ;  /* 0x000000f430307210 */ /* 0x080fe20007f1e0ff */
[----:B------:R-:W2:Y:S01]  /*5ea10*/  LDC R88, c[0x0][0x278] ;  /* 0x00009e00ff587b82 */ /* 0x000ea20000000800 */
[----:B-1----:R-:W-:Y:S02]  /*5ea20*/  IMAD R50, R83, 0x220, RZ ;  /* 0x0000022053327824 */ /* 0x002fe400078e02ff */
[----:B0-----:R-:W-:Y:S01]  /*5ea30*/  IMAD R52, R85, 0x222, RZ ;  /* 0x0000022255347824 */ /* 0x001fe200078e02ff */
[----:B------:R-:W-:Y:S01]  /*5ea40*/  LEA.HI.X.SX32 R49, R49, R245, 0x1, P0 ;  /* 0x000000f531317211 */ /* 0x000fe200000f0eff */
[----:B------:R0:W-:Y:S01]  /*5ea50*/  STG.E.U16 desc[UR60][R46.64], R123 ;  /* 0x0000007b2e007986 */ /* 0x0001e2000c10153c */
[----:B------:R-:W-:-:S02]  /*5ea60*/  IADD3 R50, P3, R50, R244, RZ ;  /* 0x000000f432327210 */ /* 0x000fc40007f7e0ff */
[----:B------:R-:W1:Y:S01]  /*5ea70*/  LDC R81, c[0x0][0x278] ;  /* 0x00009e00ff517b82 */ /* 0x000e620000000800 */
[----:B------:R-:W-:Y:S02]  /*5ea80*/  IADD3 R52, P4, R52, R244, RZ ;  /* 0x000000f434347210 */ /* 0x000fe40007f9e0ff */
[----:B------:R-:W-:Y:S02]  /*5ea90*/  PRMT R80, R123, 0x7632, R80 ;  /* 0x000076327b507816 */ /* 0x000fe40000000050 */
[-C--:B------:R-:W-:Y:S02]  /*5eaa0*/  LEA.HI.X.SX32 R51, R250, R245.reuse, 0x1, P3 ;  /* 0x000000f5fa337211 */ /* 0x080fe400018f0eff */
[----:B------:R-:W-:Y:S01]  /*5eab0*/  LEA.HI.X.SX32 R53, R53, R245, 0x1, P4 ;  /* 0x000000f535357211 */ /* 0x000fe200020f0eff */
[----:B---3--:R-:W-:Y:S01]  /*5eac0*/  IMAD R239, R239, 0x112, RZ ;  /* 0x00000112efef7824 */ /* 0x008fe200078e02ff */
[----:B------:R-:W3:Y:S01]  /*5ead0*/  LDC R84, c[0x0][0x278] ;  /* 0x00009e00ff547b82 */ /* 0x000ee20000000800 */
[----:B0-----:R-:W-:Y:S01]  /*5eae0*/  PRMT R46, R124, 0x7632, R46 ;  /* 0x000076327c2e7816 */ /* 0x001fe2000000002e */
[----:B------:R0:W-:Y:S04]  /*5eaf0*/  STG.E.U16 desc[UR60][R48.64], R80 ;  /* 0x0000005030007986 */ /* 0x0001e8000c10153c */
[----:B------:R-:W-:Y:S02]  /*5eb00*/  STG.E.U16 desc[UR60][R50.64], R124 ;  /* 0x0000007c32007986 */ /* 0x000fe4000c10153c */
[----:B------:R-:W4:Y:S02]  /*5eb10*/  LDC R87, c[0x0][0x278] ;  /* 0x00009e00ff577b82 */ /* 0x000f240000000800 */
[----:B------:R2:W-:Y:S06]  /*5eb20*/  STG.E.U16 desc[UR60][R52.64], R46 ;  /* 0x0000002e34007986 */ /* 0x0005ec000c10153c */
[----:B0-----:R-:W0:Y:S01]  /*5eb30*/  LDC R80, c[0x0][0x278] ;  /* 0x00009e00ff507b82 */ /* 0x001e220000000800 */
[----:B--2---:R-:W-:-:S02]  /*5eb40*/  IMAD R46, R82, 0x224, RZ ;  /* 0x00000224522e7824 */ /* 0x004fc400078e02ff */
[----:B------:R-:W-:-:S05]  /*5eb50*/  IMAD R50, R91, 0x228, RZ ;  /* 0x000002285b327824 */ /* 0x000fca00078e02ff */
[----:B------:R-:W2:Y:S01]  /*5eb60*/  LDC R85, c[0x0][0x278] ;  /* 0x00009e00ff557b82 */ /* 0x000ea20000000800 */
[----:B------:R-:W-:-:S04]  /*5eb70*/  IADD3 R46, P3, R46, R244, RZ ;  /* 0x000000f42e2e7210 */ /* 0x000fc80007f7e0ff */
[----:B------:R-:W-:-:S03]  /*5eb80*/  LEA.HI.X.SX32 R47, R239, R245, 0x1, P3 ;  /* 0x000000f5ef2f7211 */ /* 0x000fc600018f0eff */
[----:B------:R-:W3:Y:S01]  /*5eb90*/  LDC R239, c[0x0][0x278] ;  /* 0x00009e00ffef7b82 */ /* 0x000ee20000000800 */
[----:B------:R-:W-:Y:S01]  /*5eba0*/  IADD3 R50, P3, R50, R244, RZ ;  /* 0x000000f432327210 */ /* 0x000fe20007f7e0ff */
[----:B------:R-:W-:Y:S02]  /*5ebb0*/  IMAD R48, R86, 0x226, RZ ;  /* 0x0000022656307824 */ /* 0x000fe400078e02ff */
[----:B------:R-:W-:Y:S02]  /*5ebc0*/  IMAD R52, R92, 0x22a, RZ ;  /* 0x0000022a5c347824 */ /* 0x000fe400078e02ff */
[----:B------:R-:W-:Y:S02]  /*5ebd0*/  IMAD R49, R90, 0x113, RZ ;  /* 0x000001135a317824 */ /* 0x000fe400078e02ff */
[----:B-1----:R-:W-:Y:S01]  /*5ebe0*/  IMAD R53, R81, 0x115, RZ ;  /* 0x0000011551357824 */ /* 0x002fe200078e02ff */
[----:B------:R-:W1:Y:S01]  /*5ebf0*/  LDC R89, c[0x0][0x278] ;  /* 0x00009e00ff597b82 */ /* 0x000e620000000800 */
[----:B0-----:R-:W-:-:S07]  /*5ec00*/  IMAD R80, R80, 0x22c, RZ ;  /* 0x0000022c50507824 */ /* 0x001fce00078e02ff */
[----:B------:R-:W0:Y:S01]  /*5ec10*/  LDC R83, c[0x0][0x278] ;  /* 0x00009e00ff537b82 */ /* 0x000e220000000800 */
[----:B---3--:R-:W-:Y:S01]  /*5ec20*/  IMAD R239, R239, 0x114, RZ ;  /* 0x00000114efef7824 */ /* 0x008fe200078e02ff */
[-C--:B------:R-:W-:Y:S01]  /*5ec30*/  IADD3 R48, P0, R48, R244.reuse, RZ ;  /* 0x000000f430307210 */ /* 0x080fe20007f1e0ff */
[----:B------:R3:W-:Y:S01]  /*5ec40*/  STG.E.U16 desc[UR60][R46.64], R125 ;  /* 0x0000007d2e007986 */ /* 0x0007e2000c10153c */
[----:B------:R-:W-:-:S04]  /*5ec50*/  IADD3 R52, P4, R52, R244, RZ ;  /* 0x000000f434347210 */ /* 0x000fc80007f9e0ff */
[----:B------:R-:W0:Y:S01]  /*5ec60*/  LDC R81, c[0x0][0x278] ;  /* 0x00009e00ff517b82 */ /* 0x000e220000000800 */
[----:B------:R-:W-:-:S07]  /*5ec70*/  LEA.HI.X.SX32 R51, R239, R245, 0x1, P3 ;  /* 0x000000f5ef337211 */ /* 0x000fce00018f0eff */
[----:B------:R-:W4:Y:S01]  /*5ec80*/  LDC R239, c[0x0][0x278] ;  /* 0x00009e00ffef7b82 */ /* 0x000f220000000800 */
[-C--:B------:R-:W-:Y:S02]  /*5ec90*/  LEA.HI.X.SX32 R49, R49, R245.reuse, 0x1, P0 ;  /* 0x000000f531317211 */ /* 0x080fe400000f0eff */
[----:B---3--:R-:W-:Y:S02]  /*5eca0*/  PRMT R125, R125, 0x7632, R125 ;  /* 0x000076327d7d7816 */ /* 0x008fe4000000007d */
[----:B------:R-:W-:Y:S02]  /*5ecb0*/  LEA.HI.X.SX32 R53, R53, R245, 0x1, P4 ;  /* 0x000000f535357211 */ /* 0x000fe400020f0eff */
[----:B------:R-:W-:Y:S01]  /*5ecc0*/  PRMT R46, R126, 0x7632, R46 ;  /* 0x000076327e2e7816 */ /* 0x000fe2000000002e */
[----:B------:R-:W-:Y:S01]  /*5ecd0*/  STG.E.U16 desc[UR60][R48.64], R125 ;  /* 0x0000007d30007986 */ /* 0x000fe2000c10153c */
[----:B------:R-:W3:Y:S03]  /*5ece0*/  LDC R82, c[0x0][0x278] ;  /* 0x00009e00ff527b82 */ /* 0x000ee60000000800 */
[----:B------:R-:W-:Y:S04]  /*5ecf0*/  STG.E.U16 desc[UR60][R50.64], R126 ;  /* 0x0000007e32007986 */ /* 0x000fe8000c10153c */
[----:B------:R2:W-:Y:S01]  /*5ed00*/  STG.E.U16 desc[UR60][R52.64], R46 ;  /* 0x0000002e34007986 */ /* 0x0005e2000c10153c */
[----:B------:R-:W3:Y:S01]  /*5ed10*/  LDC R86, c[0x0][0x278] ;  /* 0x00009e00ff567b82 */ /* 0x000ee20000000800 */
[----:B----4-:R-:W-:Y:S01]  /*5ed20*/  IMAD R239, R239, 0x116, RZ ;  /* 0x00000116efef7824 */ /* 0x010fe200078e02ff */
[----:B--2---:R-:W-:-:S04]  /*5ed30*/  IADD3 R46, P3, R80, R244, RZ ;  /* 0x000000f4502e7210 */ /* 0x004fc80007f7e0ff */
[-C--:B------:R-:W-:Y:S02]  /*5ed40*/  LEA.HI.X.SX32 R47, R239, R245.reuse, 0x1, P3 ;  /* 0x000000f5ef2f7211 */ /* 0x080fe400018f0eff */
[----:B------:R-:W2:Y:S01]  /*5ed50*/  LDC R239, c[0x0][0x278] ;  /* 0x00009e00ffef7b82 */ /* 0x000ea20000000800 */
[----:B------:R-:W-:Y:S02]  /*5ed60*/  IMAD R48, R84, 0x22e, RZ ;  /* 0x0000022e54307824 */ /* 0x000fe400078e02ff */
[----:B------:R-:W-:Y:S02]  /*5ed70*/  IMAD R50, R88, 0x230, RZ ;  /* 0x0000023058327824 */ /* 0x000fe400078e02ff */
[----:B------:R-:W-:Y:S01]  /*5ed80*/  IMAD R52, R87, 0x232, RZ ;  /* 0x0000023257347824 */ /* 0x000fe200078e02ff */
[-C--:B------:R-:W-:Y:S01]  /*5ed90*/  IADD3 R48, P0, R48, R244.reuse, RZ ;  /* 0x000000f430307210 */ /* 0x080fe20007f1e0ff */
[----:B------:R-:W-:Y:S01]  /*5eda0*/  IMAD R49, R85, 0x117, RZ ;  /* 0x0000011755317824 */ /* 0x000fe200078e02ff */
[-C--:B------:R-:W-:Y:S01]  /*5edb0*/  IADD3 R50, P3, R50, R244.reuse, RZ ;  /* 0x000000f432327210 */ /* 0x080fe20007f7e0ff */
[----:B-1----:R-:W-:Y:S01]  /*5edc0*/  IMAD R53, R89, 0x119, RZ ;  /* 0x0000011959357824 */ /* 0x002fe200078e02ff */
[----:B------:R-:W-:Y:S01]  /*5edd0*/  IADD3 R52, P4, R52, R244, RZ ;  /* 0x000000f434347210 */ /* 0x000fe20007f9e0ff */
[----:B------:R1:W-:Y:S01]  /*5ede0*/  STG.E.U16 desc[UR60][R46.64], R127 ;  /* 0x0000007f2e007986 */ /* 0x0003e2000c10153c */
[-C--:B------:R-:W-:Y:S01]  /*5edf0*/  LEA.HI.X.SX32 R49, R49, R245.reuse, 0x1, P0 ;  /* 0x000000f531317211 */ /* 0x080fe200000f0eff */
[----:B0-----:R-:W-:Y:S01]  /*5ee00*/  IMAD R83, R83, 0x234, RZ ;  /* 0x0000023453537824 */ /* 0x001fe200078e02ff */
[----:B------:R-:W-:Y:S01]  /*5ee10*/  PRMT R80, R127, 0x7632, R80 ;  /* 0x000076327f507816 */ /* 0x000fe20000000050 */
[----:B------:R-:W-:Y:S01]  /*5ee20*/  IMAD R81, R81, 0x238, RZ ;  /* 0x0000023851517824 */ /* 0x000fe200078e02ff */
[-C--:B------:R-:W-:Y:S01]  /*5ee30*/  LEA.HI.X.SX32 R51, R249, R245.reuse, 0x1, P3 ;  /* 0x000000f5f9337211 */ /* 0x080fe200018f0eff */
[----:B---3--:R-:W-:Y:S01]  /*5ee40*/  IMAD R82, R82, 0x236, RZ ;  /* 0x0000023652527824 */ /* 0x008fe200078e02ff */
[----:B------:R-:W-:Y:S01]  /*5ee50*/  LEA.HI.X.SX32 R53, R53, R245, 0x1, P4 ;  /* 0x000000f535357211 */ /* 0x000fe200020f0eff */
[----:B------:R0:W-:Y:S01]  /*5ee60*/  STG.E.U16 desc[UR60][R48.64], R80 ;  /* 0x0000005030007986 */ /* 0x0001e2000c10153c */
[----:B------:R-:W3:Y:S01]  /*5ee70*/  LDC R85, c[0x0][0x278] ;  /* 0x00009e00ff557b82 */ /* 0x000ee20000000800 */
[----:B-1----:R-:W-:-:S02]  /*5ee80*/  PRMT R46, R128, 0x7632, R46 ;  /* 0x00007632802e7816 */ /* 0x002fc4000000002e */
[----:B------:R-:W-:Y:S01]  /*5ee90*/  STG.E.U16 desc[UR60][R50.64], R128 ;  /* 0x0000008032007986 */ /* 0x000fe2000c10153c */
[----:B--2---:R-:W-:-:S03]  /*5eea0*/  IMAD R239, R239, 0x11a, RZ ;  /* 0x0000011aefef7824 */ /* 0x004fc600078e02ff */
[----:B------:R1:W-:Y:S01]  /*5eeb0*/  STG.E.U16 desc[UR60][R52.64], R46 ;  /* 0x0000002e34007986 */ /* 0x0003e2000c10153c */
[----:B------:R-:W2:Y:S08]  /*5eec0*/  LDC R87, c[0x0][0x278] ;  /* 0x00009e00ff577b82 */ /* 0x000eb00000000800 */
[----:B0-----:R-:W0:Y:S01]  /*5eed0*/  LDC R80, c[0x0][0x278] ;  /* 0x00009e00ff507b82 */ /* 0x001e220000000800 */
[----:B-1----:R-:W-:-:S04]  /*5eee0*/  IADD3 R46, P0, R83, R244, RZ ;  /* 0x000000f4532e7210 */ /* 0x002fc80007f1e0ff */
[----:B------:R-:W-:-:S03]  /*5eef0*/  LEA.HI.X.SX32 R47, R239, R245, 0x1, P0 ;  /* 0x000000f5ef2f7211 */ /* 0x000fc600000f0eff */
[----:B------:R-:W1:Y:S08]  /*5ef00*/  LDC R52, c[0x0][0x278] ;  /* 0x00009e00ff347b82 */ /* 0x000e700000000800 */
[----:B------:R-:W4:Y:S01]  /*5ef10*/  LDC R239, c[0x0][0x278] ;  /* 0x00009e00ffef7b82 */ /* 0x000f220000000800 */
[-C--:B------:R-:W-:Y:S01]  /*5ef20*/  IADD3 R50, P4, R81, R244.reuse, RZ ;  /* 0x000000f451327210 */ /* 0x080fe20007f9e0ff */
[----:B------:R-:W-:Y:S01]  /*5ef30*/  IMAD R49, R86, 0x11b, RZ ;  /* 0x0000011b56317824 */ /* 0x000fe200078e02ff */
[----:B------:R-:W-:-:S05]  /*5ef40*/  IADD3 R48, P3, R82, R244, RZ ;  /* 0x000000f452307210 */ /* 0x000fca0007f7e0ff */
[----:B------:R-:W1:Y:S01]  /*5ef50*/  LDC R53, c[0x0][0x278] ;  /* 0x00009e00ff357b82 */ /* 0x000e620000000800 */
[----:B0-----:R-:W-:Y:S02]  /*5ef60*/  IMAD R89, R80, 0x23a, RZ ;  /* 0x0000023a50597824 */ /* 0x001fe400078e02ff */
[----:B---3--:R-:W-:Y:S02]  /*5ef70*/  IMAD R85, R85, 0x240, RZ ;  /* 0x0000024055557824 */ /* 0x008fe400078e02ff */
[----:B--2---:R-:W-:-:S03]  /*5ef80*/  IMAD R87, R87, 0x23e, RZ ;  /* 0x0000023e57577824 */ /* 0x004fc600078e02ff */
[----:B------:R-:W0:Y:S01]  /*5ef90*/  LDC R83, c[0x0][0x278] ;  /* 0x00009e00ff537b82 */ /* 0x000e220000000800 */
[----:B----4-:R-:W-:Y:S01]  /*5efa0*/  IMAD R239, R239, 0x11c, RZ ;  /* 0x0000011cefef7824 */ /* 0x010fe200078e02ff */
[-C--:B------:R-:W-:Y:S01]  /*5efb0*/  LEA.HI.X.SX32 R49, R49, R245.reuse, 0x1, P3 ;  /* 0x000000f531317211 */ /* 0x080fe200018f0eff */
[----:B-1----:R-:W-:Y:S01]  /*5efc0*/  IMAD R52, R52, 0x23c, RZ ;  /* 0x0000023c34347824 */ /* 0x002fe200078e02ff */
[----:B------:R-:W-:Y:S01]  /*5efd0*/  PRMT R81, R129, 0x7632, R81 ;  /* 0x0000763281517816 */ /* 0x000fe20000000051 */
[----:B------:R-:W-:Y:S01]  /*5efe0*/  STG.E.U16 desc[UR60][R46.64], R129 ;  /* 0x000000812e007986 */ /* 0x000fe2000c10153c */
[----:B------:R-:W-:Y:S02]  /*5eff0*/  LEA.HI.X.SX32 R51, R239, R245, 0x1, P4 ;  /* 0x000000f5ef337211 */ /* 0x000fe400020f0eff */
[----:B------:R-:W1:Y:S08]  /*5f000*/  LDC R86, c[0x0][0x278] ;  /* 0x00009e00ff567b82 */ /* 0x000e700000000800 */
[----:B------:R-:W2:Y:S01]  /*5f010*/  LDC R239, c[0x0][0x278] ;  /* 0x00009e00ffef7b82 */ /* 0x000ea20000000800 */
[----:B------:R3:W-:Y:S01]  /*5f020*/  STG.E.U16 desc[UR60][R48.64], R81 ;  /* 0x0000005130007986 */ /* 0x0007e2000c10153c */
[----:B------:R-:W-:-:S06]  /*5f030*/  IMAD R53, R53, 0x11d, RZ ;  /* 0x0000011d35357824 */ /* 0x000fcc00078e02ff */
[----:B------:R-:W4:Y:S01]  /*5f040*/  LDC R82, c[0x0][0x278] ;  /* 0x00009e00ff527b82 */ /* 0x000f220000000800 */
[----:B---3--:R-:W-:-:S07]  /*5f050*/  IADD3 R48, P0, R52, R244, RZ ;  /* 0x000000f434307210 */ /* 0x008fce0007f1e0ff */
[----:B------:R-:W3:Y:S01]  /*5f060*/  LDC R88, c[0x0][0x278] ;  /* 0x00009e00ff587b82 */ /* 0x000ee20000000800 */
[----:B--2---:R-:W-:Y:S01]  /*5f070*/  IMAD R239, R239, 0x11e, RZ ;  /* 0x0000011eefef7824 */ /* 0x004fe200078e02ff */
[----:B------:R-:W-:-:S06]  /*5f080*/  IADD3 R46, P3, R89, R244, RZ ;  /* 0x000000f4592e7210 */ /* 0x000fcc0007f7e0ff */
[----:B------:R-:W2:Y:S01]  /*5f090*/  LDC R81, c[0x0][0x278] ;  /* 0x00009e00ff517b82 */ /* 0x000ea20000000800 */
[----:B------:R-:W-:-:S07]  /*5f0a0*/  LEA.HI.X.SX32 R49, R239, R245, 0x1, P0 ;  /* 0x000000f5ef317211 */ /* 0x000fce00000f0eff */
[----:B------:R-:W4:Y:S01]  /*5f0b0*/  LDC R239, c[0x0][0x278] ;  /* 0x00009e00ffef7b82 */ /* 0x000f220000000800 */
[----:B------:R-:W-:Y:S02]  /*5f0c0*/  IADD3 R52, P4, R85, R244, RZ ;  /* 0x000000f455347210 */ /* 0x000fe40007f9e0ff */
[----:B------:R-:W-:Y:S01]  /*5f0d0*/  LEA.HI.X.SX32 R47, R53, R245, 0x1, P3 ;  /* 0x000000f5352f7211 */ /* 0x000fe200018f0eff */
[----:B------:R3:W-:Y:S01]  /*5f0e0*/  STG.E.U16 desc[UR60][R50.64], R130 ;  /* 0x0000008232007986 */ /* 0x0007e2000c10153c */
[----:B-1----:R-:W-:Y:S01]  /*5f0f0*/  IMAD R86, R86, 0x11f, RZ ;  /* 0x0000011f56567824 */ /* 0x002fe200078e02ff */
[----:B------:R-:W-:Y:S01]  /*5f100*/  PRMT R90, R131, 0x7632, R90 ;  /* 0x00007632835a7816 */ /* 0x000fe2000000005a */
[----:B0-----:R-:W-:Y:S01]  /*5f110*/  IMAD R83, R83, 0x121, RZ ;  /* 0x0000012153537824 */ /* 0x001fe200078e02ff */
[----:B------:R-:W0:Y:S08]  /*5f120*/  LDC R84, c[0x0][0x278] ;  /* 0x00009e00ff547b82 */ /* 0x000e300000000800 */
[----:B------:R-:W1:Y:S01]  /*5f130*/  LDC R80, c[0x0][0x278] ;  /* 0x00009e00ff507b82 */ /* 0x000e620000000800 */
[----:B----4-:R-:W-:-:S07]  /*5f140*/  IMAD R239, R239, 0x120, RZ ;  /* 0x00000120efef7824 */ /* 0x010fce00078e02ff */
[----:B------:R-:W4:Y:S01]  /*5f150*/  LDC R85, c[0x0][0x278] ;  /* 0x00009e00ff557b82 */ /* 0x000f220000000800 */
[----:B------:R-:W-:-:S07]  /*5f160*/  LEA.HI.X.SX32 R53, R239, R245, 0x1, P4 ;  /* 0x000000f5ef357211 */ /* 0x000fce00020f0eff */
[----:B------:R-:W1:Y:S01]  /*5f170*/  LDC R239, c[0x0][0x278] ;  /* 0x00009e00ffef7b82 */ /* 0x000e620000000800 */
[----:B---3--:R-:W-:Y:S01]  /*5f180*/  PRMT R130, R130, 0x7632, R130 ;  /* 0x0000763282827816 */ /* 0x008fe20000000082 */
[----:B--2---:R-:W-:Y:S01]  /*5f190*/  IMAD R81, R81, 0x244, RZ ;  /* 0x0000024451517824 */ /* 0x004fe200078e02ff */
[----:B------:R-:W-:-:S03]  /*5f1a0*/  IADD3 R50, P3, R87, R244, RZ ;  /* 0x000000f457327210 */ /* 0x000fc60007f7e0ff */
[----:B------:R-:W-:Y:S01]  /*5f1b0*/  STG.E.U16 desc[UR60][R46.64], R130 ;  /* 0x000000822e007986 */ /* 0x000fe2000c10153c */
[-C--:B------:R-:W-:Y:S01]  /*5f1c0*/  LEA.HI.X.SX32 R51, R86, R245.reuse, 0x1, P3 ;  /* 0x000000f556337211 */ /* 0x080fe200018f0eff */
[----:B0-----:R-:W-:Y:S01]  /*5f1d0*/  IMAD R89, R84, 0x246, RZ ;  /* 0x0000024654597824 */ /* 0x001fe200078e02ff */
[----:B------:R-:W-:Y:S01]  /*5f1e0*/  PRMT R92, R133, 0x7632, R92 ;  /* 0x00007632855c7816 */ /* 0x000fe2000000005c */
[----:B------:R0:W-:Y:S01]  /*5f1f0*/  STG.E.U16 desc[UR60][R48.64], R131 ;  /* 0x0000008330007986 */ /* 0x0001e2000c10153c */
[----:B------:R-:W2:Y:S01]  /*5f200*/  LDC R86, c[0x0][0x278] ;  /* 0x00009e00ff567b82 */ /* 0x000ea20000000800 */
[----:B-1----:R-:W-:Y:S01]  /*5f210*/  IMAD R239, R239, 0x122, RZ ;  /* 0x00000122efef7824 */ /* 0x002fe200078e02ff */
[----:B0-----:R-:W-:Y:S01]  /*5f220*/  IADD3 R48, P3, R81, R244, RZ ;  /* 0x000000f451307210 */ /* 0x001fe20007f7e0ff */
[----:B------:R-:W-:Y:S01]  /*5f230*/  IMAD R47, R82, 0x242, RZ ;  /* 0x00000242522f7824 */ /* 0x000fe200078e02ff */
[----:B------:R0:W-:Y:S01]  /*5f240*/  STG.E.U16 desc[UR60][R50.64], R90 ;  /* 0x0000005a32007986 */ /* 0x0001e2000c10153c */
[----:B----4-:R-:W-:Y:S01]  /*5f250*/  IMAD R85, R85, 0x24c, RZ ;  /* 0x0000024c55557824 */ /* 0x010fe200078e02ff */
[----:B------:R-:W-:-:S02]  /*5f260*/  LEA.HI.X.SX32 R49, R239, R245, 0x1, P3 ;  /* 0x000000f5ef317211 */ /* 0x000fc400018f0eff */
[----:B------:R-:W1:Y:S08]  /*5f270*/  LDC R82, c[0x0][0x278] ;  /* 0x00009e00ff527b82 */ /* 0x000e700000000800 */
[----:B------:R-:W3:Y:S01]  /*5f280*/  LDC R239, c[0x0][0x278] ;  /* 0x00009e00ffef7b82 */ /* 0x000ee20000000800 */
[-C--:B------:R-:W-:Y:S01]  /*5f290*/  IADD3 R46, P0, R47, R244.reuse, RZ ;  /* 0x000000f42f2e7210 */ /* 0x080fe20007f1e0ff */
[----:B------:R4:W-:Y:S03]  /*5f2a0*/  STG.E.U16 desc[UR60][R52.64], R132 ;  /* 0x0000008434007986 */ /* 0x0009e6000c10153c */
[----:B------:R-:W-:Y:S01]  /*5f2b0*/  LEA.HI.X.SX32 R47, R83, R245, 0x1, P0 ;  /* 0x000000f5532f7211 */ /* 0x000fe200000f0eff */
[----:B0-----:R-:W-:Y:S01]  /*5f2c0*/  IMAD R51, R80, 0x123, RZ ;  /* 0x0000012350337824 */ /* 0x001fe200078e02ff */
[----:B------:R-:W-:Y:S01]  /*5f2d0*/  IADD3 R50, P4, R89, R244, RZ ;  /* 0x000000f459327210 */ /* 0x000fe20007f9e0ff */
[----:B------:R-:W0:Y:S01]  /*5f2e0*/  LDC R87, c[0x0][0x278] ;  /* 0x00009e00ff577b82 */ /* 0x000e220000000800 */
[----:B----4-:R-:W-:Y:S01]  /*5f2f0*/  PRMT R132, R132, 0x7632, R132 ;  /* 0x0000763284847816 */ /* 0x010fe20000000084 */
[----:B------:R-:W-:-:S06]  /*5f300*/  IMAD R53, R88, 0x248, RZ ;  /* 0x0000024858357824 */ /* 0x000fcc00078e02ff */
[----:B------:R-:W4:Y:S01]  /*5f310*/  LDC R84, c[0x0][0x278] ;  /* 0x00009e00ff547b82 */ /* 0x000f220000000800 */
[----:B------:R2:W-:Y:S01]  /*5f320*/  STG.E.U16 desc[UR60][R46.64], R132 ;  /* 0x000000842e007986 */ /* 0x0005e2000c10153c */
[----:B---3--:R-:W-:-:S06]  /*5f330*/  IMAD R239, R239, 0x124, RZ ;  /* 0x00000124efef7824 */ /* 0x008fcc00078e02ff */
[----:B------:R-:W3:Y:S01]  /*5f340*/  LDC R52, c[0x0][0x278] ;  /* 0x00009e00ff347b82 */ /* 0x000ee20000000800 */
[-C--:B--2---:R-:W-:Y:S01]  /*5f350*/  IADD3 R46, P3, R53, R244.reuse, RZ ;  /* 0x000000f4352e7210 */ /* 0x084fe20007f7e0ff */
[----:B------:R-:W-:Y:S01]  /*5f360*/  IMAD R91, R86, 0x24a, RZ ;  /* 0x0000024a565b7824 */ /* 0x000fe200078e02ff */
[-C--:B------:R-:W-:Y:S01]  /*5f370*/  LEA.HI.X.SX32 R51, R51, R245.reuse, 0x1, P4 ;  /* 0x000000f533337211 */ /* 0x080fe200020f0eff */
[----:B------:R-:W-:Y:S01]  /*5f380*/  STG.E.U16 desc[UR60][R48.64], R133 ;  /* 0x0000008530007986 */ /* 0x000fe2000c10153c */
[----:B------:R-:W-:Y:S01]  /*5f390*/  LEA.HI.X.SX32 R47, R239, R245, 0x1, P3 ;  /* 0x000000f5ef2f7211 */ /* 0x000fe200018f0eff */
[----:B0-----:R-:W-:Y:S02]  /*5f3a0*/  IMAD R87, R87, 0x125, RZ ;  /* 0x0000012557577824 */ /* 0x001fe400078e02ff */
[----:B------:R-:W0:Y:S01]  /*5f3b0*/  LDC R239, c[0x0][0x278] ;  /* 0x00009e00ffef7b82 */ /* 0x000e220000000800 */
[----:B------:R2:W-:Y:S07]  /*5f3c0*/  STG.E.U16 desc[UR60][R50.64], R92 ;  /* 0x0000005c32007986 */ /* 0x0005ee000c10153c */
[----:B------:R-:W4:Y:S01]  /*5f3d0*/  LDC R81, c[0x0][0x278] ;  /* 0x00009e00ff517b82 */ /* 0x000f220000000800 */
[----:B--2---:R-:W-:Y:S01]  /*5f3e0*/  IADD3 R50, P3, R85, R244, RZ ;  /* 0x000000f455327210 */ /* 0x004fe20007f7e0ff */
[----:B---3--:R-:W-:-:S06]  /*5f3f0*/  IMAD R53, R52, 0x127, RZ ;  /* 0x0000012734357824 */ /* 0x008fcc00078e02ff */
[----:B------:R-:W2:Y:S01]  /*5f400*/  LDC R89, c[0x0][0x278] ;  /* 0x00009e00ff597b82 */ /* 0x000ea20000000800 */
[----:B0-----:R-:W-:-:S07]  /*5f410*/  IMAD R239, R239, 0x126, RZ ;  /* 0x00000126efef7824 */ /* 0x001fce00078e02ff */
[----:B------:R-:W0:Y:S01]  /*5f420*/  LDC R90, c[0x0][0x278] ;  /* 0x00009e00ff5a7b82 */ /* 0x000e220000000800 */
[----:B------:R-:W-:-:S07]  /*5f430*/  LEA.HI.X.SX32 R51, R239, R245, 0x1, P3 ;  /* 0x000000f5ef337211 */ /* 0x000fce00018f0eff */
[----:B------:R-:W3:Y:S01]  /*5f440*/  LDC R239, c[0x0][0x278] ;  /* 0x00009e00ffef7b82 */ /* 0x000ee20000000800 */
[----:B-1----:R-:W-:Y:S01]  /*5f450*/  IMAD R49, R82, 0x24e, RZ ;  /* 0x0000024e52317824 */ /* 0x002fe200078e02ff */
[-C--:B------:R-:W-:Y:S01]  /*5f460*/  IADD3 R48, P0, R91, R244.reuse, RZ ;  /* 0x000000f45b307210 */ /* 0x080fe20007f1e0ff */
[----:B----4-:R-:W-:Y:S01]  /*5f470*/  IMAD R91, R84, 0x250, RZ ;  /* 0x00000250545b7824 */ /* 0x010fe200078e02ff */
[----:B------:R1:W-:Y:S02]  /*5f480*/  STG.E.U16 desc[UR60][R46.64], R134 ;  /* 0x000000862e007986 */ /* 0x0003e4000c10153c */
[----:B------:R-:W-:Y:S02]  /*5f490*/  IADD3 R52, P4, R49, R244, RZ ;  /* 0x000000f431347210 */ /* 0x000fe40007f9e0ff */
[----:B------:R-:W-:Y:S01]  /*5f4a0*/  LEA.HI.X.SX32 R49, R87, R245, 0x1, P0 ;  /* 0x000000f557317211 */ /* 0x000fe200000f0eff */
[----:B------:R-:W-:Y:S01]  /*5f4b0*/  IMAD R81, R81, 0x254, RZ ;  /* 0x0000025451517824 */ /* 0x000fe200078e02ff */
[----:B------:R-:W4:Y:S01]  /*5f4c0*/  LDC R85, c[0x0][0x278] ;  /* 0x00009e00ff557b82 */ /* 0x000f220000000800 */
[----:B-1----:R-:W-:-:S02]  /*5f4d0*/  PRMT R47, R134, 0x7632, R47 ;  /* 0x00007632862f7816 */ /* 0x002fc4000000002f */
[----:B------:R-:W-:-:S05]  /*5f4e0*/  IADD3 R46, P3, R91, R244, RZ ;  /* 0x000000f45b2e7210 */ /* 0x000fca0007f7e0ff */
[----:B------:R-:W1:Y:S01]  /*5f4f0*/  LDC R86, c[0x0][0x278] ;  /* 0x00009e00ff567b82 */ /* 0x000e620000000800 */
[----:B---3--:R-:W-:Y:S01]  /*5f500*/  IMAD R239, R239, 0x128, RZ ;  /* 0x00000128efef7824 */ /* 0x008fe200078e02ff */
[----:B------:R3:W-:Y:S01]  /*5f510*/  STG.E.U16 desc[UR60][R48.64], R47 ;  /* 0x0000002f30007986 */ /* 0x0007e2000c10153c */
[----:B--2---:R-:W-:Y:S01]  /*5f520*/  IMAD R89, R89, 0x252, RZ ;  /* 0x0000025259597824 */ /* 0x004fe200078e02ff */
[----:B------:R-:W-:-:S04]  /*5f530*/  PRMT R88, R135, 0x7632, R88 ;  /* 0x0000763287587816 */ /* 0x000fc80000000058 */
[----:B------:R-:W2:Y:S08]  /*5f540*/  LDC R83, c[0x0][0x278] ;  /* 0x00009e00ff537b82 */ /* 0x000eb00000000800 */
[----:B------:R-:W1:Y:S01]  /*5f550*/  LDC R80, c[0x0][0x278] ;  /* 0x00009e00ff507b82 */ /* 0x000e620000000800 */
[----:B---3--:R-:W-:-:S07]  /*5f560*/  LEA.HI.X.SX32 R47, R239, R245, 0x1, P3 ;  /* 0x000000f5ef2f7211 */ /* 0x008fce00018f0eff */
[----:B------:R-:W3:Y:S01]  /*5f570*/  LDC R239, c[0x0][0x278] ;  /* 0x00009e00ffef7b82 */ /* 0x000ee20000000800 */
[----:B------:R0:W-:Y:S07]  /*5f580*/  STG.E.U16 desc[UR60][R50.64], R135 ;  /* 0x0000008732007986 */ /* 0x0001ee000c10153c */
[----:B------:R-:W1:Y:S01]  /*5f590*/  LDC R84, c[0x0][0x278] ;  /* 0x00009e00ff547b82 */ /* 0x000e620000000800 */
[----:B0-----:R-:W-:Y:S01]  /*5f5a0*/  IADD3 R50, P3, R81, R244, RZ ;  /* 0x000000f451327210 */ /* 0x001fe20007f7e0ff */
[----:B------:R-:W-:-:S06]  /*5f5b0*/  IMAD R87, R90, 0x129, RZ ;  /* 0x000001295a577824 */ /* 0x000fcc00078e02ff */
[----:B------:R-:W0:Y:S01]  /*5f5c0*/  LDC R82, c[0x0][0x278] ;  /* 0x00009e00ff527b82 */ /* 0x000e220000000800 */
[----:B---3--:R-:W-:Y:S01]  /*5f5d0*/  IMAD R239, R239, 0x12a, RZ ;  /* 0x0000012aefef7824 */ /* 0x008fe200078e02ff */
[-C--:B------:R-:W-:Y:S02]  /*5f5e0*/  LEA.HI.X.SX32 R53, R53, R245.reuse, 0x1, P4 ;  /* 0x000000f535357211 */ /* 0x080fe400020f0eff */
[----:B------:R-:W-:Y:S01]  /*5f5f0*/  IADD3 R48, P0, R89, R244, RZ ;  /* 0x000000f459307210 */ /* 0x000fe20007f1e0ff */
[----:B----4-:R-:W-:Y:S01]  /*5f600*/  IMAD R85, R85, 0x258, RZ ;  /* 0x0000025855557824 */ /* 0x010fe200078e02ff */
[-C--:B------:R-:W-:Y:S01]  /*5f610*/  LEA.HI.X.SX32 R51, R239, R245.reuse, 0x1, P3 ;  /* 0x000000f5ef337211 */ /* 0x080fe200018f0eff */
[----:B--2---:R-:W-:Y:S01]  /*5f620*/  IMAD R83, R83, 0x256, RZ ;  /* 0x0000025653537824 */ /* 0x004fe200078e02ff */
[----:B------:R-:W2:Y:S01]  /*5f630*/  LDC R239, c[0x0][0x278] ;  /* 0x00009e00ffef7b82 */ /* 0x000ea20000000800 */
[----:B------:R3:W-:Y:S01]  /*5f640*/  STG.E.U16 desc[UR60][R52.64], R88 ;  /* 0x0000005834007986 */ /* 0x0007e2000c10153c */
[----:B------:R-:W-:-:S02]  /*5f650*/  LEA.HI.X.SX32 R49, R87, R245, 0x1, P0 ;  /* 0x000000f557317211 */ /* 0x000fc400000f0eff */
[----:B------:R-:W-:Y:S01]  /*5f660*/  PRMT R90, R136, 0x7632, R90 ;  /* 0x00007632885a7816 */ /* 0x000fe2000000005a */
[----:B------:R4:W-:Y:S01]  /*5f670*/  STG.E.U16 desc[UR60][R46.64], R136 ;  /* 0x000000882e007986 */ /* 0x0009e2000c10153c */
[----:B-1----:R-:W-:Y:S01]  /*5f680*/  IMAD R89, R84, 0x25c, RZ ;  /* 0x0000025c54597824 */ /* 0x002fe200078e02ff */
[----:B------:R-:W-:Y:S01]  /*5f690*/  PRMT R91, R137, 0x7632, R91 ;  /* 0x00007632895b7816 */ /* 0x000fe2000000005b */
[----:B------:R-:W1:Y:S01]  /*5f6a0*/  LDC R87, c[0x0][0x278] ;  /* 0x00009e00ff577b82 */ /* 0x000e620000000800 */
[----:B------:R0:W-:Y:S07]  /*5f6b0*/  STG.E.U16 desc[UR60][R48.64], R90 ;  /* 0x0000005a30007986 */ /* 0x0001ee000c10153c */
[----:B---3--:R-:W3:Y:S01]  /*5f6c0*/  LDC R88, c[0x0][0x278] ;  /* 0x00009e00ff587b82 */ /* 0x008ee20000000800 */
[----:B----4-:R-:W-:Y:S01]  /*5f6d0*/  IMAD R47, R86, 0x25a, RZ ;  /* 0x0000025a562f7824 */ /* 0x010fe200078e02ff */
[----:B------:R-:W-:Y:S01]  /*5f6e0*/  IADD3 R46, P0, R85, R244, RZ ;  /* 0x000000f4552e7210 */ /* 0x000fe20007f1e0ff */
[----:B--2---:R-:W-:-:S03]  /*5f6f0*/  IMAD R239, R239, 0x12c, RZ ;  /* 0x0000012cefef7824 */ /* 0x004fc600078e02ff */
[-C--:B0-----:R-:W-:Y:S01]  /*5f700*/  IADD3 R48, P3, R47, R244.reuse, RZ ;  /* 0x000000f42f307210 */ /* 0x081fe20007f7e0ff */
[----:B------:R-:W-:Y:S01]  /*5f710*/  IMAD R53, R80, 0x12b, RZ ;  /* 0x0000012b50357824 */ /* 0x000fe200078e02ff */
[----:B------:R-:W-:Y:S01]  /*5f720*/  IADD3 R52, P4, R83, R244, RZ ;  /* 0x000000f453347210 */ /* 0x000fe20007f9e0ff */
[----:B------:R0:W-:Y:S01]  /*5f730*/  STG.E.U16 desc[UR60][R50.64], R137 ;  /* 0x0000008932007986 */ /* 0x0001e2000c10153c */
[-C--:B------:R-:W-:Y:S01]  /*5f740*/  LEA.HI.X.SX32 R47, R239, R245.reuse, 0x1, P0 ;  /* 0x000000f5ef2f7211 */ /* 0x080fe200000f0eff */
[----:B------:R-:W-:Y:S01]  /*5f750*/  IMAD R49, R82, 0x12d, RZ ;  /* 0x0000012d52317824 */ /* 0x000fe200078e02ff */
[----:B------:R-:W2:Y:S01]  /*5f760*/  LDC R239, c[0x0][0x278] ;  /* 0x00009e00ffef7b82 */ /* 0x000ea20000000800 */
[----:B------:R-:W-:Y:S02]  /*5f770*/  LEA.HI.X.SX32 R53, R53, R245, 0x1, P4 ;  /* 0x000000f535357211 */ /* 0x000fe400020f0eff */
[----:B------:R-:W-:-:S05]  /*5f780*/  PRMT R90, R138, 0x7632, R90 ;  /* 0x000076328a5a7816 */ /* 0x000fca000000005a */
[----:B------:R-:W4:Y:S01]  /*5f790*/  LDC R83, c[0x0][0x278] ;  /* 0x00009e00ff537b82 */ /* 0x000f220000000800 */
[----:B0-----:R-:W-:-:S07]  /*5f7a0*/  IADD3 R50, P4, R89, R244, RZ ;  /* 0x000000f459327210 */ /* 0x001fce0007f9e0ff */
[----:B------:R-:W0:Y:S01]  /*5f7b0*/  LDC R80, c[0x0][0x278] ;  /* 0x00009e00ff507b82 */ /* 0x000e220000000800 */
[----:B--2---:R-:W-:-:S07]  /*5f7c0*/  IMAD R239, R239, 0x12e, RZ ;  /* 0x0000012eefef7824 */ /* 0x004fce00078e02ff */
[----:B------:R-:W2:Y:S01]  /*5f7d0*/  LDC R81, c[0x0][0x278] ;  /* 0x00009e00ff517b82 */ /* 0x000ea20000000800 */
[----:B------:R-:W-:-:S07]  /*5f7e0*/  LEA.HI.X.SX32 R51, R239, R245, 0x1, P4 ;  /* 0x000000f5ef337211 */ /* 0x000fce00020f0eff */
[----:B------:R-:W1:Y:S01]  /*5f7f0*/  LDC R239, c[0x0][0x278] ;  /* 0x00009e00ffef7b82 */ /* 0x000e620000000800 */
[----:B------:R-:W-:Y:S01]  /*5f800*/  LEA.HI.X.SX32 R49, R49, R245, 0x1, P3 ;  /* 0x000000f531317211 */ /* 0x000fe200018f0eff */
[----:B---3--:R-:W-:Y:S01]  /*5f810*/  IMAD R89, R88, 0x260, RZ ;  /* 0x0000026058597824 */ /* 0x008fe200078e02ff */
[----:B------:R3:W-:Y:S04]  /*5f820*/  STG.E.U16 desc[UR60][R52.64], R91 ;  /* 0x0000005b34007986 */ /* 0x0007e8000c10153c */
[----:B------:R-:W-:Y:S01]  /*5f830*/  STG.E.U16 desc[UR60][R46.64], R138 ;  /* 0x0000008a2e007986 */ /* 0x000fe2000c10153c */
[----:B------:R-:W2:Y:S03]  /*5f840*/  LDC R84, c[0x0][0x278] ;  /* 0x00009e00ff547b82 */ /* 0x000ea60000000800 */
[----:B------:R4:W-:Y:S05]  /*5f850*/  STG.E.U16 desc[UR60][R48.64], R90 ;  /* 0x0000005a30007986 */ /* 0x0009ea000c10153c */
[----:B---3--:R-:W3:Y:S01]  /*5f860*/  LDC R52, c[0x0][0x278] ;  /* 0x00009e00ff347b82 */ /* 0x008ee20000000800 */
[----:B----4-:R-:W-:Y:S01]  /*5f870*/  IADD3 R48, P0, R89, R244, RZ ;  /* 0x000000f459307210 */ /* 0x010fe20007f1e0ff */
[----:B-1----:R-:W-:-:S06]  /*5f880*/  IMAD R239, R239, 0x130, RZ ;  /* 0x00000130efef7824 */ /* 0x002fcc00078e02ff */
[----:B------:R-:W1:Y:S01]  /*5f890*/  LDC R82, c[0x0][0x278] ;  /* 0x00009e00ff527b82 */ /* 0x000e620000000800 */
[----:B------:R-:W-:-:S07]  /*5f8a0*/  LEA.HI.X.SX32 R49, R239, R245, 0x1, P0 ;  /* 0x000000f5ef317211 */ /* 0x000fce00000f0eff */
[----:B------:R-:W4:Y:S01]  /*5f8b0*/  LDC R239, c[0x0][0x278] ;  /* 0x00009e00ffef7b82 */ /* 0x000f220000000800 */
[----:B------:R-:W-:Y:S01]  /*5f8c0*/  IMAD R83, R83, 0x264, RZ ;  /* 0x0000026453537824 */ /* 0x000fe200078e02ff */
[----:B------:R3:W-:Y:S01]  /*5f8d0*/  STG.E.U16 desc[UR60][R50.64], R139 ;  /* 0x0000008b32007986 */ /* 0x0007e2000c10153c */
[----:B0-----:R-:W-:-:S05]  /*5f8e0*/  IMAD R53, R80, 0x25e, RZ ;  /* 0x0000025e50357824 */ /* 0x001fca00078e02ff */
[----:B------:R-:W0:Y:S01]  /*5f8f0*/  LDC R85, c[0x0][0x278] ;  /* 0x00009e00ff557b82 */ /* 0x000e220000000800 */
[-C--:B------:R-:W-:Y:S01]  /*5f900*/  IADD3 R46, P3, R53, R244.reuse, RZ ;  /* 0x000000f4352e7210 */ /* 0x080fe20007f7e0ff */
[----:B---3--:R-:W-:Y:S01]  /*5f910*/  IMAD R51, R52, 0x131, RZ ;  /* 0x0000013134337824 */ /* 0x008fe200078e02ff */
[----:B------:R-:W-:Y:S01]  /*5f920*/  IADD3 R52, P4, R83, R244, RZ ;  /* 0x000000f453347210 */ /* 0x000fe20007f9e0ff */
[----:B------:R-:W-:-:S04]  /*5f930*/  IMAD R47, R87, 0x12f, RZ ;  /* 0x0000012f572f7824 */ /* 0x000fc800078e02ff */
[----:B------:R-:W3:Y:S01]  /*5f940*/  LDC R83, c[0x0][0x278] ;  /* 0x00009e00ff537b82 */ /* 0x000ee20000000800 */
[----:B----4-:R-:W-:-:S07]  /*5f950*/  IMAD R239, R239, 0x132, RZ ;  /* 0x00000132efef7824 */ /* 0x010fce00078e02ff */
[----:B------:R-:W4:Y:S01]  /*5f960*/  LDC R86, c[0x0][0x278] ;  /* 0x00009e00ff567b82 */ /* 0x000f220000000800 */
[----:B------:R-:W-:Y:S01]  /*5f970*/  LEA.HI.X.SX32 R53, R239, R245, 0x1, P4 ;  /* 0x000000f5ef357211 */ /* 0x000fe200020f0eff */
[----:B--2---:R-:W-:-:S06]  /*5f980*/  IMAD R81, R81, 0x262, RZ ;  /* 0x0000026251517824 */ /* 0x004fcc00078e02ff */
[----:B------:R-:W2:Y:S01]  /*5f990*/  LDC R239, c[0x0][0x278] ;  /* 0x00009e00ffef7b82 */ /* 0x000ea20000000800 */
[-C--:B------:R-:W-:Y:S02]  /*5f9a0*/  LEA.HI.X.SX32 R47, R47, R245.reuse, 0x1, P3 ;  /* 0x000000f52f2f7211 */ /* 0x080fe400018f0eff */
[----:B------:R-:W-:Y:S02]  /*5f9b0*/  PRMT R91, R139, 0x7632, R91 ;  /* 0x000076328b5b7816 */ /* 0x000fe4000000005b */
[----:B------:R-:W-:Y:S01]  /*5f9c0*/  IADD3 R50, P3, R81, R244, RZ ;  /* 0x000000f451327210 */ /* 0x000fe20007f7e0ff */
[----:B------:R-:W-:Y:S01]  /*5f9d0*/  IMAD R89, R84, 0x266, RZ ;  /* 0x0000026654597824 */ /* 0x000fe200078e02ff */
[----:B------:R-:W-:Y:S01]  /*5f9e0*/  PRMT R90, R140, 0x7632, R90 ;  /* 0x000076328c5a7816 */ /* 0x000fe2000000005a */
[----:B------:R1:W-:Y:S01]  /*5f9f0*/  STG.E.U16 desc[UR60][R46.64], R91 ;  /* 0x0000005b2e007986 */ /* 0x0003e2000c10153c */
[----:B------:R-:W-:Y:S01]  /*5fa00*/  LEA.HI.X.SX32 R51, R51, R245, 0x1, P3 ;  /* 0x000000f533337211 */ /* 0x000fe200018f0eff */
[----:B0-----:R-:W-:Y:S01]  /*5fa10*/  IMAD R85, R85, 0x268, RZ ;  /* 0x0000026855557824 */ /* 0x001fe200078e02ff */
[----:B------:R-:W0:Y:S01]  /*5fa20*/  LDC R80, c[0x0][0x278] ;  /* 0x00009e00ff507b82 */ /* 0x000e220000000800 */
[----:B------:R1:W-:Y:S01]  /*5fa30*/  STG.E.U16 desc[UR60][R48.64], R140 ;  /* 0x0000008c30007986 */ /* 0x0003e2000c10153c */
[----:B---3--:R-:W-:-:S03]  /*5fa40*/  IMAD R83, R83, 0x26c, RZ ;  /* 0x0000026c53537824 */ /* 0x008fc600078e02ff */
[----:B------:R-:W-:Y:S03]  /*5fa50*/  STG.E.U16 desc[UR60][R50.64], R90 ;  /* 0x0000005a32007986 */ /* 0x000fe6000c10153c */
[----:B------:R-:W3:Y:S01]  /*5fa60*/  LDC R88, c[0x0][0x278] ;  /* 0x00009e00ff587b82 */ /* 0x000ee20000000800 */
[----:B-1----:R-:W-:Y:S01]  /*5fa70*/  IMAD R47, R82, 0x133, RZ ;  /* 0x00000133522f7824 */ /* 0x002fe200078e02ff */
[-C--:B------:R-:W-:Y:S01]  /*5fa80*/  IADD3 R46, P0, R89, R244.reuse, RZ ;  /* 0x000000f4592e7210 */ /* 0x080fe20007f1e0ff */
[----:B------:R1:W-:Y:S01]  /*5fa90*/  STG.E.U16 desc[UR60][R52.64], R141 ;  /* 0x0000008d34007986 */ /* 0x0003e2000c10153c */
[----:B------:R-:W-:Y:S02]  /*5faa0*/  IADD3 R48, P3, R85, R244, RZ ;  /* 0x000000f455307210 */ /* 0x000fe40007f7e0ff */
[-C--:B------:R-:W-:Y:S01]  /*5fab0*/  LEA.HI.X.SX32 R47, R47, R245.reuse, 0x1, P0 ;  /* 0x000000f52f2f7211 */ /* 0x080fe200000f0eff */
[----:B--2---:R-:W-:Y:S01]  /*5fac0*/  IMAD R239, R239, 0x136, RZ ;  /* 0x00000136efef7824 */ /* 0x004fe200078e02ff */
[----:B------:R-:W-:Y:S01]  /*5fad0*/  LEA.HI.X.SX32 R49, R246, R245, 0x1, P3 ;  /* 0x000000f5f6317211 */ /* 0x000fe200018f0eff */
[----:B------:R-:W2:Y:S01]  /*5fae0*/  LDC R84, c[0x0][0x278] ;  /* 0x00009e00ff547b82 */ /* 0x000ea20000000800 */
[----:B-1----:R-:W-:-:S07]  /*5faf0*/  PRMT R141, R141, 0x7632, R141 ;  /* 0x000076328d8d7816 */ /* 0x002fce000000008d */
[----:B------:R-:W1:Y:S01]  /*5fb00*/  LDC R81, c[0x0][0x278] ;  /* 0x00009e00ff517b82 */ /* 0x000e620000000800 */
[----:B------:R0:W-:Y:S01]  /*5fb10*/  STG.E.U16 desc[UR60][R46.64], R141 ;  /* 0x0000008d2e007986 */ /* 0x0001e2000c10153c */
[----:B----4-:R-:W-:-:S06]  /*5fb20*/  IMAD R91, R86, 0x26a, RZ ;  /* 0x0000026a565b7824 */ /* 0x010fcc00078e02ff */
[----:B------:R-:W4:Y:S01]  /*5fb30*/  LDC R52, c[0x0][0x278] ;  /* 0x00009e00ff347b82 */ /* 0x000f220000000800 */
[-C--:B0-----:R-:W-:Y:S01]  /*5fb40*/  IADD3 R46, P3, R83, R244.reuse, RZ ;  /* 0x000000f4532e7210 */ /* 0x081fe20007f7e0ff */
[----:B------:R-:W-:Y:S01]  /*5fb50*/  IMAD R51, R80, 0x135, RZ ;  /* 0x0000013550337824 */ /* 0x000fe200078e02ff */
[----:B------:R-:W-:-:S05]  /*5fb60*/  IADD3 R50, P4, R91, R244, RZ ;  /* 0x000000f45b327210 */ /* 0x000fca0007f9e0ff */
[----:B------:R-:W0:Y:S01]  /*5fb70*/  LDC R87, c[0x0][0x278] ;  /* 0x00009e00ff577b82 */ /* 0x000e220000000800 */
[----:B------:R-:W-:-:S07]  /*5fb80*/  LEA.HI.X.SX32 R47, R239, R245, 0x1, P3 ;  /* 0x000000f5ef2f7211 */ /* 0x000fce00018f0eff */
[----:B------:R-:W4:Y:S01]  /*5fb90*/  LDC R239, c[0x0][0x278] ;  /* 0x00009e00ffef7b82 */ /* 0x000f220000000800 */
[----:B------:R-:W-:Y:S02]  /*5fba0*/  LEA.HI.X.SX32 R51, R51, R245, 0x1, P4 ;  /* 0x000000f533337211 */ /* 0x000fe400020f0eff */
[----:B------:R-:W-:Y:S01]  /*5fbb0*/  PRMT R82, R142, 0x7632, R82 ;  /* 0x000076328e527816 */ /* 0x000fe20000000052 */
[----:B------:R3:W-:Y:S04]  /*5fbc0*/  STG.E.U16 desc[UR60][R48.64], R142 ;  /* 0x0000008e30007986 */ /* 0x0007e8000c10153c */
[----:B------:R2:W-:Y:S01]  /*5fbd0*/  STG.E.U16 desc[UR60][R50.64], R82 ;  /* 0x0000005232007986 */ /* 0x0005e2000c10153c */
[----:B------:R-:W0:Y:S01]  /*5fbe0*/  LDC R85, c[0x0][0x278] ;  /* 0x00009e00ff557b82 */ /* 0x000e220000000800 */
[----:B-1----:R-:W-:-:S02]  /*5fbf0*/  IMAD R53, R81, 0x137, RZ ;  /* 0x0000013751357824 */ /* 0x002fc400078e02ff */
[----:B---3--:R-:W-:-:S05]  /*5fc00*/  IMAD R49, R88, 0x270, RZ ;  /* 0x0000027058317824 */ /* 0x008fca00078e02ff */
[----:B------:R-:W1:Y:S01]  /*5fc10*/  LDC R86, c[0x0][0x278] ;  /* 0x00009e00ff567b82 */ /* 0x000e620000000800 */
[----:B--2---:R-:W-:Y:S01]  /*5fc20*/  IMAD R51, R84, 0x272, RZ ;  /* 0x0000027254337824 */ /* 0x004fe200078e02ff */
[-C--:B------:R-:W-:Y:S01]  /*5fc30*/  IADD3 R50, P3, R49, R244.reuse, RZ ;  /* 0x000000f431327210 */ /* 0x080fe20007f7e0ff */
[----:B----4-:R-:W-:Y:S01]  /*5fc40*/  IMAD R239, R239, 0x138, RZ ;  /* 0x00000138efef7824 */ /* 0x010fe200078e02ff */
[----:B------:R0:W-:Y:S01]  /*5fc50*/  STG.E.U16 desc[UR60][R46.64], R143 ;  /* 0x0000008f2e007986 */ /* 0x0001e2000c10153c */
[----:B------:R-:W-:Y:S01]  /*5fc60*/  IMAD R81, R52, 0x139, RZ ;  /* 0x0000013934517824 */ /* 0x000fe200078e02ff */
[----:B------:R-:W-:Y:S02]  /*5fc70*/  IADD3 R52, P4, R51, R244, RZ ;  /* 0x000000f433347210 */ /* 0x000fe40007f9e0ff */
[----:B------:R-:W2:Y:S01]  /*5fc80*/  LDC R89, c[0x0][0x278] ;  /* 0x00009e00ff597b82 */ /* 0x000ea20000000800 */
[----:B------:R-:W-:-:S07]  /*5fc90*/  LEA.HI.X.SX32 R51, R239, R245, 0x1, P3 ;  /* 0x000000f5ef337211 */ /* 0x000fce00018f0eff */
[----:B------:R-:W3:Y:S01]  /*5fca0*/  LDC R239, c[0x0][0x278] ;  /* 0x00009e00ffef7b82 */ /* 0x000ee20000000800 */
[----:B0-----:R-:W-:-:S05]  /*5fcb0*/  IMAD R47, R85, 0x274, RZ ;  /* 0x00000274552f7824 */ /* 0x001fca00078e02ff */
[----:B------:R-:W-:Y:S02]  /*5fcc0*/  IADD3 R46, P3, R47, R244, RZ ;  /* 0x000000f42f2e7210 */ /* 0x000fe40007f7e0ff */
[----:B------:R-:W0:Y:S08]  /*5fcd0*/  LDC R80, c[0x0][0x278] ;  /* 0x00009e00ff507b82 */ /* 0x000e300000000800 */
[----:B------:R-:W4:Y:S01]  /*5fce0*/  LDC R90, c[0x0][0x278] ;  /* 0x00009e00ff5a7b82 */ /* 0x000f220000000800 */
[----:B---3--:R-:W-:-:S07]  /*5fcf0*/  IMAD R239, R239, 0x13a, RZ ;  /* 0x0000013aefef7824 */ /* 0x008fce00078e02ff */
[----:B------:R-:W3:Y:S01]  /*5fd00*/  LDC R84, c[0x0][0x278] ;  /* 0x00009e00ff547b82 */ /* 0x000ee20000000800 */
[----:B------:R-:W-:Y:S01]  /*5fd10*/  IMAD R87, R87, 0x26e, RZ ;  /* 0x0000026e57577824 */ /* 0x000fe200078e02ff */
[----:B------:R-:W-:-:S06]  /*5fd20*/  LEA.HI.X.SX32 R47, R239, R245, 0x1, P3 ;  /* 0x000000f5ef2f7211 */ /* 0x000fcc00018f0eff */
[----:B------:R-:W3:Y:S01]  /*5fd30*/  LDC R239, c[0x0][0x278] ;  /* 0x00009e00ffef7b82 */ /* 0x000ee20000000800 */
[-C--:B------:R-:W-:Y:S02]  /*5fd40*/  IADD3 R48, P0, R87, R244.reuse, RZ ;  /* 0x000000f457307210 */ /* 0x080fe40007f1e0ff */
[----:B------:R-:W-:Y:S02]  /*5fd50*/  PRMT R92, R143, 0x7632, R92 ;  /* 0x000076328f5c7816 */ /* 0x000fe4000000005c */
[-C--:B------:R-:W-:Y:S01]  /*5fd60*/  LEA.HI.X.SX32 R49, R53, R245.reuse, 0x1, P0 ;  /* 0x000000f535317211 */ /* 0x080fe200000f0eff */
[----:B-1----:R-:W-:Y:S02]  /*5fd70*/  IMAD R91, R86, 0x276, RZ ;  /* 0x00000276565b7824 */ /* 0x002fe400078e02ff */
[----:B--2---:R-:W-:Y:S01]  /*5fd80*/  IMAD R89, R89, 0x278, RZ ;  /* 0x0000027859597824 */ /* 0x004fe200078e02ff */
[-C--:B------:R-:W-:Y:S01]  /*5fd90*/  LEA.HI.X.SX32 R53, R81, R245.reuse, 0x1, P4 ;  /* 0x000000f551357211 */ /* 0x080fe200020f0eff */
[----:B------:R0:W-:Y:S01]  /*5fda0*/  STG.E.U16 desc[UR60][R48.64], R92 ;  /* 0x0000005c30007986 */ /* 0x0001e2000c10153c */
[----:B------:R-:W1:Y:S03]  /*5fdb0*/  LDC R88, c[0x0][0x278] ;  /* 0x00009e00ff587b82 */ /* 0x000e660000000800 */
[----:B------:R4:W-:Y:S04]  /*5fdc0*/  STG.E.U16 desc[UR60][R50.64], R144 ;  /* 0x0000009032007986 */ /* 0x0009e8000c10153c */
[----:B------:R2:W-:Y:S01]  /*5fdd0*/  STG.E.U16 desc[UR60][R52.64], R93 ;  /* 0x0000005d34007986 */ /* 0x0005e2000c10153c */
[----:B------:R-:W1:Y:S01]  /*5fde0*/  LDC R82, c[0x0][0x278] ;  /* 0x00009e00ff527b82 */ /* 0x000e620000000800 */
[----:B0-----:R-:W-:Y:S01]  /*5fdf0*/  IMAD R49, R80, 0x13b, RZ ;  /* 0x0000013b50317824 */ /* 0x001fe200078e02ff */
[-C--:B------:R-:W-:Y:S01]  /*5fe00*/  IADD3 R48, P0, R91, R244.reuse, RZ ;  /* 0x000000f45b307210 */ /* 0x080fe20007f1e0ff */
[----:B----4-:R-:W-:Y:S01]  /*5fe10*/  IMAD R51, R90, 0x27a, RZ ;  /* 0x0000027a5a337824 */ /* 0x010fe200078e02ff */
[-C--:B------:R-:W-:Y:S01]  /*5fe20*/  IADD3 R50, P3, R89, R244.reuse, RZ ;  /* 0x000000f459327210 */ /* 0x080fe20007f7e0ff */
[----:B---3--:R-:W-:Y:S01]  /*5fe30*/  IMAD R89, R84, 0x27c, RZ ;  /* 0x0000027c54597824 */ /* 0x008fe200078e02ff */
[----:B------:R0:W-:Y:S01]  /*5fe40*/  STG.E.U16 desc[UR60][R46.64], R145 ;  /* 0x000000912e007986 */ /* 0x0001e2000c10153c */
[-C--:B------:R-:W-:Y:S01]  /*5fe50*/  LEA.HI.X.SX32 R49, R49, R245.reuse, 0x1, P0 ;  /* 0x000000f531317211 */ /* 0x080fe200000f0eff */
[----:B------:R-:W-:Y:S01]  /*5fe60*/  IMAD R239, R239, 0x13e, RZ ;  /* 0x0000013eefef7824 */ /* 0x000fe200078e02ff */
[----:B--2---:R-:W-:Y:S01]  /*5fe70*/  IADD3 R52, P4, R51, R244, RZ ;  /* 0x000000f433347210 */ /* 0x004fe20007f9e0ff */
[----:B------:R-:W2:Y:S01]  /*5fe80*/  LDC R87, c[0x0][0x278] ;  /* 0x00009e00ff577b82 */ /* 0x000ea20000000800 */
[----:B------:R-:W-:-:S02]  /*5fe90*/  LEA.HI.X.SX32 R51, R248, R245, 0x1, P3 ;  /* 0x000000f5f8337211 */ /* 0x000fc400018f0eff */
[----:B0-----:R-:W-:-:S05]  /*5fea0*/  PRMT R47, R145, 0x7632, R47 ;  /* 0x00007632912f7816 */ /* 0x001fca000000002f */
[----:B------:R-:W0:Y:S01]  /*5feb0*/  LDC R81, c[0x0][0x278] ;  /* 0x00009e00ff517b82 */ /* 0x000e220000000800 */
[----:B------:R-:W-:Y:S01]  /*5fec0*/  IADD3 R46, P3, R89, R244, RZ ;  /* 0x000000f4592e7210 */ /* 0x000fe20007f7e0ff */
[----:B------:R3:W-:Y:S01]  /*5fed0*/  STG.E.U16 desc[UR60][R48.64], R47 ;  /* 0x0000002f30007986 */ /* 0x0007e2000c10153c */
[----:B-1----:R-:W-:-:S05]  /*5fee0*/  IMAD R53, R82, 0x13d, RZ ;  /* 0x0000013d52357824 */ /* 0x002fca00078e02ff */
[----:B------:R-:W1:Y:S01]  /*5fef0*/  LDC R84, c[0x0][0x278] ;  /* 0x00009e00ff547b82 */ /* 0x000e620000000800 */
[----:B---3--:R-:W-:Y:S01]  /*5ff00*/  LEA.HI.X.SX32 R47, R239, R245, 0x1, P3 ;  /* 0x000000f5ef2f7211 */ /* 0x008fe200018f0eff */
[----:B------:R-:W-:-:S06]  /*5ff10*/  IMAD R49, R88, 0x280, RZ ;  /* 0x0000028058317824 */ /* 0x000fcc00078e02ff */
[----:B------:R-:W3:Y:S01]  /*5ff20*/  LDC R239, c[0x0][0x278] ;  /* 0x00009e00ffef7b82 */ /* 0x000ee20000000800 */
[----:B------:R4:W-:Y:S07]  /*5ff30*/  STG.E.U16 desc[UR60][R50.64], R146 ;  /* 0x0000009232007986 */ /* 0x0009ee000c10153c */
[----:B------:R-:W1:Y:S01]  /*5ff40*/  LDC R82, c[0x0][0x278] ;  /* 0x00009e00ff527b82 */ /* 0x000e620000000800 */
[----:B----4-:R-:W-:-:S07]  /*5ff50*/  IADD3 R50, P3, R49, R244, RZ ;  /* 0x000000f431327210 */ /* 0x010fce0007f7e0ff */
[----:B------:R-:W4:Y:S01]  /*5ff60*/  LDC R85, c[0x0][0x278] ;  /* 0x00009e00ff557b82 */ /* 0x000f220000000800 */
[----:B---3--:R-:W-:-:S07]  /*5ff70*/  IMAD R239, R239, 0x140, RZ ;  /* 0x00000140efef7824 */ /* 0x008fce00078e02ff */
[----:B------:R-:W3:Y:S01]  /*5ff80*/  LDC R83, c[0x0][0x278] ;  /* 0x00009e00ff537b82 */ /* 0x000ee20000000800 */
[----:B------:R-:W-:-:S07]  /*5ff90*/  LEA.HI.X.SX32 R51, R239, R245, 0x1, P3 ;  /* 0x000000f5ef337211 */ /* 0x000fce00018f0eff */
[----:B------:R-:W3:Y:S01]  /*5ffa0*/  LDC R239, c[0x0][0x278] ;  /* 0x00009e00ffef7b82 */ /* 0x000ee20000000800 */
[----:B--2---:R-:W-:Y:S01]  /*5ffb0*/  IMAD R87, R87, 0x27e, RZ ;  /* 0x0000027e57577824 */ /* 0x004fe200078e02ff */
[-C--:B------:R-:W-:Y:S01]  /*5ffc0*/  LEA.HI.X.SX32 R53, R53, R245.reuse, 0x1, P4 ;  /* 0x000000f535357211 */ /* 0x080fe200020f0eff */
[----:B0-----:R-:W-:Y:S01]  /*5ffd0*/  IMAD R81, R81, 0x13f, RZ ;  /* 0x0000013f51517824 */ /* 0x001fe200078e02ff */
[----:B------:R-:W-:Y:S02]  /*5ffe0*/  PRMT R90, R146, 0x7632, R90 ;  /* 0x00007632925a7816 */ /* 0x000fe4000000005a */
[----:B------:R-:W-:Y:S01]  /*5fff0*/  IADD3 R48, P0, R87, R244, RZ ;  /* 0x000000f457307210 */ /* 0x000fe20007f1e0ff */
[----:B-1----:R-:W-:Y:S01]  /*60000*/  IMAD R89, R82, 0x284, RZ ;  /* 0x0000028452597824 */ /* 0x002fe200078e02ff */
[----:B------:R-:W-:Y:S01]  /*60010*/  PRMT R88, R147, 0x7632, R88 ;  /* 0x0000763293587816 */ /* 0x000fe20000000058 */
[----:B------:R-:W-:Y:S01]  /*60020*/  STG.E.U16 desc[UR60][R52.64], R90 ;  /* 0x0000005a34007986 */ /* 0x000fe2000c10153c */
[----:B------:R-:W-:Y:S01]  /*60030*/  LEA.HI.X.SX32 R49, R81, R245, 0x1, P0 ;  /* 0x000000f551317211 */ /* 0x000fe200000f0eff */
[----:B------:R-:W0:Y:S02]  /*60040*/  LDC R86, c[0x0][0x278] ;  /* 0x00009e00ff567b82 */ /* 0x000e240000000800 */
[----:B------:R1:W-:Y:S04]  /*60050*/  STG.E.U16 desc[UR60][R46.64], R147 ;  /* 0x000000932e007986 */ /* 0x0003e8000c10153c */
[----:B------:R2:W-:Y:S01]  /*60060*/  STG.E.U16 desc[UR60][R48.64], R88 ;  /* 0x0000005830007986 */ /* 0x0005e2000c10153c */
[----:B----4-:R-:W-:Y:S01]  /*60070*/  IMAD R85, R85, 0x282, RZ ;  /* 0x0000028255557824 */ /* 0x010fe200078e02ff */
[----:B------:R-:W4:Y:S01]  /*60080*/  LDC R80, c[0x0][0x278] ;  /* 0x00009e00ff507b82 */ /* 0x000f220000000800 */
[----:B---3--:R-:W-:-:S02]  /*60090*/  IMAD R239, R239, 0x142, RZ ;  /* 0x00000142efef7824 */ /* 0x008fc400078e02ff */
[----:B-1----:R-:W-:Y:S01]  /*600a0*/  IMAD R47, R84, 0x286, RZ ;  /* 0x00000286542f7824 */ /* 0x002fe200078e02ff */
[-C--:B------:R-:W-:Y:S01]  /*600b0*/  IADD3 R46, P0, R89, R244.reuse, RZ ;  /* 0x000000f4592e7210 */ /* 0x080fe20007f1e0ff */
[----:B------:R-:W-:Y:S01]  /*600c0*/  IMAD R53, R83, 0x141, RZ ;  /* 0x0000014153357824 */ /* 0x000fe200078e02ff */
[-C--:B------:R-:W-:Y:S01]  /*600d0*/  IADD3 R52, P4, R85, R244.reuse, RZ ;  /* 0x000000f455347210 */ /* 0x080fe20007f9e0ff */
[----:B------:R1:W-:Y:S01]  /*600e0*/  STG.E.U16 desc[UR60][R50.64], R148 ;  /* 0x0000009432007986 */ /* 0x0003e2000c10153c */
[----:B--2---:R-:W-:Y:S01]  /*600f0*/  IADD3 R48, P3, R47, R244, RZ ;  /* 0x000000f42f307210 */ /* 0x004fe20007f7e0ff */
[----:B------:R-:W2:Y:S01]  /*60100*/  LDC R85, c[0x0][0x278] ;  /* 0x00009e00ff557b82 */ /* 0x000ea20000000800 */
[----:B------:R-:W-:-:S07]  /*60110*/  LEA.HI.X.SX32 R47, R239, R245, 0x1, P0 ;  /* 0x000000f5ef2f7211 */ /* 0x000fce00000f0eff */
[----:B------:R-:W3:Y:S01]  /*60120*/  LDC R239, c[0x0][0x278] ;  /* 0x00009e00ffef7b82 */ /* 0x000ee20000000800 */
[----:B0-----:R-:W-:Y:S01]  /*60130*/  IMAD R91, R86, 0x288, RZ ;  /* 0x00000288565b7824 */ /* 0x001fe200078e02ff */
[----:B------:R-:W-:-:S04]  /*60140*/  LEA.HI.X.SX32 R53, R53, R245, 0x1, P4 ;  /* 0x000000f535357211 */ /* 0x000fc800020f0eff */
[----:B-1----:R-:W-:Y:S01]  /*60150*/  IADD3 R50, P4, R91, R244, RZ ;  /* 0x000000f45b327210 */ /* 0x002fe20007f9e0ff */
[----:B----4-:R-:W-:Y:S01]  /*60160*/  IMAD R49, R80, 0x143, RZ ;  /* 0x0000014350317824 */ /* 0x010fe200078e02ff */
[----:B------:R-:W-:Y:S01]  /*60170*/  PRMT R90, R148, 0x7632, R90 ;  /* 0x00007632945a7816 */ /* 0x000fe2000000005a */
[----:B------:R-:W0:Y:S08]  /*60180*/  LDC R83, c[0x0][0x278] ;  /* 0x00009e00ff537b82 */ /* 0x000e300000000800 */
[----:B------:R-:W1:Y:S01]  /*60190*/  LDC R84, c[0x0][0x278] ;  /* 0x00009e00ff547b82 */ /* 0x000e620000000800 */
[----:B---3--:R-:W-:Y:S01]  /*601a0*/  IMAD R239, R239, 0x144, RZ ;  /* 0x00000144efef7824 */ /* 0x008fe200078e02ff */
[----:B------:R-:W-:Y:S01]  /*601b0*/  PRMT R89, R149, 0x7632, R89 ;  /* 0x0000763295597816 */ /* 0x000fe20000000059 */
[----:B--2---:R-:W-:-:S05]  /*601c0*/  IMAD R85, R85, 0x28c, RZ ;  /* 0x0000028c55557824 */ /* 0x004fca00078e02ff */
[----:B------:R-:W2:Y:S01]  /*601d0*/  LDC R81, c[0x0][0x278] ;  /* 0x00009e00ff517b82 */ /* 0x000ea20000000800 */
[----:B------:R-:W-:-:S07]  /*601e0*/  LEA.HI.X.SX32 R51, R239, R245, 0x1, P4 ;  /* 0x000000f5ef337211 */ /* 0x000fce00020f0eff */
[----:B------:R-:W3:Y:S01]  /*601f0*/  LDC R239, c[0x0][0x278] ;  /* 0x00009e00ffef7b82 */ /* 0x000ee20000000800 */
[----:B------:R-:W-:Y:S01]  /*60200*/  LEA.HI.X.SX32 R49, R49, R245, 0x1, P3 ;  /* 0x000000f531317211 */ /* 0x000fe200018f0eff */
[----:B------:R4:W-:Y:S04]  /*60210*/  STG.E.U16 desc[UR60][R52.64], R90 ;  /* 0x0000005a34007986 */ /* 0x0009e8000c10153c */
[----:B------:R-:W-:Y:S02]  /*60220*/  STG.E.U16 desc[UR60][R46.64], R149 ;  /* 0x000000952e007986 */ /* 0x000fe4000c10153c */
[----:B------:R-:W2:Y:S02]  /*60230*/  LDC R87, c[0x0][0x278] ;  /* 0x00009e00ff577b82 */ /* 0x000ea40000000800 */
[----:B------:R0:W-:Y:S06]  /*60240*/  STG.E.U16 desc[UR60][R48.64], R89 ;  /* 0x0000005930007986 */ /* 0x0001ec000c10153c */
[----:B----4-:R-:W4:Y:S01]  /*60250*/  LDC R52, c[0x0][0x278] ;  /* 0x00009e00ff347b82 */ /* 0x010f220000000800 */
[----:B0-----:R-:W-:Y:S01]  /*60260*/  IADD3 R48, P0, R85, R244, RZ ;  /* 0x000000f455307210 */ /* 0x001fe20007f1e0ff */
[----:B---3--:R-:W-:-:S06]  /*60270*/  IMAD R239, R239, 0x146, RZ ;  /* 0x00000146efef7824 */ /* 0x008fcc00078e02ff */
[----:B------:R-:W0:Y:S01]  /*60280*/  LDC R88, c[0x0][0x278] ;  /* 0x00009e00ff587b82 */ /* 0x000e220000000800 */
[----:B------:R-:W-:-:S07]  /*60290*/  LEA.HI.X.SX32 R49, R239, R245, 0x1, P0 ;  /* 0x000000f5ef317211 */ /* 0x000fce00000f0eff */
[----:B------:R-:W3:Y:S01]  /*602a0*/  LDC R239, c[0x0][0x278] ;  /* 0x00009e00ffef7b82 */ /* 0x000ee20000000800 */
[----:B------:R-:W-:Y:S01]  /*602b0*/  IMAD R53, R83, 0x28a, RZ ;  /* 0x0000028a53357824 */ /* 0x000fe200078e02ff */
[----:B------:R4:W-:Y:S04]  /*602c0*/  STG.E.U16 desc[UR60][R50.64], R150 ;  /* 0x0000009632007986 */ /* 0x0009e8000c10153c */
[----:B------:R-:W-:Y:S01]  /*602d0*/  IADD3 R46, P3, R53, R244, RZ ;  /* 0x000000f4352e7210 */ /* 0x000fe20007f7e0ff */
[----:B-1----:R-:W-:Y:S01]  /*602e0*/  IMAD R53, R84, 0x290, RZ ;  /* 0x0000029054357824 */ /* 0x002fe200078e02ff */
[----:B------:R-:W1:Y:S01]  /*602f0*/  LDC R86, c[0x0][0x278] ;  /* 0x00009e00ff567b82 */ /* 0x000e620000000800 */
[----:B----4-:R-:W-:-:S03]  /*60300*/  IMAD R51, R52, 0x147, RZ ;  /* 0x0000014734337824 */ /* 0x010fc600078e02ff */
[----:B------:R-:W-:Y:S01]  /*60310*/  IADD3 R52, P4, R53, R244, RZ ;  /* 0x000000f435347210 */ /* 0x000fe20007f9e0ff */
[----:B--2---:R-:W-:Y:S01]  /*60320*/  IMAD R47, R81, 0x145, RZ ;  /* 0x00000145512f7824 */ /* 0x004fe200078e02ff */
[----:B------:R-:W-:Y:S01]  /*60330*/  PRMT R90, R150, 0x7632, R90 ;  /* 0x00007632965a7816 */ /* 0x000fe2000000005a */
[----:B------:R-:W-:Y:S01]  /*60340*/  IMAD R87, R87, 0x28e, RZ ;  /* 0x0000028e57577824 */ /* 0x000fe200078e02ff */
[----:B------:R-:W2:Y:S01]  /*60350*/  LDC R80, c[0x0][0x278] ;  /* 0x00009e00ff507b82 */ /* 0x000ea20000000800 */
[----:B---3--:R-:W-:Y:S02]  /*60360*/  IMAD R239, R239, 0x148, RZ ;  /* 0x00000148efef7824 */ /* 0x008fe400078e02ff */
[----:B0-----:R-:W-:Y:S01]  /*60370*/  IMAD R91, R88, 0x294, RZ ;  /* 0x00000294585b7824 */ /* 0x001fe200078e02ff */
[----:B------:R-:W-:-:S04]  /*60380*/  LEA.HI.X.SX32 R47, R47, R245, 0x1, P3 ;  /* 0x000000f52f2f7211 */ /* 0x000fc800018f0eff */
[----:B------:R-:W0:Y:S01]  /*60390*/  LDC R83, c[0x0][0x278] ;  /* 0x00009e00ff537b82 */ /* 0x000e220000000800 */
[----:B------:R-:W-:-:S07]  /*603a0*/  LEA.HI.X.SX32 R53, R239, R245, 0x1, P4 ;  /* 0x000000f5ef357211 */ /* 0x000fce00020f0eff */
[----:B------:R-:W3:Y:S01]  /*603b0*/  LDC R239, c[0x0][0x278] ;  /* 0x00009e00ffef7b82 */ /* 0x000ee20000000800 */
[----:B------:R-:W-:Y:S01]  /*603c0*/  IADD3 R50, P3, R87, R244, RZ ;  /* 0x000000f457327210 */ /* 0x000fe20007f7e0ff */
[----:B------:R-:W-:Y:S03]  /*603d0*/  STG.E.U16 desc[UR60][R46.64], R90 ;  /* 0x0000005a2e007986 */ /* 0x000fe6000c10153c */
[----:B------:R-:W-:Y:S01]  /*603e0*/  LEA.HI.X.SX32 R51, R51, R245, 0x1, P3 ;  /* 0x000000f533337211 */ /* 0x000fe200018f0eff */
[----:B------:R4:W-:Y:S02]  /*603f0*/  STG.E.U16 desc[UR60][R48.64], R151 ;  /* 0x0000009730007986 */ /* 0x0009e4000c10153c */
[----:B------:R-:W2:Y:S01]  /*60400*/  LDC R84, c[0x0][0x278] ;  /* 0x00009e00ff547b82 */ /* 0x000ea20000000800 */
[----:B-1----:R-:W-:Y:S01]  /*60410*/  IMAD R89, R86, 0x292, RZ ;  /* 0x0000029256597824 */ /* 0x002fe200078e02ff */
[----:B------:R-:W-:Y:S01]  /*60420*/  PRMT R92, R151, 0x7632, R92 ;  /* 0x00007632975c7816 */ /* 0x000fe2000000005c */
[----:B0-----:R-:W-:-:S05]  /*60430*/  IMAD R83, R83, 0x296, RZ ;  /* 0x0000029653537824 */ /* 0x001fca00078e02ff */
[----:B------:R-:W0:Y:S01]  /*60440*/  LDC R82, c[0x0][0x278] ;  /* 0x00009e00ff527b82 */ /* 0x000e220000000800 */
[----:B----4-:R-:W-:Y:S01]  /*60450*/  IADD3 R48, P3, R91, R244, RZ ;  /* 0x000000f45b307210 */ /* 0x010fe20007f7e0ff */
[----:B---3--:R-:W-:-:S06]  /*60460*/  IMAD R239, R239, 0x14a, RZ ;  /* 0x0000014aefef7824 */ /* 0x008fcc00078e02ff */
[----:B------:R-:W1:Y:S01]  /*60470*/  LDC R87, c[0x0][0x278] ;  /* 0x00009e00ff577b82 */ /* 0x000e620000000800 */
[----:B------:R-:W-:-:S07]  /*60480*/  LEA.HI.X.SX32 R49, R239, R245, 0x1, P3 ;  /* 0x000000f5ef317211 */ /* 0x000fce00018f0eff */
[----:B------:R-:W3:Y:S01]  /*60490*/  LDC R239, c[0x0][0x278] ;  /* 0x00009e00ffef7b82 */ /* 0x000ee20000000800 */
[----:B--2---:R-:W-:Y:S01]  /*604a0*/  IMAD R47, R80, 0x149, RZ ;  /* 0x00000149502f7824 */ /* 0x004fe200078e02ff */
[-C--:B------:R-:W-:Y:S01]  /*604b0*/  IADD3 R46, P0, R89, R244.reuse, RZ ;  /* 0x000000f4592e7210 */ /* 0x080fe20007f1e0ff */
[----:B------:R2:W-:Y:S03]  /*604c0*/  STG.E.U16 desc[UR60][R50.64], R92 ;  /* 0x0000005c32007986 */ /* 0x0005e6000c10153c */
[----:B------:R-:W-:Y:S01]  /*604d0*/  LEA.HI.X.SX32 R47, R47, R245, 0x1, P0 ;  /* 0x000000f52f2f7211 */ /* 0x000fe200000f0eff */
[----:B------:R4:W-:Y:S01]  /*604e0*/  STG.E.U16 desc[UR60][R52.64], R152 ;  /* 0x0000009834007986 */ /* 0x0009e2000c10153c */
[----:B------:R-:W-:Y:S01]  /*604f0*/  PRMT R91, R153, 0x7632, R91 ;  /* 0x00007632995b7816 */ /* 0x000fe2000000005b */
[----:B------:R-:W1:Y:S01]  /*60500*/  LDC R85, c[0x0][0x278] ;  /* 0x00009e00ff557b82 */ /* 0x000e620000000800 */
[----:B--2---:R-:W-:Y:S01]  /*60510*/  IADD3 R50, P4, R83, R244, RZ ;  /* 0x000000f453327210 */ /* 0x004fe20007f9e0ff */
[----:B------:R-:W-:-:S06]  /*60520*/  IMAD R83, R84, 0x298, RZ ;  /* 0x0000029854537824 */ /* 0x000fcc00078e02ff */
[----:B------:R-:W2:Y:S01]  /*60530*/  LDC R86, c[0x0][0x278] ;  /* 0x00009e00ff567b82 */ /* 0x000ea20000000800 */
[----:B----4-:R-:W-:-:S05]  /*60540*/  PRMT R152, R152, 0x7632, R152 ;  /* 0x0000763298987816 */ /* 0x010fca0000000098 */
[----:B------:R4:W-:Y:S01]  /*60550*/  STG.E.U16 desc[UR60][R46.64], R152 ;  /* 0x000000982e007986 */ /* 0x0009e2000c10153c */
[----:B---3--:R-:W-:Y:S01]  /*60560*/  IMAD R239, R239, 0x14c, RZ ;  /* 0x0000014cefef7824 */ /* 0x008fe200078e02ff */
[----:B------:R-:W3:Y:S01]  /*60570*/  LDC R81, c[0x0][0x278] ;  /* 0x00009e00ff517b82 */ /* 0x000ee20000000800 */
[----:B0-----:R-:W-:Y:S02]  /*60580*/  IMAD R51, R82, 0x14b, RZ ;  /* 0x0000014b52337824 */ /* 0x001fe400078e02ff */
[----:B-1----:R-:W-:-:S05]  /*60590*/  IMAD R87, R87, 0x29c, RZ ;  /* 0x0000029c57577824 */ /* 0x002fca00078e02ff */
[----:B------:R-:W0:Y:S01]  /*605a0*/  LDC R88, c[0x0][0x278] ;  /* 0x00009e00ff587b82 */ /* 0x000e220000000800 */
[----:B----4-:R-:W-:-:S04]  /*605b0*/  IADD3 R46, P3, R83, R244, RZ ;  /* 0x000000f4532e7210 */ /* 0x010fc80007f7e0ff */
[----:B------:R-:W-:-:S03]  /*605c0*/  LEA.HI.X.SX32 R47, R239, R245, 0x1, P3 ;  /* 0x000000f5ef2f7211 */ /* 0x000fc600018f0eff */
[----:B------:R-:W1:Y:S01]  /*605d0*/  LDC R239, c[0x0][0x278] ;  /* 0x00009e00ffef7b82 */ /* 0x000e620000000800 */
[----:B------:R-:W-:Y:S01]  /*605e0*/  LEA.HI.X.SX32 R51, R51, R245, 0x1, P4 ;  /* 0x000000f533337211 */ /* 0x000fe200020f0eff */
[----:B------:R-:W-:Y:S04]  /*605f0*/  STG.E.U16 desc[UR60][R48.64], R153 ;  /* 0x0000009930007986 */ /* 0x000fe8000c10153c */
[----:B------:R4:W-:Y:S02]  /*60600*/  STG.E.U16 desc[UR60][R50.64], R91 ;  /* 0x0000005b32007986 */ /* 0x0009e4000c10153c */
[----:B------:R-:W0:Y:S01]  /*60610*/  LDC R52, c[0x0][0x278] ;  /* 0x00009e00ff347b82 */ /* 0x000e220000000800 */
[----:B------:R-:W-:Y:S02]  /*60620*/  IMAD R85, R85, 0x29a, RZ ;  /* 0x0000029a55557824 */ /* 0x000fe400078e02ff */
[----:B---3--:R-:W-:-:S05]  /*60630*/  IMAD R53, R81, 0x14d, RZ ;  /* 0x0000014d51357824 */ /* 0x008fca00078e02ff */
[----:B------:R-:W3:Y:S01]  /*60640*/  LDC R90, c[0x0][0x278] ;  /* 0x00009e00ff5a7b82 */ /* 0x000ee20000000800 */
[----:B----4-:R-:W-:Y:S01]  /*60650*/  IADD3 R50, P3, R87, R244, RZ ;  /* 0x000000f457327210 */ /* 0x010fe20007f7e0ff */
[----:B-1----:R-:W-:-:S06]  /*60660*/  IMAD R239, R239, 0x14e, RZ ;  /* 0x0000014eefef7824 */ /* 0x002fcc00078e02ff */
[----:B------:R-:W1:Y:S01]  /*60670*/  LDC R84, c[0x0][0x278] ;  /* 0x00009e00ff547b82 */ /* 0x000e620000000800 */
[----:B------:R-:W-:-:S07]  /*60680*/  LEA.HI.X.SX32 R51, R239, R245, 0x1, P3 ;  /* 0x000000f5ef337211 */ /* 0x000fce00018f0eff */
[----:B------:R-:W4:Y:S01]  /*60690*/  LDC R239, c[0x0][0x278] ;  /* 0x00009e00ffef7b82 */ /* 0x000f220000000800 */
[----:B--2---:R-:W-:Y:S01]  /*606a0*/  IMAD R49, R86, 0x29e, RZ ;  /* 0x0000029e56317824 */ /* 0x004fe200078e02ff */
[-C--:B------:R-:W-:Y:S01]  /*606b0*/  IADD3 R48, P0, R85, R244.reuse, RZ ;  /* 0x000000f455307210 */ /* 0x080fe20007f1e0ff */
[----:B0-----:R-:W-:Y:S01]  /*606c0*/  IMAD R91, R88, 0x2a0, RZ ;  /* 0x000002a0585b7824 */ /* 0x001fe200078e02ff */
[----:B------:R0:W-:Y:S01]  /*606d0*/  STG.E.U16 desc[UR60][R46.64], R154 ;  /* 0x0000009a2e007986 */ /* 0x0001e2000c10153c */
[----:B------:R-:W-:Y:S01]  /*606e0*/  IMAD R81, R52, 0x14f, RZ ;  /* 0x0000014f34517824 */ /* 0x000fe200078e02ff */
[----:B------:R-:W-:Y:S02]  /*606f0*/  IADD3 R52, P4, R49, R244, RZ ;  /* 0x000000f431347210 */ /* 0x000fe40007f9e0ff */
[----:B------:R-:W-:Y:S01]  /*60700*/  LEA.HI.X.SX32 R49, R53, R245, 0x1, P0 ;  /* 0x000000f535317211 */ /* 0x000fe200000f0eff */
[----:B------:R-:W2:Y:S01]  /*60710*/  LDC R89, c[0x0][0x278] ;  /* 0x00009e00ff597b82 */ /* 0x000ea20000000800 */
[----:B0-----:R-:W-:-:S07]  /*60720*/  PRMT R47, R154, 0x7632, R47 ;  /* 0x000076329a2f7816 */ /* 0x001fce000000002f */
[----:B------:R-:W0:Y:S01]  /*60730*/  LDC R80, c[0x0][0x278] ;  /* 0x00009e00ff507b82 */ /* 0x000e220000000800 */
[----:B------:R-:W-:Y:S01]  /*60740*/  IADD3 R46, P3, R91, R244, RZ ;  /* 0x000000f45b2e7210 */ /* 0x000fe20007f7e0ff */
[----:B----4-:R-:W-:Y:S01]  /*60750*/  IMAD R239, R239, 0x150, RZ ;  /* 0x00000150efef7824 */ /* 0x010fe200078e02ff */
[----:B------:R4:W-:Y:S01]  /*60760*/  STG.E.U16 desc[UR60][R48.64], R47 ;  /* 0x0000002f30007986 */ /* 0x0009e2000c10153c */
[----:B------:R-:W-:-:S04]  /*60770*/  PRMT R92, R155, 0x7632, R92 ;  /* 0x000076329b5c7816 */ /* 0x000fc8000000005c */
[----:B------:R-:W0:Y:S08]  /*60780*/  LDC R85, c[0x0][0x278] ;  /* 0x00009e00ff557b82 */ /* 0x000e300000000800 */
[----:B------:R-:W0:Y:S01]  /*60790*/  LDC R82, c[0x0][0x278] ;  /* 0x00009e00ff527b82 */ /* 0x000e220000000800 */
[----:B----4-:R-:W-:-:S07]  /*607a0*/  LEA.HI.X.SX32 R47, R239, R245, 0x1, P3 ;  /* 0x000000f5ef2f7211 */ /* 0x010fce00018f0eff */
[----:B------:R-:W4:Y:S01]  /*607b0*/  LDC R239, c[0x0][0x278] ;  /* 0x00009e00ffef7b82 */ /* 0x000f220000000800 */
[----:B---3--:R-:W-:Y:S01]  /*607c0*/  IMAD R49, R90, 0x2a4, RZ ;  /* 0x000002a45a317824 */ /* 0x008fe200078e02ff */
[----:B------:R-:W-:Y:S01]  /*607d0*/  LEA.HI.X.SX32 R53, R81, R245, 0x1, P4 ;  /* 0x000000f551357211 */ /* 0x000fe200020f0eff */
[----:B------:R1:W-:Y:S04]  /*607e0*/  STG.E.U16 desc[UR60][R50.64], R155 ;  /* 0x0000009b32007986 */ /* 0x0003e8000c10153c */
[----:B------:R3:W-:Y:S01]  /*607f0*/  STG.E.U16 desc[UR60][R52.64], R92 ;  /* 0x0000005c34007986 */ /* 0x0007e2000c10153c */
[----:B------:R-:W0:Y:S01]  /*60800*/  LDC R87, c[0x0][0x278] ;  /* 0x00009e00ff577b82 */ /* 0x000e220000000800 */
[----:B-1----:R-:W-:Y:S01]  /*60810*/  IMAD R51, R84, 0x2a6, RZ ;  /* 0x000002a654337824 */ /* 0x002fe200078e02ff */
[----:B------:R-:W-:-:S06]  /*60820*/  IADD3 R50, P3, R49, R244, RZ ;  /* 0x000000f431327210 */ /* 0x000fcc0007f7e0ff */
[----:B------:R-:W1:Y:S01]  /*60830*/  LDC R86, c[0x0][0x278] ;  /* 0x00009e00ff567b82 */ /* 0x000e620000000800 */
[----:B---3--:R-:W-:Y:S01]  /*60840*/  IADD3 R52, P4, R51, R244, RZ ;  /* 0x000000f433347210 */ /* 0x008fe20007f9e0ff */
[----:B----4-:R-:W-:-:S06]  /*60850*/  IMAD R239, R239, 0x152, RZ ;  /* 0x00000152efef7824 */ /* 0x010fcc00078e02ff */
[----:B------:R-:W3:Y:S01]  /*60860*/  LDC R83, c[0x0][0x278] ;  /* 0x00009e00ff537b82 */ /* 0x000ee20000000800 */
[----:B------:R-:W-:-:S07]  /*60870*/  LEA.HI.X.SX32 R51, R239, R245, 0x1, P3 ;  /* 0x000000f5ef337211 */ /* 0x000fce00018f0eff */
[----:B------:R-:W4:Y:S01]  /*60880*/  LDC R239, c[0x0][0x278] ;  /* 0x00009e00ffef7b82 */ /* 0x000f220000000800 */
[----:B--2---:R-:W-:Y:S01]  /*60890*/  IMAD R89, R89, 0x2a2, RZ ;  /* 0x000002a259597824 */ /* 0x004fe200078e02ff */
[----:B------:R2:W-:Y:S01]  /*608a0*/  STG.E.U16 desc[UR60][R46.64], R156 ;  /* 0x0000009c2e007986 */ /* 0x0005e2000c10153c */
[----:B0-----:R-:W-:-:S03]  /*608b0*/  IMAD R81, R80, 0x151, RZ ;  /* 0x0000015150517824 */ /* 0x001fc600078e02ff */
[-C--:B------:R-:W-:Y:S01]  /*608c0*/  IADD3 R48, P0, R89, R244.reuse, RZ ;  /* 0x000000f459307210 */ /* 0x080fe20007f1e0ff */
[----:B------:R-:W-:Y:S01]  /*608d0*/  IMAD R53, R82, 0x153, RZ ;  /* 0x0000015352357824 */ /* 0x000fe200078e02ff */
[----:B------:R-:W0:Y:S02]  /*608e0*/  LDC R88, c[0x0][0x278] ;  /* 0x00009e00ff587b82 */ /* 0x000e240000000800 */
[----:B------:R-:W-:Y:S01]  /*608f0*/  LEA.HI.X.SX32 R49, R81, R245, 0x1, P0 ;  /* 0x000000f551317211 */ /* 0x000fe200000f0eff */
[----:B--2---:R-:W-:Y:S02]  /*60900*/  IMAD R47, R85, 0x2a8, RZ ;  /* 0x000002a8552f7824 */ /* 0x004fe400078e02ff */
[----:B------:R-:W-:Y:S01]  /*60910*/  IMAD R87, R87, 0x2ac, RZ ;  /* 0x000002ac57577824 */ /* 0x000fe200078e02ff */
[----:B------:R-:W-:Y:S02]  /*60920*/  PRMT R90, R158, 0x7632, R90 ;  /* 0x000076329e5a7816 */ /* 0x000fe4000000005a */
[----:B------:R-:W2:Y:S01]  /*60930*/  LDC R84, c[0x0][0x278] ;  /* 0x00009e00ff547b82 */ /* 0x000ea20000000800 */
[----:B------:R-:W-:Y:S01]  /*60940*/  IADD3 R46, P0, R47, R244, RZ ;  /* 0x000000f42f2e7210 */ /* 0x000fe20007f1e0ff */
[----:B----4-:R-:W-:Y:S01]  /*60950*/  IMAD R239, R239, 0x154, RZ ;  /* 0x00000154efef7824 */ /* 0x010fe200078e02ff */
[----:B------:R-:W-:-:S05]  /*60960*/  PRMT R82, R156, 0x7632, R82 ;  /* 0x000076329c527816 */ /* 0x000fca0000000052 */
[----:B------:R-:W4:Y:S01]  /*60970*/  LDC R80, c[0x0][0x278] ;  /* 0x00009e00ff507b82 */ /* 0x000f220000000800 */
[----:B------:R-:W-:-:S07]  /*60980*/  LEA.HI.X.SX32 R47, R239, R245, 0x1, P0 ;  /* 0x000000f5ef2f7211 */ /* 0x000fce00000f0eff */
[----:B------:R-:W3:Y:S01]  /*60990*/  LDC R239, c[0x0][0x278] ;  /* 0x00009e00ffef7b82 */ /* 0x000ee20000000800 */
[----:B------:R-:W-:Y:S01]  /*609a0*/  STG.E.U16 desc[UR60][R48.64], R82 ;  /* 0x0000005230007986 */ /* 0x000fe2000c10153c */
[----:B------:R-:W-:-:S03]  /*609b0*/  LEA.HI.X.SX32 R53, R53, R245, 0x1, P4 ;  /* 0x000000f535357211 */ /* 0x000fc600020f0eff */
[----:B------:R0:W-:Y:S01]  /*609c0*/  STG.E.U16 desc[UR60][R50.64], R157 ;  /* 0x0000009d32007986 */ /* 0x0001e2000c10153c */
[----:B-1----:R-:W-:Y:S01]  /*609d0*/  IMAD R81, R86, 0x2aa, RZ ;  /* 0x000002aa56517824 */ /* 0x002fe200078e02ff */
[----:B------:R-:W-:Y:S01]  /*609e0*/  PRMT R89, R157, 0x7632, R89 ;  /* 0x000076329d597816 */ /* 0x000fe20000000059 */
[----:B------:R-:W1:Y:S08]  /*609f0*/  LDC R86, c[0x0][0x278] ;  /* 0x00009e00ff567b82 */ /* 0x000e700000000800 */
[----:B------:R-:W4:Y:S01]  /*60a00*/  LDC R85, c[0x0][0x278] ;  /* 0x00009e00ff557b82 */ /* 0x000f220000000800 */
[-C--:B0-----:R-:W-:Y:S01]  /*60a10*/  IADD3 R50, P4, R87, R244.reuse, RZ ;  /* 0x000000f457327210 */ /* 0x081fe20007f9e0ff */
[----:B---3--:R-:W-:Y:S01]  /*60a20*/  IMAD R239, R239, 0x156, RZ ;  /* 0x00000156efef7824 */ /* 0x008fe200078e02ff */
[----:B------:R-:W-:Y:S01]  /*60a30*/  IADD3 R48, P3, R81, R244, RZ ;  /* 0x000000f451307210 */ /* 0x000fe20007f7e0ff */
[----:B------:R-:W-:Y:S01]  /*60a40*/  IMAD R49, R83, 0x155, RZ ;  /* 0x0000015553317824 */ /* 0x000fe200078e02ff */
[----:B------:R0:W-:Y:S01]  /*60a50*/  STG.E.U16 desc[UR60][R52.64], R89 ;  /* 0x0000005934007986 */ /* 0x0001e2000c10153c */
[----:B------:R-:W-:-:S02]  /*60a60*/  PRMT R91, R159, 0x7632, R91 ;  /* 0x000076329f5b7816 */ /* 0x000fc4000000005b */
[----:B------:R-:W3:Y:S01]  /*60a70*/  LDC R83, c[0x0][0x278] ;  /* 0x00009e00ff537b82 */ /* 0x000ee20000000800 */
[----:B------:R-:W-:-:S07]  /*60a80*/  LEA.HI.X.SX32 R51, R239, R245, 0x1, P4 ;  /* 0x000000f5ef337211 */ /* 0x000fce00020f0eff */
[----:B------:R-:W1:Y:S01]  /*60a90*/  LDC R239, c[0x0][0x278] ;  /* 0x00009e00ffef7b82 */ /* 0x000e620000000800 */
[----:B------:R-:W-:Y:S01]  /*60aa0*/  LEA.HI.X.SX32 R49, R49, R245, 0x1, P3 ;  /* 0x000000f531317211 */ /* 0x000fe200018f0eff */
[----:B0-----:R-:W-:Y:S01]  /*60ab0*/  IMAD R89, R88, 0x2b0, RZ ;  /* 0x000002b058597824 */ /* 0x001fe200078e02ff */
[----:B------:R-:W-:Y:S04]  /*60ac0*/  STG.E.U16 desc[UR60][R46.64], R158 ;  /* 0x0000009e2e007986 */ /* 0x000fe8000c10153c */
[----:B------:R0:W-:Y:S01]  /*60ad0*/  STG.E.U16 desc[UR60][R48.64], R90 ;  /* 0x0000005a30007986 */ /* 0x0001e2000c10153c */
[----:B------:R-:W3:Y:S01]  /*60ae0*/  LDC R52, c[0x0][0x278] ;  /* 0x00009e00ff347b82 */ /* 0x000ee20000000800 */
[----:B--2---:R-:W-:Y:S02]  /*60af0*/  IMAD R53, R84, 0x2ae, RZ ;  /* 0x000002ae54357824 */ /* 0x004fe400078e02ff */
[----:B----4-:R-:W-:-:S05]  /*60b00*/  IMAD R85, R85, 0x2b2, RZ ;  /* 0x000002b255557824 */ /* 0x010fca00078e02ff */
[----:B------:R-:W2:Y:S01]  /*60b10*/  LDC R81, c[0x0][0x278] ;  /* 0x00009e00ff517b82 */ /* 0x000ea20000000800 */
[----:B0-----:R-:W-:Y:S01]  /*60b20*/  IADD3 R48, P0, R89, R244, RZ ;  /* 0x000000f459307210 */ /* 0x001fe20007f1e0ff */
[----:B-1----:R-:W-:Y:S01]  /*60b30*/  IMAD R239, R239, 0x158, RZ ;  /* 0x00000158efef7824 */ /* 0x002fe200078e02ff */
[----:B------:R3:W-:Y:S05]  /*60b40*/  STG.E.U16 desc[UR60][R50.64], R159 ;  /* 0x0000009f32007986 */ /* 0x0007ea000c10153c */
[----:B------:R-:W0:Y:S01]  /*60b50*/  LDC R84, c[0x0][0x278] ;  /* 0x00009e00ff547b82 */ /* 0x000e220000000800 */
[----:B------:R-:W-:-:S07]  /*60b60*/  LEA.HI.X.SX32 R49, R239, R245, 0x1, P0 ;  /* 0x000000f5ef317211 */ /* 0x000fce00000f0eff */
[----:B------:R-:W1:Y:S01]  /*60b70*/  LDC R239, c[0x0][0x278] ;  /* 0x00009e00ffef7b82 */ /* 0x000e620000000800 */
[----:B------:R-:W-:Y:S01]  /*60b80*/  IADD3 R46, P3, R53, R244, RZ ;  /* 0x000000f4352e7210 */ /* 0x000fe20007f7e0ff */
[----:B------:R-:W-:Y:S02]  /*60b90*/  IMAD R53, R86, 0x2b4, RZ ;  /* 0x000002b456357824 */ /* 0x000fe400078e02ff */
[----:B---3--:R-:W-:-:S03]  /*60ba0*/  IMAD R51, R52, 0x159, RZ ;  /* 0x0000015934337824 */ /* 0x008fc600078e02ff */
[----:B------:R-:W-:Y:S01]  /*60bb0*/  IADD3 R52, P4, R53, R244, RZ ;  /* 0x000000f435347210 */ /* 0x000fe20007f9e0ff */
[----:B------:R-:W-:Y:S01]  /*60bc0*/  IMAD R47, R80, 0x157, RZ ;  /* 0x00000157502f7824 */ /* 0x000fe200078e02ff */
[----:B------:R-:W-:Y:S01]  /*60bd0*/  PRMT R90, R160, 0x7632, R90 ;  /* 0x00007632a05a7816 */ /* 0x000fe2000000005a */
[----:B------:R-:W-:Y:S01]  /*60be0*/  IMAD R89, R83, 0x2b6, RZ ;  /* 0x000002b653597824 */ /* 0x000fe200078e02ff */
[----:B------:R-:W3:Y:S08]  /*60bf0*/  LDC R87, c[0x0][0x278] ;  /* 0x00009e00ff577b82 */ /* 0x000ef00000000800 */
[----:B------:R-:W4:Y:S01]  /*60c00*/  LDC R82, c[0x0][0x278] ;  /* 0x00009e00ff527b82 */ /* 0x000f220000000800 */
[----:B-1----:R-:W-:Y:S01]  /*60c10*/  IMAD R239, R239, 0x15a, RZ ;  /* 0x0000015aefef7824 */ /* 0x002fe200078e02ff */
[----:B------:R-:W-:-:S06]  /*60c20*/  LEA.HI.X.SX32 R47, R47, R245, 0x1, P3 ;  /* 0x000000f52f2f7211 */ /* 0x000fcc00018f0eff */
[----:B------:R-:W1:Y:S01]  /*60c30*/  LDC R88, c[0x0][0x278] ;  /* 0x00009e00ff587b82 */ /* 0x000e620000000800 */
[----:B------:R-:W-:-:S07]  /*60c40*/  LEA.HI.X.SX32 R53, R239, R245, 0x1, P4 ;  /* 0x000000f5ef357211 */ /* 0x000fce00020f0eff */
[----:B------:R-:W2:Y:S01]  /*60c50*/  LDC R239, c[0x0][0x278] ;  /* 0x00009e00ffef7b82 */ /* 0x000ea20000000800 */
[----:B------:R0:W-:Y:S01]  /*60c60*/  STG.E.U16 desc[UR60][R46.64], R91 ;  /* 0x0000005b2e007986 */ /* 0x0001e2000c10153c */
[----:B------:R-:W-:-:S03]  /*60c70*/  IADD3 R50, P3, R85, R244, RZ ;  /* 0x000000f455327210 */ /* 0x000fc60007f7e0ff */
[----:B------:R3:W-:Y:S01]  /*60c80*/  STG.E.U16 desc[UR60][R48.64], R160 ;  /* 0x000000a030007986 */ /* 0x0007e2000c10153c */
[----:B------:R-:W-:Y:S02]  /*60c90*/  LEA.HI.X.SX32 R51, R51, R245, 0x1, P3 ;  /* 0x000000f533337211 */ /* 0x000fe400018f0eff */
[----:B------:R-:W4:Y:S01]  /*60ca0*/  LDC R85, c[0x0][0x278] ;  /* 0x00009e00ff557b82 */ /* 0x000f220000000800 */
[----:B0-----:R-:W-:-:S07]  /*60cb0*/  IMAD R91, R84, 0x2b8, RZ ;  /* 0x000002b8545b7824 */ /* 0x001fce00078e02ff */
[----:B------:R-:W0:Y:S01]  /*60cc0*/  LDC R86, c[0x0][0x278] ;  /* 0x00009e00ff567b82 */ /* 0x000e220000000800 */
[-C--:B---3--:R-:W-:Y:S01]  /*60cd0*/  IADD3 R48, P3, R91, R244.reuse, RZ ;  /* 0x000000f45b307210 */ /* 0x088fe20007f7e0ff */
[----:B--2---:R-:W-:Y:S01]  /*60ce0*/  IMAD R239, R239, 0x15c, RZ ;  /* 0x0000015cefef7824 */ /* 0x004fe200078e02ff */
[-C--:B------:R-:W-:Y:S01]  /*60cf0*/  IADD3 R46, P0, R89, R244.reuse, RZ ;  /* 0x000000f4592e7210 */ /* 0x080fe20007f1e0ff */
[----:B------:R-:W-:Y:S01]  /*60d00*/  IMAD R47, R81, 0x15b, RZ ;  /* 0x0000015b512f7824 */ /* 0x000fe200078e02ff */
[----:B------:R2:W-:Y:S01]  /*60d10*/  STG.E.U16 desc[UR60][R50.64], R90 ;  /* 0x0000005a32007986 */ /* 0x0005e2000c10153c */
[----:B------:R-:W-:Y:S01]  /*60d20*/  IMAD R87, R87, 0x2ba, RZ ;  /* 0x000002ba57577824 */ /* 0x000fe200078e02ff */
[-C--:B------:R-:W-:Y:S01]  /*60d30*/  LEA.HI.X.SX32 R49, R239, R245.reuse, 0x1, P3 ;  /* 0x000000f5ef317211 */ /* 0x080fe200018f0eff */
[----:B------:R-:W3:Y:S08]  /*60d40*/  LDC R84, c[0x0][0x278] ;  /* 0x00009e00ff547b82 */ /* 0x000ef00000000800 */
[----:B------:R-:W1:Y:S01]  /*60d50*/  LDC R239, c[0x0][0x278] ;  /* 0x00009e00ffef7b82 */ /* 0x000e620000000800 */
[----:B------:R0:W-:Y:S01]  /*60d60*/  STG.E.U16 desc[UR60][R52.64], R161 ;  /* 0x000000a134007986 */ /* 0x0001e2000c10153c */
[----:B------:R-:W-:Y:S01]  /*60d70*/  LEA.HI.X.SX32 R47, R47, R245, 0x1, P0 ;  /* 0x000000f52f2f7211 */ /* 0x000fe200000f0eff */
[----:B----4-:R-:W-:Y:S01]  /*60d80*/  IMAD R91, R85, 0x2bc, RZ ;  /* 0x000002bc555b7824 */ /* 0x010fe200078e02ff */
[----:B--2---:R-:W-:Y:S01]  /*60d90*/  IADD3 R50, P4, R87, R244, RZ ;  /* 0x000000f457327210 */ /* 0x004fe20007f9e0ff */
[----:B------:R-:W-:-:S03]  /*60da0*/  IMAD R51, R82, 0x15d, RZ ;  /* 0x0000015d52337824 */ /* 0x000fc600078e02ff */
[----:B------:R-:W2:Y:S01]  /*60db0*/  LDC R80, c[0x0][0x278] ;  /* 0x00009e00ff507b82 */ /* 0x000ea20000000800 */
[----:B0-----:R-:W-:Y:S01]  /*60dc0*/  PRMT R161, R161, 0x7632, R161 ;  /* 0x00007632a1a17816 */ /* 0x001fe200000000a1 */
[----:B------:R-:W-:-:S06]  /*60dd0*/  IMAD R93, R86, 0x2be, RZ ;  /* 0x000002be565d7824 */ /* 0x000fcc00078e02ff */
[----:B------:R-:W0:Y:S01]  /*60de0*/  LDC R83, c[0x0][0x278] ;  /* 0x00009e00ff537b82 */ /* 0x000e220000000800 */
[----:B------:R4:W-:Y:S01]  /*60df0*/  STG.E.U16 desc[UR60][R46.64], R161 ;  /* 0x000000a12e007986 */ /* 0x0009e2000c10153c */
[----:B-1----:R-:W-:Y:S01]  /*60e00*/  IMAD R239, R239, 0x15e, RZ ;  /* 0x0000015eefef7824 */ /* 0x002fe200078e02ff */
[----:B------:R-:W-:-:S05]  /*60e10*/  LEA.HI.X.SX32 R51, R51, R245, 0x1, P4 ;  /* 0x000000f533337211 */ /* 0x000fca00020f0eff */
[----:B------:R-:W1:Y:S01]  /*60e20*/  LDC R85, c[0x0][0x278] ;  /* 0x00009e00ff557b82 */ /* 0x000e620000000800 */
[----:B----4-:R-:W-:-:S04]  /*60e30*/  IADD3 R46, P3, R91, R244, RZ ;  /* 0x000000f45b2e7210 */ /* 0x010fc80007f7e0ff */
[----:B------:R-:W-:-:S03]  /*60e40*/  LEA.HI.X.SX32 R47, R239, R245, 0x1, P3 ;  /* 0x000000f5ef2f7211 */ /* 0x000fc600018f0eff */
[----:B------:R-:W4:Y:S08]  /*60e50*/  LDC R81, c[0x0][0x278] ;  /* 0x00009e00ff517b82 */ /* 0x000f300000000800 */
[----:B------:R-:W3:Y:S01]  /*60e60*/  LDC R239, c[0x0][0x278] ;  /* 0x00009e00ffef7b82 */ /* 0x000ee20000000800 */
[----:B------:R-:W-:Y:S01]  /*60e70*/  PRMT R52, R162, 0x7632, R52 ;  /* 0x00007632a2347816 */ /* 0x000fe20000000034 */
[----:B------:R0:W-:Y:S04]  /*60e80*/  STG.E.U16 desc[UR60][R48.64], R162 ;  /* 0x000000a230007986 */ /* 0x0001e8000c10153c */
[----:B------:R0:W-:Y:S01]  /*60e90*/  STG.E.U16 desc[UR60][R50.64], R52 ;  /* 0x0000003432007986 */ /* 0x0001e2000c10153c */
[----:B--2---:R-:W-:Y:S01]  /*60ea0*/  IMAD R53, R80, 0x15f, RZ ;  /* 0x0000015f50357824 */ /* 0x004fe200078e02ff */
[----:B------:R-:W-:Y:S01]  /*60eb0*/  PRMT R91, R163, 0x7632, R91 ;  /* 0x00007632a35b7816 */ /* 0x000fe2000000005b */
[----:B------:R-:W2:Y:S01]  /*60ec0*/  LDC R87, c[0x0][0x278] ;  /* 0x00009e00ff577b82 */ /* 0x000ea20000000800 */
[----:B0-----:R-:W-:-:S07]  /*60ed0*/  IMAD R49, R88, 0x2c0, RZ ;  /* 0x000002c058317824 */ /* 0x001fce00078e02ff */
[----:B------:R-:W0:Y:S01]  /*60ee0*/  LDC R89, c[0x0][0x278] ;  /* 0x00009e00ff597b82 */ /* 0x000e220000000800 */
[-C--:B------:R-:W-:Y:S01]  /*60ef0*/  IADD3 R50, P3, R49, R244.reuse, RZ ;  /* 0x000000f431327210 */ /* 0x080fe20007f7e0ff */
[----:B---3--:R-:W-:Y:S01]  /*60f00*/  IMAD R239, R239, 0x160, RZ ;  /* 0x00000160efef7824 */ /* 0x008fe200078e02ff */
[----:B------:R3:W-:Y:S01]  /*60f10*/  STG.E.U16 desc[UR60][R46.64], R163 ;  /* 0x000000a32e007986 */ /* 0x0007e2000c10153c */
[----:B------:R-:W-:Y:S01]  /*60f20*/  IADD3 R48, P0, R93, R244, RZ ;  /* 0x000000f45d307210 */ /* 0x000fe20007f1e0ff */
[----:B-1----:R-:W-:-:S03]  /*60f30*/  IMAD R85, R85, 0x2c8, RZ ;  /* 0x000002c855557824 */ /* 0x002fc600078e02ff */
[----:B------:R-:W1:Y:S01]  /*60f40*/  LDC R82, c[0x0][0x278] ;  /* 0x00009e00ff527b82 */ /* 0x000e620000000800 */
[----:B------:R-:W-:-:S07]  /*60f50*/  LEA.HI.X.SX32 R51, R239, R245, 0x1, P3 ;  /* 0x000000f5ef337211 */ /* 0x000fce00018f0eff */
[----:B------:R-:W4:Y:S01]  /*60f60*/  LDC R239, c[0x0][0x278] ;  /* 0x00009e00ffef7b82 */ /* 0x000f220000000800 */
[----:B---3--:R-:W-:-:S05]  /*60f70*/  IMAD R47, R84, 0x2c4, RZ ;  /* 0x000002c4542f7824 */ /* 0x008fca00078e02ff */
[----:B------:R-:W-:Y:S02]  /*60f80*/  IADD3 R46, P3, R47, R244, RZ ;  /* 0x000000f42f2e7210 */ /* 0x000fe40007f7e0ff */
[----:B------:R-:W-:Y:S01]  /*60f90*/  LEA.HI.X.SX32 R49, R53, R245, 0x1, P0 ;  /* 0x000000f535317211 */ /* 0x000fe200000f0eff */
[----:B------:R-:W3:Y:S01]  /*60fa0*/  LDC R86, c[0x0][0x278] ;  /* 0x00009e00ff567b82 */ /* 0x000ee20000000800 */
[----:B------:R-:W-:-:S07]  /*60fb0*/  IMAD R83, R83, 0x2c2, RZ ;  /* 0x000002c253537824 */ /* 0x000fce00078e02ff */
[----:B------:R-:W3:Y:S01]  /*60fc0*/  LDC R88, c[0x0][0x278] ;  /* 0x00009e00ff587b82 */ /* 0x000ee20000000800 */
[----:B----4-:R-:W-:Y:S01]  /*60fd0*/  IMAD R239, R239, 0x162, RZ ;  /* 0x00000162efef7824 */ /* 0x010fe200078e02ff */
[----:B------:R-:W-:Y:S01]  /*60fe0*/  PRMT R92, R164, 0x7632, R92 ;  /* 0x00007632a45c7816 */ /* 0x000fe2000000005c */
[----:B------:R-:W-:-:S05]  /*60ff0*/  IMAD R81, R81, 0x161, RZ ;  /* 0x0000016151517824 */ /* 0x000fca00078e02ff */
[----:B------:R-:W4:Y:S01]  /*61000*/  LDC R80, c[0x0][0x278] ;  /* 0x00009e00ff507b82 */ /* 0x000f220000000800 */
[----:B------:R-:W-:-:S07]  /*61010*/  LEA.HI.X.SX32 R47, R239, R245, 0x1, P3 ;  /* 0x000000f5ef2f7211 */ /* 0x000fce00018f0eff */
[----:B------:R-:W1:Y:S01]  /*61020*/  LDC R239, c[0x0][0x278] ;  /* 0x00009e00ffef7b82 */ /* 0x000e620000000800 */
[----:B------:R-:W-:Y:S04]  /*61030*/  STG.E.U16 desc[UR60][R48.64], R91 ;  /* 0x0000005b30007986 */ /* 0x000fe8000c10153c */
[----:B------:R3:W-:Y:S01]  /*61040*/  STG.E.U16 desc[UR60][R50.64], R164 ;  /* 0x000000a432007986 */ /* 0x0007e2000c10153c */
[----:B--2---:R-:W-:Y:S02]  /*61050*/  IMAD R87, R87, 0x2c6, RZ ;  /* 0x000002c657577824 */ /* 0x004fe400078e02ff */
[----:B0-----:R-:W-:Y:S01]  /*61060*/  IMAD R89, R89, 0x2ca, RZ ;  /* 0x000002ca59597824 */ /* 0x001fe200078e02ff */
[----:B------:R-:W0:Y:S01]  /*61070*/  LDC R84, c[0x0][0x278] ;  /* 0x00009e00ff547b82 */ /* 0x000e220000000800 */
[----:B---3--:R-:W-:-:S07]  /*61080*/  IADD3 R50, P3, R85, R244, RZ ;  /* 0x000000f455327210 */ /* 0x008fce0007f7e0ff */
[----:B------:R-:W2:Y:S01]  /*61090*/  LDC R90, c[0x0][0x278] ;  /* 0x00009e00ff5a7b82 */ /* 0x000ea20000000800 */
[----:B-1----:R-:W-:Y:S01]  /*610a0*/  IMAD R239, R239, 0x164, RZ ;  /* 0x00000164efef7824 */ /* 0x002fe200078e02ff */
[-C--:B------:R-:W-:Y:S01]  /*610b0*/  IADD3 R52, P4, R83, R244.reuse, RZ ;  /* 0x000000f453347210 */ /* 0x080fe20007f9e0ff */
[----:B------:R-:W-:Y:S01]  /*610c0*/  IMAD R49, R82, 0x163, RZ ;  /* 0x0000016352317824 */ /* 0x000fe200078e02ff */
[----:B------:R-:W-:-:S04]  /*610d0*/  IADD3 R48, P0, R87, R244, RZ ;  /* 0x000000f457307210 */ /* 0x000fc80007f1e0ff */
[----:B------:R-:W1:Y:S01]  /*610e0*/  LDC R85, c[0x0][0x278] ;  /* 0x00009e00ff557b82 */ /* 0x000e620000000800 */
[----:B------:R-:W-:-:S07]  /*610f0*/  LEA.HI.X.SX32 R51, R239, R245, 0x1, P3 ;  /* 0x000000f5ef337211 */ /* 0x000fce00018f0eff */
[----:B------:R-:W3:Y:S01]  /*61100*/  LDC R239, c[0x0][0x278] ;  /* 0x00009e00ffef7b82 */ /* 0x000ee20000000800 */
[-C--:B------:R-:W-:Y:S01]  /*61110*/  LEA.HI.X.SX32 R53, R81, R245.reuse, 0x1, P4 ;  /* 0x000000f551357211 */ /* 0x080fe200020f0eff */
[----:B------:R-:W-:Y:S01]  /*61120*/  IMAD R87, R86, 0x2cc, RZ ;  /* 0x000002cc56577824 */ /* 0x000fe200078e02ff */
[----:B------:R-:W-:-:S03]  /*61130*/  LEA.HI.X.SX32 R49, R49, R245, 0x1, P0 ;  /* 0x000000f531317211 */ /* 0x000fc600000f0eff */
[----:B------:R4:W-:Y:S01]  /*61140*/  STG.E.U16 desc[UR60][R52.64], R92 ;  /* 0x0000005c34007986 */ /* 0x0009e2000c10153c */
[----:B------:R-:W-:Y:S01]  /*61150*/  PRMT R91, R166, 0x7632, R91 ;  /* 0x00007632a65b7816 */ /* 0x000fe2000000005b */
[----:B------:R-:W0:Y:S02]  /*61160*/  LDC R81, c[0x0][0x278] ;  /* 0x00009e00ff517b82 */ /* 0x000e240000000800 */
[----:B------:R2:W-:Y:S06]  /*61170*/  STG.E.U16 desc[UR60][R46.64], R165 ;  /* 0x000000a52e007986 */ /* 0x0005ec000c10153c */
[----:B------:R-:W1:Y:S01]  /*61180*/  LDC R82, c[0x0][0x278] ;  /* 0x00009e00ff527b82 */ /* 0x000e620000000800 */
[----:B----4-:R-:W-:-:S02]  /*61190*/  IADD3 R52, P4, R89, R244, RZ ;  /* 0x000000f459347210 */ /* 0x010fc40007f9e0ff */
[----:B------:R-:W-:Y:S01]  /*611a0*/  PRMT R89, R165, 0x7632, R89 ;  /* 0x00007632a5597816 */ /* 0x000fe20000000059 */
[----:B--2---:R-:W-:Y:S01]  /*611b0*/  IMAD R47, R88, 0x2ce, RZ ;  /* 0x000002ce582f7824 */ /* 0x004fe200078e02ff */
[----:B------:R-:W-:Y:S01]  /*611c0*/  IADD3 R46, P3, R87, R244, RZ ;  /* 0x000000f4572e7210 */ /* 0x000fe20007f7e0ff */
[----:B---3--:R-:W-:Y:S02]  /*611d0*/  IMAD R239, R239, 0x166, RZ ;  /* 0x00000166efef7824 */ /* 0x008fe400078e02ff */
[----:B------:R2:W-:Y:S01]  /*611e0*/  STG.E.U16 desc[UR60][R48.64], R89 ;  /* 0x0000005930007986 */ /* 0x0005e2000c10153c */
[----:B------:R-:W-:Y:S01]  /*611f0*/  IMAD R53, R80, 0x165, RZ ;  /* 0x0000016550357824 */ /* 0x000fe200078e02ff */
[----:B------:R-:W3:Y:S01]  /*61200*/  LDC R83, c[0x0][0x278] ;  /* 0x00009e00ff537b82 */ /* 0x000ee20000000800 */
[----:B0-----:R-:W-:Y:S01]  /*61210*/  IMAD R81, R81, 0x167, RZ ;  /* 0x0000016751517824 */ /* 0x001fe200078e02ff */
[----:B------:R-:W-:-:S06]  /*61220*/  PRMT R88, R167, 0x7632, R88 ;  /* 0x00007632a7587816 */ /* 0x000fcc0000000058 */
[----:B------:R-:W0:Y:S01]  /*61230*/  LDC R86, c[0x0][0x278] ;  /* 0x00009e00ff567b82 */ /* 0x000e220000000800 */
[----:B--2---:R-:W-:Y:S02]  /*61240*/  IADD3 R48, P0, R47, R244, RZ ;  /* 0x000000f42f307210 */ /* 0x004fe40007f1e0ff */
[----:B------:R-:W-:-:S05]  /*61250*/  LEA.HI.X.SX32 R47, R239, R245, 0x1, P3 ;  /* 0x000000f5ef2f7211 */ /* 0x000fca00018f0eff */
[----:B------:R-:W2:Y:S01]  /*61260*/  LDC R239, c[0x0][0x278] ;  /* 0x00009e00ffef7b82 */ /* 0x000ea20000000800 */
[----:B------:R-:W-:Y:S01]  /*61270*/  IMAD R49, R84, 0x2d0, RZ ;  /* 0x000002d054317824 */ /* 0x000fe200078e02ff */
[----:B------:R-:W-:Y:S01]  /*61280*/  LEA.HI.X.SX32 R53, R53, R245, 0x1, P4 ;  /* 0x000000f535357211 */ /* 0x000fe200020f0eff */
[----:B------:R4:W-:Y:S04]  /*61290*/  STG.E.U16 desc[UR60][R50.64], R166 ;  /* 0x000000a632007986 */ /* 0x0009e8000c10153c */
[----:B------:R4:W-:Y:S01]  /*612a0*/  STG.E.U16 desc[UR60][R52.64], R91 ;  /* 0x0000005b34007986 */ /* 0x0009e2000c10153c */
[----:B-1----:R-:W-:Y:S01]  /*612b0*/  IMAD R89, R82, 0x2d4, RZ ;  /* 0x000002d452597824 */ /* 0x002fe200078e02ff */
[----:B------:R-:W1:Y:S01]  /*612c0*/  LDC R80, c[0x0][0x278] ;  /* 0x00009e00ff507b82 */ /* 0x000e620000000800 */
[----:B----4-:R-:W-:Y:S01]  /*612d0*/  IMAD R51, R90, 0x2d2, RZ ;  /* 0x000002d25a337824 */ /* 0x010fe200078e02ff */
[----:B------:R-:W-:-:S06]  /*612e0*/  IADD3 R50, P3, R49, R244, RZ ;  /* 0x000000f431327210 */ /* 0x000fcc0007f7e0ff */
[----:B------:R-:W4:Y:S01]  /*612f0*/  LDC R87, c[0x0][0x278] ;  /* 0x00009e00ff577b82 */ /* 0x000f220000000800 */
[----:B------:R-:W-:Y:S01]  /*61300*/  IADD3 R52, P4, R51, R244, RZ ;  /* 0x000000f433347210 */ /* 0x000fe20007f9e0ff */
[----:B--2---:R-:W-:Y:S01]  /*61310*/  IMAD R239, R239, 0x168, RZ ;  /* 0x00000168efef7824 */ /* 0x004fe200078e02ff */
[----:B------:R2:W-:Y:S01]  /*61320*/  STG.E.U16 desc[UR60][R46.64], R167 ;  /* 0x000000a72e007986 */ /* 0x0005e2000c10153c */
[----:B---3--:R-:W-:Y:S01]  /*61330*/  IMAD R53, R83, 0x169, RZ ;  /* 0x0000016953357824 */ /* 0x008fe200078e02ff */
[----:B------:R-:W-:-:S03]  /*61340*/  LEA.HI.X.SX32 R49, R81, R245, 0x1, P0 ;  /* 0x000000f551317211 */ /* 0x000fc600000f0eff */
[----:B------:R-:W3:Y:S01]  /*61350*/  LDC R83, c[0x0][0x278] ;  /* 0x00009e00ff537b82 */ /* 0x000ee20000000800 */
[----:B------:R-:W-:-:S07]  /*61360*/  LEA.HI.X.SX32 R51, R239, R245, 0x1, P3 ;  /* 0x000000f5ef337211 */ /* 0x000fce00018f0eff */
[----:B------:R-:W1:Y:S01]  /*61370*/  LDC R239, c[0x0][0x278] ;  /* 0x00009e00ffef7b82 */ /* 0x000e620000000800 */
[----:B--2---:R-:W-:Y:S01]  /*61380*/  IMAD R47, R85, 0x2d6, RZ ;  /* 0x000002d6552f7824 */ /* 0x004fe200078e02ff */
[-C--:B------:R-:W-:Y:S01]  /*61390*/  IADD3 R46, P0, R89, R244.reuse, RZ ;  /* 0x000000f4592e7210 */ /* 0x080fe20007f1e0ff */
[----:B------:R2:W-:Y:S01]  /*613a0*/  STG.E.U16 desc[UR60][R48.64], R88 ;  /* 0x0000005830007986 */ /* 0x0005e2000c10153c */
[----:B0-----:R-:W-:Y:S01]  /*613b0*/  IMAD R91, R86, 0x2d8, RZ ;  /* 0x000002d8565b7824 */ /* 0x001fe200078e02ff */
[----:B------:R-:W-:Y:S02]  /*613c0*/  LEA.HI.X.SX32 R53, R53, R245, 0x1, P4 ;  /* 0x000000f535357211 */ /* 0x000fe400020f0eff */
[----:B------:R-:W-:Y:S01]  /*613d0*/  PRMT R90, R168, 0x7632, R90 ;  /* 0x00007632a85a7816 */ /* 0x000fe2000000005a */
[----:B------:R-:W0:Y:S01]  /*613e0*/  LDC R81, c[0x0][0x278] ;  /* 0x00009e00ff517b82 */ /* 0x000e220000000800 */
[----:B--2---:R-:W-:-:S07]  /*613f0*/  IADD3 R48, P3, R47, R244, RZ ;  /* 0x000000f42f307210 */ /* 0x004fce0007f7e0ff */
[----:B------:R-:W2:Y:S01]  /*61400*/  LDC R84, c[0x0][0x278] ;  /* 0x00009e00ff547b82 */ /* 0x000ea20000000800 */
[----:B-1----:R-:W-:Y:S01]  /*61410*/  IMAD R239, R239, 0x16a, RZ ;  /* 0x0000016aefef7824 */ /* 0x002fe200078e02ff */
[----:B------:R1:W-:Y:S06]  /*61420*/  STG.E.U16 desc[UR60][R50.64], R168 ;  /* 0x000000a832007986 */ /* 0x0003ec000c10153c */
[----:B------:R-:W0:Y:S01]  /*61430*/  LDC R85, c[0x0][0x278] ;  /* 0x00009e00ff557b82 */ /* 0x000e220000000800 */
[----:B------:R-:W-:-:S07]  /*61440*/  LEA.HI.X.SX32 R47, R239, R245, 0x1, P0 ;  /* 0x000000f5ef2f7211 */ /* 0x000fce00000f0eff */
[----:B------:R-:W4:Y:S01]  /*61450*/  LDC R239, c[0x0][0x278] ;  /* 0x00009e00ffef7b82 */ /* 0x000f220000000800 */
[----:B-1----:R-:W-:Y:S01]  /*61460*/  IADD3 R50, P4, R91, R244, RZ ;  /* 0x000000f45b327210 */ /* 0x002fe20007f9e0ff */
[----:B------:R1:W-:Y:S06]  /*61470*/  STG.E.U16 desc[UR60][R52.64], R90 ;  /* 0x0000005a34007986 */ /* 0x0003ec000c10153c */
[----:B------:R-:W0:Y:S08]  /*61480*/  LDC R86, c[0x0][0x278] ;  /* 0x00009e00ff567b82 */ /* 0x000e300000000800 */
[----:B-1----:R-:W1:Y:S01]  /*61490*/  LDC R52, c[0x0][0x278] ;  /* 0x00009e00ff347b82 */ /* 0x002e620000000800 */
[----:B----4-:R-:W-:-:S07]  /*614a0*/  IMAD R239, R239, 0x16c, RZ ;  /* 0x0000016cefef7824 */ /* 0x010fce00078e02ff */
[----:B------:R-:W4:Y:S01]  /*614b0*/  LDC R88, c[0x0][0x278] ;  /* 0x00009e00ff587b82 */ /* 0x000f220000000800 */
[----:B------:R-:W-:-:S07]  /*614c0*/  LEA.HI.X.SX32 R51, R239, R245, 0x1, P4 ;  /* 0x000000f5ef337211 */ /* 0x000fce00020f0eff */
[----:B------:R-:W1:Y:S01]  /*614d0*/  LDC R239, c[0x0][0x278] ;  /* 0x00009e00ffef7b82 */ /* 0x000e620000000800 */
[----:B---3--:R-:W-:-:S07]  /*614e0*/  IMAD R53, R83, 0x2da, RZ ;  /* 0x000002da53357824 */ /* 0x008fce00078e02ff */
[----:B------:R-:W3:Y:S01]  /*614f0*/  LDC R83, c[0x0][0x278] ;  /* 0x00009e00ff537b82 */ /* 0x000ee20000000800 */
[----:B------:R-:W-:Y:S01]  /*61500*/  IMAD R49, R80, 0x16b, RZ ;  /* 0x0000016b50317824 */ /* 0x000fe200078e02ff */
[----:B------:R-:W-:Y:S01]  /*61510*/  PRMT R90, R169, 0x7632, R90 ;  /* 0x00007632a95a7816 */ /* 0x000fe2000000005a */
[----:B------:R0:W-:Y:S01]  /*61520*/  STG.E.U16 desc[UR60][R46.64], R169 ;  /* 0x000000a92e007986 */ /* 0x0001e2000c10153c */
[----:B--2---:R-:W-:Y:S02]  /*61530*/  IMAD R89, R84, 0x2dc, RZ ;  /* 0x000002dc54597824 */ /* 0x004fe400078e02ff */
[----:B------:R-:W-:Y:S02]  /*61540*/  LEA.HI.X.SX32 R49, R49, R245, 0x1, P3 ;  /* 0x000000f531317211 */ /* 0x000fe400018f0eff */
[----:B------:R-:W2:Y:S01]  /*61550*/  LDC R80, c[0x0][0x278] ;  /* 0x00009e00ff507b82 */ /* 0x000ea20000000800 */
[----:B------:R-:W-:Y:S02]  /*61560*/  IMAD R87, R87, 0x2de, RZ ;  /* 0x000002de57577824 */ /* 0x000fe400078e02ff */
[----:B0-----:R-:W-:Y:S01]  /*61570*/  IMAD R85, R85, 0x2e0, RZ ;  /* 0x000002e055557824 */ /* 0x001fe200078e02ff */
[----:B------:R0:W-:Y:S01]  /*61580*/  STG.E.U16 desc[UR60][R48.64], R90 ;  /* 0x0000005a30007986 */ /* 0x0001e2000c10153c */
[----:B------:R-:W-:Y:S01]  /*61590*/  IMAD R47, R81, 0x16d, RZ ;  /* 0x0000016d512f7824 */ /* 0x000fe200078e02ff */
[----:B------:R-:W-:-:S02]  /*615a0*/  IADD3 R46, P3, R53, R244, RZ ;  /* 0x000000f4352e7210 */ /* 0x000fc40007f7e0ff */
[----:B------:R-:W2:Y:S01]  /*615b0*/  LDC R82, c[0x0][0x278] ;  /* 0x00009e00ff527b82 */ /* 0x000ea20000000800 */
[----:B------:R0:W-:Y:S01]  /*615c0*/  STG.E.U16 desc[UR60][R50.64], R170 ;  /* 0x000000aa32007986 */ /* 0x0001e2000c10153c */
[----:B-1----:R-:W-:Y:S01]  /*615d0*/  IMAD R239, R239, 0x16e, RZ ;  /* 0x0000016eefef7824 */ /* 0x002fe200078e02ff */
[----:B------:R-:W-:-:S05]  /*615e0*/  LEA.HI.X.SX32 R47, R47, R245, 0x1, P3 ;  /* 0x000000f52f2f7211 */ /* 0x000fca00018f0eff */
[----:B------:R-:W1:Y:S01]  /*615f0*/  LDC R84, c[0x0][0x278] ;  /* 0x00009e00ff547b82 */ /* 0x000e620000000800 */
[-C--:B0-----:R-:W-:Y:S01]  /*61600*/  IADD3 R48, P0, R89, R244.reuse, RZ ;  /* 0x000000f459307210 */ /* 0x081fe20007f1e0ff */
[----:B------:R-:W-:Y:S01]  /*61610*/  IMAD R51, R52, 0x16f, RZ ;  /* 0x0000016f34337824 */ /* 0x000fe200078e02ff */
[-C--:B------:R-:W-:Y:S02]  /*61620*/  IADD3 R50, P3, R87, R244.reuse, RZ ;  /* 0x000000f457327210 */ /* 0x080fe40007f7e0ff */
[----:B------:R-:W-:-:S03]  /*61630*/  IADD3 R52, P4, R85, R244, RZ ;  /* 0x000000f455347210 */ /* 0x000fc60007f9e0ff */
[----:B------:R-:W0:Y:S01]  /*61640*/  LDC R87, c[0x0][0x278] ;  /* 0x00009e00ff577b82 */ /* 0x000e220000000800 */
[----:B------:R-:W-:Y:S02]  /*61650*/  PRMT R91, R170, 0x7632, R91 ;  /* 0x00007632aa5b7816 */ /* 0x000fe4000000005b */
[-C--:B------:R-:W-:Y:S01]  /*61660*/  LEA.HI.X.SX32 R49, R239, R245.reuse, 0x1, P0 ;  /* 0x000000f5ef317211 */ /* 0x080fe200000f0eff */
[----:B---3--:R-:W-:Y:S01]  /*61670*/  IMAD R83, R83, 0x2e4, RZ ;  /* 0x000002e453537824 */ /* 0x008fe200078e02ff */
[-C--:B------:R-:W-:Y:S02]  /*61680*/  LEA.HI.X.SX32 R51, R51, R245.reuse, 0x1, P3 ;  /* 0x000000f533337211 */ /* 0x080fe400018f0eff */
[----:B------:R-:W-:Y:S01]  /*61690*/  PRMT R90, R171, 0x7632, R90 ;  /* 0x00007632ab5a7816 */ /* 0x000fe2000000005a */
[----:B------:R-:W3:Y:S01]  /*616a0*/  LDC R85, c[0x0][0x278] ;  /* 0x00009e00ff557b82 */ /* 0x000ee20000000800 */
[----:B------:R-:W-:Y:S01]  /*616b0*/  LEA.HI.X.SX32 R53, R251, R245, 0x1, P4 ;  /* 0x000000f5fb357211 */ /* 0x000fe200020f0eff */
[----:B------:R-:W-:Y:S01]  /*616c0*/  IMAD R89, R86, 0x2e2, RZ ;  /* 0x000002e256597824 */ /* 0x000fe200078e02ff */
[----:B------:R4:W-:Y:S04]  /*616d0*/  STG.E.U16 desc[UR60][R46.64], R91 ;  /* 0x0000005b2e007986 */ /* 0x0009e8000c10153c */
[----:B------:R-:W-:Y:S01]  /*616e0*/  STG.E.U16 desc[UR60][R48.64], R171 ;  /* 0x000000ab30007986 */ /* 0x000fe2000c10153c */
[----:B------:R-:W1:Y:S03]  /*616f0*/  LDC R86, c[0x0][0x278] ;  /* 0x00009e00ff567b82 */ /* 0x000e660000000800 */
[----:B------:R2:W-:Y:S05]  /*61700*/  STG.E.U16 desc[UR60][R50.64], R90 ;  /* 0x0000005a32007986 */ /* 0x0005ea000c10153c */
[----:B------:R-:W1:Y:S01]  /*61710*/  LDC R81, c[0x0][0x278] ;  /* 0x00009e00ff517b82 */ /* 0x000e620000000800 */
[----:B------:R2:W-:Y:S01]  /*61720*/  STG.E.U16 desc[UR60][R52.64], R172 ;  /* 0x000000ac34007986 */ /* 0x0005e2000c10153c */
[----:B----4-:R-:W-:-:S02]  /*61730*/  IMAD R91, R88, 0x2e6, RZ ;  /* 0x000002e6585b7824 */ /* 0x010fc400078e02ff */
[----:B0-----:R-:W-:Y:S01]  /*61740*/  IMAD R87, R87, 0x2ec, RZ ;  /* 0x000002ec57577824 */ /* 0x001fe200078e02ff */
[----:B------:R-:W4:Y:S01]  /*61750*/  LDL.LU R239, [R1+0x384] ;  /* 0x0003840001ef7983 */ /* 0x000f220000300800 */
[----:B--2---:R-:W-:Y:S02]  /*61760*/  IADD3 R50, P3, R83, R244, RZ ;  /* 0x000000f453327210 */ /* 0x004fe40007f7e0ff */
[----:B------:R-:W0:Y:S01]  /*61770*/  LDC R88, c[0x0][0x278] ;  /* 0x00009e00ff587b82 */ /* 0x000e220000000800 */
[----:B------:R-:W-:-:S07]  /*61780*/  IMAD R47, R80, 0x171, RZ ;  /* 0x00000171502f7824 */ /* 0x000fce00078e02ff */
[----:B------:R-:W2:Y:S01]  /*61790*/  LDC R52, c[0x0][0x278] ;  /* 0x00009e00ff347b82 */ /* 0x000ea20000000800 */
[-C--:B------:R-:W-:Y:S01]  /*617a0*/  IADD3 R46, P0, R89, R244.reuse, RZ ;  /* 0x000000f4592e7210 */ /* 0x080fe20007f1e0ff */
[----:B------:R-:W-:Y:S01]  /*617b0*/  IMAD R49, R82, 0x173, RZ ;  /* 0x0000017352317824 */ /* 0x000fe200078e02ff */
[----:B------:R-:W-:Y:S01]  /*617c0*/  IADD3 R48, P4, R91, R244, RZ ;  /* 0x000000f45b307210 */ /* 0x000fe20007f9e0ff */
[----:B---3--:R-:W-:Y:S01]  /*617d0*/  IMAD R85, R85, 0x2ea, RZ ;  /* 0x000002ea55557824 */ /* 0x008fe200078e02ff */
[----:B------:R-:W-:Y:S01]  /*617e0*/  PRMT R172, R172, 0x7632, R172 ;  /* 0x00007632acac7816 */ /* 0x000fe200000000ac */
[----:B------:R-:W3:Y:S02]  /*617f0*/  LDL.LU R94, [R1+0x5e8] ;  /* 0x0005e800015e7983 */ /* 0x000ee40000300800 */
[----:B------:R-:W0:Y:S01]  /*61800*/  LDC R83, c[0x0][0x278] ;  /* 0x00009e00ff537b82 */ /* 0x000e220000000800 */
[----:B-1----:R-:W-:Y:S01]  /*61810*/  IMAD R91, R84, 0x2e8, RZ ;  /* 0x000002e8545b7824 */ /* 0x002fe200078e02ff */
[----:B------:R-:W-:-:S02]  /*61820*/  LEA.HI.X.SX32 R47, R47, R245, 0x1, P0 ;  /* 0x000000f52f2f7211 */ /* 0x000fc400000f0eff */
[----:B------:R-:W-:-:S04]  /*61830*/  LEA.HI.X.SX32 R51, R247, R245, 0x1, P3 ;  /* 0x000000f5f7337211 */ /* 0x000fc800018f0eff */
[----:B------:R-:W1:Y:S01]  /*61840*/  LDC R84, c[0x0][0x278] ;  /* 0x00009e00ff547b82 */ /* 0x000e620000000800 */
[----:B------:R-:W-:Y:S02]  /*61850*/  LEA.HI.X.SX32 R49, R49, R245, 0x1, P4 ;  /* 0x000000f531317211 */ /* 0x000fe400020f0eff */
[----:B------:R-:W-:Y:S01]  /*61860*/  PRMT R90, R173, 0x7632, R90 ;  /* 0x00007632ad5a7816 */ /* 0x000fe2000000005a */
[----:B------:R2:W-:Y:S04]  /*61870*/  STG.E.U16 desc[UR60][R46.64], R172 ;  /* 0x000000ac2e007986 */ /* 0x0005e8000c10153c */
[----:B------:R-:W1:Y:S01]  /*61880*/  LDC R89, c[0x0][0x278] ;  /* 0x00009e00ff597b82 */ /* 0x000e620000000800 */
[----:B------:R2:W-:Y:S01]  /*61890*/  STG.E.U16 desc[UR60][R50.64], R173 ;  /* 0x000000ad32007986 */ /* 0x0005e2000c10153c */
[----:B------:R-:W-:-:S03]  /*618a0*/  IMAD R53, R81, 0x175, RZ ;  /* 0x0000017551357824 */ /* 0x000fc600078e02ff */
[----:B------:R0:W-:Y:S01]  /*618b0*/  STG.E.U16 desc[UR60][R48.64], R90 ;  /* 0x0000005a30007986 */ /* 0x0001e2000c10153c */
[-C--:B--2---:R-:W-:Y:S02]  /*618c0*/  IADD3 R46, P3, R91, R244.reuse, RZ ;  /* 0x000000f45b2e7210 */ /* 0x084fe40007f7e0ff */
[----:B------:R-:W2:Y:S02]  /*618d0*/  LDC R80, c[0x0][0x278] ;  /* 0x00009e00ff507b82 */ /* 0x000ea40000000800 */
[----:B------:R-:W-:Y:S01]  /*618e0*/  LEA.HI.X.SX32 R47, R79, R245, 0x1, P3 ;  /* 0x000000f54f2f7211 */ /* 0x000fe200018f0eff */
[----:B------:R-:W-:Y:S01]  /*618f0*/  IMAD R79, R52, 0x177, RZ ;  /* 0x00000177344f7824 */ /* 0x000fe200078e02ff */
[----:B------:R-:W-:Y:S01]  /*61900*/  IADD3 R50, P3, R87, R244, RZ ;  /* 0x000000f457327210 */ /* 0x000fe20007f7e0ff */
[----:B0-----:R-:W-:-:S03]  /*61910*/  IMAD R49, R86, 0x2ee, RZ ;  /* 0x000002ee56317824 */ /* 0x001fc600078e02ff */
[----:B------:R-:W0:Y:S01]  /*61920*/  LDC R82, c[0x0][0x278] ;  /* 0x00009e00ff527b82 */ /* 0x000e220000000800 */
[-C--:B------:R-:W-:Y:S01]  /*61930*/  IADD3 R48, P0, R85, R244.reuse, RZ ;  /* 0x000000f455307210 */ /* 0x080fe20007f1e0ff */
[----:B------:R-:W-:Y:S01]  /*61940*/  IMAD R87, R83, 0x2f0, RZ ;  /* 0x000002f053577824 */ /* 0x000fe200078e02ff */
[----:B------:R1:W-:Y:S01]  /*61950*/  STG.E.U16 desc[UR60][R46.64], R174 ;  /* 0x000000ae2e007986 */ /* 0x0003e2000c10153c */
[-C--:B------:R-:W-:Y:S02]  /*61960*/  IADD3 R52, P4, R49, R244.reuse, RZ ;  /* 0x000000f431347210 */ /* 0x080fe40007f9e0ff */
[-C--:B------:R-:W-:Y:S02]  /*61970*/  LEA.HI.X.SX32 R49, R53, R245.reuse, 0x1, P0 ;  /* 0x000000f535317211 */ /* 0x080fe400000f0eff */
[----:B------:R-:W-:Y:S01]  /*61980*/  PRMT R86, R174, 0x7632, R86 ;  /* 0x00007632ae567816 */ /* 0x000fe20000000056 */
[----:B------:R-:W0:Y:S01]  /*61990*/  LDC R81, c[0x0][0x278] ;  /* 0x00009e00ff517b82 */ /* 0x000e220000000800 */
[----:B------:R-:W-:Y:S01]  /*619a0*/  LEA.HI.X.SX32 R51, R78, R245, 0x1, P3 ;  /* 0x000000f54e337211 */ /* 0x000fe200018f0eff */
[----:B-1----:R-:W-:Y:S01]  /*619b0*/  IMAD R47, R88, 0x2f2, RZ ;  /* 0x000002f2582f7824 */ /* 0x002fe200078e02ff */
[----:B------:R-:W-:-:S05]  /*619c0*/  IADD3 R46, P3, R87, R244, RZ ;  /* 0x000000f4572e7210 */ /* 0x000fca0007f7e0ff */
[----:B------:R-:W1:Y:S01]  /*619d0*/  LDC R85, c[0x0][0x278] ;  /* 0x00009e00ff557b82 */ /* 0x000e620000000800 */
[----:B------:R2:W-:Y:S01]  /*619e0*/  STG.E.U16 desc[UR60][R48.64], R86 ;  /* 0x0000005630007986 */ /* 0x0005e2000c10153c */
[----:B------:R-:W-:-:S06]  /*619f0*/  LEA.HI.X.SX32 R53, R79, R245, 0x1, P4 ;  /* 0x000000f54f357211 */ /* 0x000fcc00020f0eff */
[----:B------:R-:W1:Y:S01]  /*61a00*/  LDC R78, c[0x0][0x278] ;  /* 0x00009e00ff4e7b82 */ /* 0x000e620000000800 */
[----:B--2---:R-:W-:Y:S01]  /*61a10*/  IADD3 R48, P0, R47, R244, RZ ;  /* 0x000000f42f307210 */ /* 0x004fe20007f1e0ff */
[----:B------:R-:W-:Y:S01]  /*61a20*/  IMAD R49, R84, 0x2f4, RZ ;  /* 0x000002f454317824 */ /* 0x000fe200078e02ff */
[----:B------:R-:W-:-:S05]  /*61a30*/  LEA.HI.X.SX32 R47, R77, R245, 0x1, P3 ;  /* 0x000000f54d2f7211 */ /* 0x000fca00018f0eff */
[----:B------:R-:W2:Y:S01]  /*61a40*/  LDC R83, c[0x0][0x278] ;  /* 0x00009e00ff537b82 */ /* 0x000ea20000000800 */
[----:B------:R0:W-:Y:S01]  /*61a50*/  STG.E.U16 desc[UR60][R50.64], R175 ;  /* 0x000000af32007986 */ /* 0x0001e2000c10153c */
[----:B------:R-:W-:-:S06]  /*61a60*/  PRMT R90, R175, 0x7632, R90 ;  /* 0x00007632af5a7816 */ /* 0x000fcc000000005a */
[----:B------:R-:W2:Y:S01]  /*61a70*/  LDC R77, c[0x0][0x278] ;  /* 0x00009e00ff4d7b82 */ /* 0x000ea20000000800 */
[----:B------:R-:W-:Y:S01]  /*61a80*/  IMAD R89, R89, 0x2f6, RZ ;  /* 0x000002f659597824 */ /* 0x000fe200078e02ff */
[----:B0-----:R-:W-:Y:S01]  /*61a90*/  IADD3 R50, P3, R49, R244, RZ ;  /* 0x000000f431327210 */ /* 0x001fe20007f7e0ff */
[----:B------:R-:W-:Y:S01]  /*61aa0*/  IMAD R79, R80, 0x179, RZ ;  /* 0x00000179504f7824 */ /* 0x000fe200078e02ff */
[----:B------:R0:W-:Y:S01]  /*61ab0*/  STG.E.U16 desc[UR60][R52.64], R90 ;  /* 0x0000005a34007986 */ /* 0x0001e2000c10153c */
[----:B------:R-:W-:-:S03]  /*61ac0*/  PRMT R84, R177, 0x7632, R84 ;  /* 0x00007632b1547816 */ /* 0x000fc60000000054 */
[----:B------:R-:W2:Y:S01]  /*61ad0*/  LDC R80, c[0x0][0x278] ;  /* 0x00009e00ff507b82 */ /* 0x000ea20000000800 */
[-C--:B------:R-:W-:Y:S02]  /*61ae0*/  LEA.HI.X.SX32 R51, R76, R245.reuse, 0x1, P3 ;  /* 0x000000f54c337211 */ /* 0x080fe400018f0eff */
[----:B------:R-:W-:-:S05]  /*61af0*/  LEA.HI.X.SX32 R49, R79, R245, 0x1, P0 ;  /* 0x000000f54f317211 */ /* 0x000fca00000f0eff */
[----:B------:R-:W2:Y:S01]  /*61b00*/  LDC R76, c[0x0][0x278] ;  /* 0x00009e00ff4c7b82 */ /* 0x000ea20000000800 */
[----:B0-----:R-:W-:Y:S01]  /*61b10*/  IMAD R53, R82, 0x17b, RZ ;  /* 0x0000017b52357824 */ /* 0x001fe200078e02ff */
[----:B------:R-:W-:Y:S02]  /*61b20*/  IADD3 R52, P4, R89, R244, RZ ;  /* 0x000000f459347210 */ /* 0x000fe40007f9e0ff */
[----:B------:R-:W-:Y:S01]  /*61b30*/  PRMT R82, R176, 0x7632, R82 ;  /* 0x00007632b0527816 */ /* 0x000fe20000000052 */
[----:B------:R0:W-:Y:S01]  /*61b40*/  STG.E.U16 desc[UR60][R46.64], R176 ;  /* 0x000000b02e007986 */ /* 0x0001e2000c10153c */
[----:B------:R-:W-:Y:S02]  /*61b50*/  LEA.HI.X.SX32 R53, R53, R245, 0x1, P4 ;  /* 0x000000f535357211 */ /* 0x000fe400020f0eff */
[----:B------:R-:W2:Y:S01]  /*61b60*/  LDC R79, c[0x0][0x278] ;  /* 0x00009e00ff4f7b82 */ /* 0x000ea20000000800 */
[----:B-1----:R-:W-:Y:S01]  /*61b70*/  IMAD R85, R85, 0x2fc, RZ ;  /* 0x000002fc55557824 */ /* 0x002fe200078e02ff */
[----:B------:R1:W-:Y:S04]  /*61b80*/  STG.E.U16 desc[UR60][R48.64], R82 ;  /* 0x0000005230007986 */ /* 0x0003e8000c10153c */
[----:B------:R1:W-:Y:S01]  /*61b90*/  STG.E.U16 desc[UR60][R50.64], R177 ;  /* 0x000000b132007986 */ /* 0x0003e2000c10153c */
[----:B0-----:R-:W-:-:S02]  /*61ba0*/  IMAD R47, R81, 0x2f8, RZ ;  /* 0x000002f8512f7824 */ /* 0x001fc400078e02ff */
[----:B------:R-:W0:Y:S01]  /*61bb0*/  LDC R81, c[0x0][0x278] ;  /* 0x00009e00ff517b82 */ /* 0x000e220000000800 */
[----:B------:R2:W-:Y:S01]  /*61bc0*/  STG.E.U16 desc[UR60][R52.64], R84 ;  /* 0x0000005434007986 */ /* 0x0005e2000c10153c */
[----:B-1----:R-:W-:Y:S01]  /*61bd0*/  IMAD R49, R78, 0x17d, RZ ;  /* 0x0000017d4e317824 */ /* 0x002fe200078e02ff */
[-C--:B------:R-:W-:Y:S02]  /*61be0*/  IADD3 R46, P0, R47, R244.reuse, RZ ;  /* 0x000000f42f2e7210 */ /* 0x080fe40007f1e0ff */
[----:B------:R-:W-:-:S03]  /*61bf0*/  IADD3 R50, P4, R85, R244, RZ ;  /* 0x000000f455327210 */ /* 0x000fc60007f9e0ff */
[----:B------:R-:W1:Y:S01]  /*61c00*/  LDC R78, c[0x0][0x278] ;  /* 0x00009e00ff4e7b82 */ /* 0x000e620000000800 */
[----:B--2---:R-:W-:Y:S02]  /*61c10*/  IMAD R83, R83, 0x2fa, RZ ;  /* 0x000002fa53537824 */ /* 0x004fe400078e02ff */
[----:B------:R-:W-:-:S05]  /*61c20*/  IMAD R53, R77, 0x2fe, RZ ;  /* 0x000002fe4d357824 */ /* 0x000fca00078e02ff */
[----:B------:R-:W2:Y:S01]  /*61c30*/  LDC R52, c[0x0][0x278] ;  /* 0x00009e00ff347b82 */ /* 0x000ea20000000800 */
[-C--:B------:R-:W-:Y:S02]  /*61c40*/  LEA.HI.X.SX32 R47, R75, R245.reuse, 0x1, P0 ;  /* 0x000000f54b2f7211 */ /* 0x080fe400000f0eff */
[----:B------:R-:W-:-:S05]  /*61c50*/  LEA.HI.X.SX32 R51, R74, R245, 0x1, P4 ;  /* 0x000000f54a337211 */ /* 0x000fca00020f0eff */
[----:B------:R-:W1:Y:S01]  /*61c60*/  LDC R77, c[0x0][0x278] ;  /* 0x00009e00ff4d7b82 */ /* 0x000e620000000800 */
[----:B------:R-:W-:Y:S01]  /*61c70*/  IADD3 R48, P3, R83, R244, RZ ;  /* 0x000000f453307210 */ /* 0x000fe20007f7e0ff */
[----:B------:R0:W-:Y:S06]  /*61c80*/  STG.E.U16 desc[UR60][R46.64], R178 ;  /* 0x000000b22e007986 */ /* 0x0001ec000c10153c */
[----:B------:R-:W1:Y:S01]  /*61c90*/  LDC R74, c[0x0][0x278] ;  /* 0x00009e00ff4a7b82 */ /* 0x000e620000000800 */
[----:B------:R-:W-:Y:S02]  /*61ca0*/  LEA.HI.X.SX32 R49, R49, R245, 0x1, P3 ;  /* 0x000000f531317211 */ /* 0x000fe400018f0eff */
[----:B------:R-:W-:Y:S01]  /*61cb0*/  PRMT R83, R178, 0x7632, R83 ;  /* 0x00007632b2537816 */ /* 0x000fe20000000053 */
[----:B0-----:R-:W-:-:S04]  /*61cc0*/  IMAD R47, R76, 0x17f, RZ ;  /* 0x0000017f4c2f7824 */ /* 0x001fc800078e02ff */
[----:B------:R-:W0:Y:S01]  /*61cd0*/  LDC R76, c[0x0][0x278] ;  /* 0x00009e00ff4c7b82 */ /* 0x000e220000000800 */
[----:B------:R-:W-:Y:S01]  /*61ce0*/  IMAD R79, R79, 0x300, RZ ;  /* 0x000003004f4f7824 */ /* 0x000fe200078e02ff */
[----:B------:R2:W-:Y:S01]  /*61cf0*/  STG.E.U16 desc[UR60][R48.64], R83 ;  /* 0x0000005330007986 */ /* 0x0005e2000c10153c */
[----:B------:R-:W-:Y:S01]  /*61d00*/  IADD3 R46, P3, R53, R244, RZ ;  /* 0x000000f4352e7210 */ /* 0x000fe20007f7e0ff */
[----:B------:R-:W-:-:S04]  /*61d10*/  IMAD R81, R81, 0x304, RZ ;  /* 0x0000030451517824 */ /* 0x000fc800078e02ff */
[----:B------:R-:W0:Y:S01]  /*61d20*/  LDC R82, c[0x0][0x278] ;  /* 0x00009e00ff527b82 */ /* 0x000e220000000800 */
[----:B------:R1:W-:Y:S01]  /*61d30*/  STG.E.U16 desc[UR60][R50.64], R179 ;  /* 0x000000b332007986 */ /* 0x0003e2000c10153c */
[----:B------:R-:W-:Y:S01]  /*61d40*/  LEA.HI.X.SX32 R47, R47, R245, 0x1, P3 ;  /* 0x000000f52f2f7211 */ /* 0x000fe200018f0eff */
[----:B--2---:R-:W-:-:S05]  /*61d50*/  IMAD R49, R80, 0x302, RZ ;  /* 0x0000030250317824 */ /* 0x004fca00078e02ff */
[----:B------:R-:W2:Y:S01]  /*61d60*/  LDC R75, c[0x0][0x278] ;  /* 0x00009e00ff4b7b82 */ /* 0x000ea20000000800 */
[-C--:B------:R-:W-:Y:S02]  /*61d70*/  IADD3 R48, P0, R79, R244.reuse, RZ ;  /* 0x000000f44f307210 */ /* 0x080fe40007f1e0ff */
[----:B------:R-:W-:Y:S01]  /*61d80*/  PRMT R84, R179, 0x7632, R84 ;  /* 0x00007632b3547816 */ /* 0x000fe20000000054 */
[----:B-1----:R-:W-:Y:S01]  /*61d90*/  IMAD R51, R52, 0x181, RZ ;  /* 0x0000018134337824 */ /* 0x002fe200078e02ff */
[-C--:B------:R-:W-:Y:S02]  /*61da0*/  IADD3 R50, P3, R49, R244.reuse, RZ ;  /* 0x000000f431327210 */ /* 0x080fe40007f7e0ff */
[-C--:B------:R-:W-:Y:S01]  /*61db0*/  IADD3 R52, P4, R81, R244.reuse, RZ ;  /* 0x000000f451347210 */ /* 0x080fe20007f9e0ff */
[----:B------:R-:W-:Y:S01]  /*61dc0*/  IMAD R77, R77, 0x308, RZ ;  /* 0x000003084d4d7824 */ /* 0x000fe200078e02ff */
[-C--:B------:R-:W-:Y:S01]  /*61dd0*/  LEA.HI.X.SX32 R49, R73, R245.reuse, 0x1, P0 ;  /* 0x000000f549317211 */ /* 0x080fe200000f0eff */
[----:B------:R-:W-:Y:S01]  /*61de0*/  IMAD R73, R78, 0x306, RZ ;  /* 0x000003064e497824 */ /* 0x000fe200078e02ff */
[-C--:B------:R-:W-:Y:S01]  /*61df0*/  LEA.HI.X.SX32 R51, R51, R245.reuse, 0x1, P3 ;  /* 0x000000f533337211 */ /* 0x080fe200018f0eff */
[----:B------:R1:W-:Y:S01]  /*61e00*/  STG.E.U16 desc[UR60][R46.64], R84 ;  /* 0x000000542e007986 */ /* 0x0003e2000c10153c */
[----:B------:R-:W-:Y:S01]  /*61e10*/  PRMT R83, R180, 0x7632, R83 ;  /* 0x00007632b4537816 */ /* 0x000fe20000000053 */
[----:B------:R-:W2:Y:S01]  /*61e20*/  LDC R79, c[0x0][0x278] ;  /* 0x00009e00ff4f7b82 */ /* 0x000ea20000000800 */
[----:B------:R-:W-:Y:S01]  /*61e30*/  LEA.HI.X.SX32 R53, R72, R245, 0x1, P4 ;  /* 0x000000f548357211 */ /* 0x000fe200020f0eff */
[----:B------:R1:W-:Y:S06]  /*61e40*/  STG.E.U16 desc[UR60][R48.64], R180 ;  /* 0x000000b430007986 */ /* 0x0003ec000c10153c */
[----:B------:R-:W4:Y:S01]  /*61e50*/  LDC R72, c[0x0][0x278] ;  /* 0x00009e00ff487b82 */ /* 0x000f220000000800 */
[----:B-1----:R-:W-:Y:S01]  /*61e60*/  IMAD R47, R74, 0x183, RZ ;  /* 0x000001834a2f7824 */ /* 0x002fe200078e02ff */
[-C--:B------:R-:W-:Y:S01]  /*61e70*/  IADD3 R46, P0, R73, R244.reuse, RZ ;  /* 0x000000f4492e7210 */ /* 0x080fe20007f1e0ff */
[----:B------:R-:W-:Y:S01]  /*61e80*/  STG.E.U16 desc[UR60][R50.64], R83 ;  /* 0x0000005332007986 */ /* 0x000fe2000c10153c */
[----:B------:R-:W-:-:S04]  /*61e90*/  IADD3 R48, P3, R77, R244, RZ ;  /* 0x000000f44d307210 */ /* 0x000fc80007f7e0ff */
[----:B------:R-:W1:Y:S01]  /*61ea0*/  LDC R80, c[0x0][0x278] ;  /* 0x00009e00ff507b82 */ /* 0x000e620000000800 */
[----:B------:R0:W-:Y:S01]  /*61eb0*/  STG.E.U16 desc[UR60][R52.64], R181 ;  /* 0x000000b534007986 */ /* 0x0001e2000c10153c */
[-C--:B------:R-:W-:Y:S02]  /*61ec0*/  LEA.HI.X.SX32 R47, R47, R245.reuse, 0x1, P0 ;  /* 0x000000f52f2f7211 */ /* 0x080fe400000f0eff */
[----:B------:R-:W-:-:S04]  /*61ed0*/  LEA.HI.X.SX32 R49, R71, R245, 0x1, P3 ;  /* 0x000000f547317211 */ /* 0x000fc800018f0eff */
[----:B------:R-:W1:Y:S01]  /*61ee0*/  LDC R78, c[0x0][0x278] ;  /* 0x00009e00ff4e7b82 */ /* 0x000e620000000800 */
[----:B0-----:R-:W-:Y:S01]  /*61ef0*/  IMAD R71, R76, 0x30c, RZ ;  /* 0x0000030c4c477824 */ /* 0x001fe200078e02ff */
[----:B------:R-:W-:-:S06]  /*61f00*/  PRMT R181, R181, 0x7632, R181 ;  /* 0x00007632b5b57816 */ /* 0x000fcc00000000b5 */
[----:B------:R-:W0:Y:S01]  /*61f10*/  LDC R74, c[0x0][0x278] ;  /* 0x00009e00ff4a7b82 */ /* 0x000e220000000800 */
[----:B------:R-:W-:Y:S01]  /*61f20*/  IMAD R81, R82, 0x30a, RZ ;  /* 0x0000030a52517824 */ /* 0x000fe200078e02ff */
[----:B------:R2:W-:Y:S06]  /*61f30*/  STG.E.U16 desc[UR60][R46.64], R181 ;  /* 0x000000b52e007986 */ /* 0x0005ec000c10153c */
[----:B------:R-:W0:Y:S01]  /*61f40*/  LDC R52, c[0x0][0x278] ;  /* 0x00009e00ff347b82 */ /* 0x000e220000000800 */
[----:B--2---:R-:W-:Y:S01]  /*61f50*/  IMAD R51, R75, 0x185, RZ ;  /* 0x000001854b337824 */ /* 0x004fe200078e02ff */
[----:B------:R-:W-:-:S02]  /*61f60*/  IADD3 R50, P4, R81, R244, RZ ;  /* 0x000000f451327210 */ /* 0x000fc40007f9e0ff */
[----:B------:R-:W-:-:S04]  /*61f70*/  IADD3 R46, P3, R71, R244, RZ ;  /* 0x000000f4472e7210 */ /* 0x000fc80007f7e0ff */
[----:B------:R-:W2:Y:S01]  /*61f80*/  LDC R75, c[0x0][0x278] ;  /* 0x00009e00ff4b7b82 */ /* 0x000ea20000000800 */
[-C--:B------:R-:W-:Y:S02]  /*61f90*/  LEA.HI.X.SX32 R47, R70, R245.reuse, 0x1, P3 ;  /* 0x000000f5462f7211 */ /* 0x080fe400018f0eff */
[----:B------:R-:W-:-:S05]  /*61fa0*/  LEA.HI.X.SX32 R51, R51, R245, 0x1, P4 ;  /* 0x000000f533337211 */ /* 0x000fca00020f0eff */
[----:B------:R-:W3:Y:S01]  /*61fb0*/  LDC R70, c[0x0][0x278] ;  /* 0x00009e00ff467b82 */ /* 0x000ee20000000800 */
[----:B------:R-:W-:Y:S01]  /*61fc0*/  PRMT R81, R182, 0x7632, R81 ;  /* 0x00007632b6517816 */ /* 0x000fe20000000051 */
[----:B------:R1:W-:Y:S01]  /*61fd0*/  STG.E.U16 desc[UR60][R48.64], R182 ;  /* 0x000000b630007986 */ /* 0x0003e2000c10153c */
[----:B------:R-:W-:-:S05]  /*61fe0*/  IMAD R79, R79, 0x30e, RZ ;  /* 0x0000030e4f4f7824 */ /* 0x000fca00078e02ff */
[----:B------:R-:W3:Y:S01]  /*61ff0*/  LDC R73, c[0x0][0x278] ;  /* 0x00009e00ff497b82 */ /* 0x000ee20000000800 */
[----:B----4-:R-:W-:Y:S01]  /*62000*/  IMAD R53, R72, 0x187, RZ ;  /* 0x0000018748357824 */ /* 0x010fe200078e02ff */
[----:B------:R4:W-:Y:S06]  /*62010*/  STG.E.U16 desc[UR60][R50.64], R81 ;  /* 0x0000005132007986 */ /* 0x0009ec000c10153c */
[----:B------:R-:W3:Y:S01]  /*62020*/  LDC R76, c[0x0][0x278] ;  /* 0x00009e00ff4c7b82 */ /* 0x000ee20000000800 */
[----:B-1----:R-:W-:-:S07]  /*62030*/  IMAD R49, R80, 0x310, RZ ;  /* 0x0000031050317824 */ /* 0x002fce00078e02ff */
[----:B------:R-:W1:Y:S01]  /*62040*/  LDC R77, c[0x0][0x278] ;  /* 0x00009e00ff4d7b82 */ /* 0x000e620000000800 */
[----:B----4-:R-:W-:Y:S01]  /*62050*/  IMAD R51, R78, 0x312, RZ ;  /* 0x000003124e337824 */ /* 0x010fe200078e02ff */
[----:B------:R4:W-:Y:S01]  /*62060*/  STG.E.U16 desc[UR60][R46.64], R183 ;  /* 0x000000b72e007986 */ /* 0x0009e2000c10153c */
[----:B------:R-:W-:-:S05]  /*62070*/  IADD3 R48, P0, R79, R244, RZ ;  /* 0x000000f44f307210 */ /* 0x000fca0007f1e0ff */
[----:B------:R-:W1:Y:S01]  /*62080*/  LDC R72, c[0x0][0x278] ;  /* 0x00009e00ff487b82 */ /* 0x000e620000000800 */
[-C--:B------:R-:W-:Y:S01]  /*62090*/  IADD3 R50, P3, R49, R244.reuse, RZ ;  /* 0x000000f431327210 */ /* 0x080fe20007f7e0ff */
[----:B0-----:R-:W-:Y:S01]  /*620a0*/  IMAD R71, R52, 0x189, RZ ;  /* 0x0000018934477824 */ /* 0x001fe200078e02ff */
[----:B------:R-:W-:Y:S01]  /*620b0*/  IADD3 R52, P4, R51, R244, RZ ;  /* 0x000000f433347210 */ /* 0x000fe20007f9e0ff */
[----:B----4-:R-:W-:-:S04]  /*620c0*/  IMAD R47, R74, 0x314, RZ ;  /* 0x000003144a2f7824 */ /* 0x010fc800078e02ff */
[----:B------:R-:W0:Y:S01]  /*620d0*/  LDC R78, c[0x0][0x278] ;  /* 0x00009e00ff4e7b82 */ /* 0x000e220000000800 */
[-C--:B------:R-:W-:Y:S02]  /*620e0*/  LEA.HI.X.SX32 R49, R53, R245.reuse, 0x1, P0 ;  /* 0x000000f535317211 */ /* 0x080fe400000f0eff */
[----:B------:R-:W-:Y:S02]  /*620f0*/  PRMT R80, R183, 0x7632, R80 ;  /* 0x00007632b7507816 */ /* 0x000fe40000000050 */
[----:B------:R-:W-:-:S03]  /*62100*/  LEA.HI.X.SX32 R51, R69, R245, 0x1, P3 ;  /* 0x000000f545337211 */ /* 0x000fc600018f0eff */
[----:B------:R-:W4:Y:S01]  /*62110*/  LDC R74, c[0x0][0x278] ;  /* 0x00009e00ff4a7b82 */ /* 0x000f220000000800 */
[----:B------:R-:W-:Y:S02]  /*62120*/  LEA.HI.X.SX32 R53, R71, R245, 0x1, P4 ;  /* 0x000000f547357211 */ /* 0x000fe400020f0eff */
[----:B------:R-:W-:-:S05]  /*62130*/  PRMT R81, R184, 0x7632, R81 ;  /* 0x00007632b8517816 */ /* 0x000fca0000000051 */
[----:B------:R-:W4:Y:S01]  /*62140*/  LDC R79, c[0x0][0x278] ;  /* 0x00009e00ff4f7b82 */ /* 0x000f220000000800 */
[----:B------:R3:W-:Y:S01]  /*62150*/  STG.E.U16 desc[UR60][R48.64], R80 ;  /* 0x0000005030007986 */ /* 0x0007e2000c10153c */
[----:B--2---:R-:W-:-:S06]  /*62160*/  IMAD R75, R75, 0x316, RZ ;  /* 0x000003164b4b7824 */ /* 0x004fcc00078e02ff */
[----:B------:R-:W2:Y:S01]  /*62170*/  LDC R69, c[0x0][0x278] ;  /* 0x00009e00ff457b82 */ /* 0x000ea20000000800 */
[----:B------:R1:W-:Y:S01]  /*62180*/  STG.E.U16 desc[UR60][R50.64], R184 ;  /* 0x000000b832007986 */ /* 0x0003e2000c10153c */
[----:B------:R-:W-:-:S06]  /*62190*/  IADD3 R46, P3, R47, R244, RZ ;  /* 0x000000f42f2e7210 */ /* 0x000fcc0007f7e0ff */
[----:B------:R-:W2:Y:S01]  /*621a0*/  LDC R71, c[0x0][0x278] ;  /* 0x00009e00ff477b82 */ /* 0x000ea20000000800 */
[----:B------:R0:W-:Y:S01]  /*621b0*/  STG.E.U16 desc[UR60][R52.64], R81 ;  /* 0x0000005134007986 */ /* 0x0001e2000c10153c */
[----:B---3--:R-:W-:Y:S01]  /*621c0*/  IMAD R49, R73, 0x18b, RZ ;  /* 0x0000018b49317824 */ /* 0x008fe200078e02ff */
[-C--:B------:R-:W-:Y:S01]  /*621d0*/  IADD3 R48, P0, R75, R244.reuse, RZ ;  /* 0x000000f44b307210 */ /* 0x080fe20007f1e0ff */
[----:B-1----:R-:W-:Y:S02]  /*621e0*/  IMAD R77, R77, 0x31a, RZ ;  /* 0x0000031a4d4d7824 */ /* 0x002fe400078e02ff */
[----:B------:R-:W-:Y:S01]  /*621f0*/  IMAD R51, R76, 0x318, RZ ;  /* 0x000003184c337824 */ /* 0x000fe200078e02ff */
[-C--:B------:R-:W-:Y:S01]  /*62200*/  LEA.HI.X.SX32 R47, R68, R245.reuse, 0x1, P3 ;  /* 0x000000f5442f7211 */ /* 0x080fe200018f0eff */
[----:B0-----:R-:W-:Y:S01]  /*62210*/  IMAD R53, R70, 0x18d, RZ ;  /* 0x0000018d46357824 */ /* 0x001fe200078e02ff */
[----:B------:R-:W-:Y:S01]  /*62220*/  LEA.HI.X.SX32 R49, R49, R245, 0x1, P0 ;  /* 0x000000f531317211 */ /* 0x000fe200000f0eff */
[----:B------:R-:W0:Y:S01]  /*62230*/  LDC R70, c[0x0][0x278] ;  /* 0x00009e00ff467b82 */ /* 0x000e220000000800 */
[----:B------:R-:W-:Y:S01]  /*62240*/  PRMT R76, R185, 0x7632, R76 ;  /* 0x00007632b94c7816 */ /* 0x000fe2000000004c */
[----:B------:R-:W-:Y:S01]  /*62250*/  IMAD R75, R72, 0x31c, RZ ;  /* 0x0000031c484b7824 */ /* 0x000fe200078e02ff */
[-C--:B------:R-:W-:Y:S01]  /*62260*/  IADD3 R50, P3, R51, R244.reuse, RZ ;  /* 0x000000f433327210 */ /* 0x080fe20007f7e0ff */
[----:B------:R1:W-:Y:S01]  /*62270*/  STG.E.U16 desc[UR60][R46.64], R185 ;  /* 0x000000b92e007986 */ /* 0x0003e2000c10153c */
[----:B------:R-:W-:-:S03]  /*62280*/  IADD3 R52, P4, R77, R244, RZ ;  /* 0x000000f44d347210 */ /* 0x000fc60007f9e0ff */
[----:B------:R-:W3:Y:S01]  /*62290*/  LDC R68, c[0x0][0x278] ;  /* 0x00009e00ff447b82 */ /* 0x000ee20000000800 */
[-C--:B------:R-:W-:Y:S01]  /*622a0*/  LEA.HI.X.SX32 R51, R67, R245.reuse, 0x1, P3 ;  /* 0x000000f543337211 */ /* 0x080fe200018f0eff */
[----:B------:R4:W-:Y:S01]  /*622b0*/  STG.E.U16 desc[UR60][R48.64], R76 ;  /* 0x0000004c30007986 */ /* 0x0009e2000c10153c */
[----:B------:R-:W-:Y:S02]  /*622c0*/  LEA.HI.X.SX32 R53, R53, R245, 0x1, P4 ;  /* 0x000000f535357211 */ /* 0x000fe400020f0eff */
[----:B------:R-:W-:-:S03]  /*622d0*/  PRMT R77, R186, 0x7632, R77 ;  /* 0x00007632ba4d7816 */ /* 0x000fc6000000004d */
[----:B------:R-:W3:Y:S01]  /*622e0*/  LDC R72, c[0x0][0x278] ;  /* 0x00009e00ff487b82 */ /* 0x000ee20000000800 */
[----:B-1----:R-:W-:Y:S01]  /*622f0*/  IMAD R47, R78, 0x31e, RZ ;  /* 0x0000031e4e2f7824 */ /* 0x002fe200078e02ff */
[----:B------:R-:W-:Y:S01]  /*62300*/  IADD3 R46, P3, R75, R244, RZ ;  /* 0x000000f44b2e7210 */ /* 0x000fe20007f7e0ff */
[----:B----4-:R-:W-:Y:S02]  /*62310*/  IMAD R79, R79, 0x322, RZ ;  /* 0x000003224f4f7824 */ /* 0x010fe400078e02ff */
[----:B------:R-:W-:-:S03]  /*62320*/  IMAD R49, R74, 0x320, RZ ;  /* 0x000003204a317824 */ /* 0x000fc600078e02ff */
[----:B------:R-:W1:Y:S01]  /*62330*/  LDC R73, c[0x0][0x278] ;  /* 0x00009e00ff497b82 */ /* 0x000e620000000800 */
[-C--:B------:R-:W-:Y:S01]  /*62340*/  IADD3 R48, P0, R47, R244.reuse, RZ ;  /* 0x000000f42f307210 */ /* 0x080fe20007f1e0ff */
[----:B------:R4:W-:Y:S01]  /*62350*/  STG.E.U16 desc[UR60][R50.64], R186 ;  /* 0x000000ba32007986 */ /* 0x0009e2000c10153c */
[----:B--2---:R-:W-:Y:S01]  /*62360*/  IMAD R67, R69, 0x18f, RZ ;  /* 0x0000018f45437824 */ /* 0x004fe200078e02ff */
[----:B------:R-:W-:Y:S02]  /*62370*/  LEA.HI.X.SX32 R47, R66, R245, 0x1, P3 ;  /* 0x000000f5422f7211 */ /* 0x000fe400018f0eff */
[----:B------:R2:W-:Y:S02]  /*62380*/  STG.E.U16 desc[UR60][R52.64], R77 ;  /* 0x0000004d34007986 */ /* 0x0005e4000c10153c */
[----:B------:R-:W1:Y:S01]  /*62390*/  LDC R66, c[0x0][0x278] ;  /* 0x00009e00ff427b82 */ /* 0x000e620000000800 */
[----:B------:R-:W-:Y:S02]  /*623a0*/  PRMT R74, R187, 0x7632, R74 ;  /* 0x00007632bb4a7816 */ /* 0x000fe4000000004a */
[----:B----4-:R-:W-:-:S02]  /*623b0*/  IADD3 R50, P3, R49, R244, RZ ;  /* 0x000000f431327210 */ /* 0x010fc40007f7e0ff */
[----:B------:R-:W-:-:S03]  /*623c0*/  PRMT R75, R188, 0x7632, R75 ;  /* 0x00007632bc4b7816 */ /* 0x000fc6000000004b */
[----:B------:R-:W4:Y:S01]  /*623d0*/  LDC R69, c[0x0][0x278] ;  /* 0x00009e00ff457b82 */ /* 0x000f220000000800 */
[----:B--2---:R-:W-:Y:S01]  /*623e0*/  IMAD R53, R71, 0x191, RZ ;  /* 0x0000019147357824 */ /* 0x004fe200078e02ff */
[----:B------:R-:W-:Y:S02]  /*623f0*/  IADD3 R52, P4, R79, R244, RZ ;  /* 0x000000f44f347210 */ /* 0x000fe40007f9e0ff */
[-C--:B------:R-:W-:Y:S02]  /*62400*/  LEA.HI.X.SX32 R49, R67, R245.reuse, 0x1, P0 ;  /* 0x000000f543317211 */ /* 0x080fe400000f0eff */
[-C--:B------:R-:W-:Y:S02]  /*62410*/  LEA.HI.X.SX32 R51, R65, R245.reuse, 0x1, P3 ;  /* 0x000000f541337211 */ /* 0x080fe400018f0eff */
[----:B------:R-:W2:Y:S01]  /*62420*/  LDC R65, c[0x0][0x278] ;  /* 0x00009e00ff417b82 */ /* 0x000ea20000000800 */
[----:B------:R-:W-:Y:S01]  /*62430*/  LEA.HI.X.SX32 R53, R53, R245, 0x1, P4 ;  /* 0x000000f535357211 */ /* 0x000fe200020f0eff */
[----:B0-----:R-:W-:Y:S01]  /*62440*/  IMAD R71, R70, 0x324, RZ ;  /* 0x0000032446477824 */ /* 0x001fe200078e02ff */
[----:B------:R-:W-:Y:S04]  /*62450*/  STG.E.U16 desc[UR60][R46.64], R187 ;  /* 0x000000bb2e007986 */ /* 0x000fe8000c10153c */
[----:B------:R3:W-:Y:S01]  /*62460*/  STG.E.U16 desc[UR60][R48.64], R74 ;  /* 0x0000004a30007986 */ /* 0x0007e2000c10153c */
[----:B------:R-:W0:Y:S03]  /*62470*/  LDC R67, c[0x0][0x278] ;  /* 0x00009e00ff437b82 */ /* 0x000e260000000800 */
[----:B------:R-:W-:Y:S05]  /*62480*/  STG.E.U16 desc[UR60][R50.64], R188 ;  /* 0x000000bc32007986 */ /* 0x000fea000c10153c */
[----:B------:R-:W4:Y:S01]  /*62490*/  LDC R70, c[0x0][0x278] ;  /* 0x00009e00ff467b82 */ /* 0x000f220000000800 */
[----:B------:R1:W-:Y:S01]  /*624a0*/  STG.E.U16 desc[UR60][R52.64], R75 ;  /* 0x0000004b34007986 */ /* 0x0003e2000c10153c */
[----:B---3--:R-:W-:-:S02]  /*624b0*/  IMAD R49, R68, 0x193, RZ ;  /* 0x0000019344317824 */ /* 0x008fc400078e02ff */
[----:B------:R-:W-:-:S04]  /*624c0*/  IMAD R47, R72, 0x326, RZ ;  /* 0x00000326482f7824 */ /* 0x000fc800078e02ff */
[----:B------:R-:W3:Y:S01]  /*624d0*/  LDC R68, c[0x0][0x278] ;  /* 0x00009e00ff447b82 */ /* 0x000ee20000000800 */
[----:B-1----:R-:W-:-:S07]  /*624e0*/  IMAD R73, R73, 0x328, RZ ;  /* 0x0000032849497824 */ /* 0x002fce00078e02ff */
[----:B------:R-:W1:Y:S01]  /*624f0*/  LDC R52, c[0x0][0x278] ;  /* 0x00009e00ff347b82 */ /* 0x000e620000000800 */
[-C--:B------:R-:W-:Y:S02]  /*62500*/  IADD3 R46, P0, R71, R244.reuse, RZ ;  /* 0x000000f4472e7210 */ /* 0x080fe40007f1e0ff */
[-C--:B------:R-:W-:Y:S02]  /*62510*/  IADD3 R48, P3, R47, R244.reuse, RZ ;  /* 0x000000f42f307210 */ /* 0x080fe40007f7e0ff */
[-C--:B------:R-:W-:Y:S01]  /*62520*/  LEA.HI.X.SX32 R47, R64, R245.reuse, 0x1, P0 ;  /* 0x000000f5402f7211 */ /* 0x080fe200000f0eff */
[----:B------:R-:W-:Y:S01]  /*62530*/  IMAD R53, R66, 0x32a, RZ ;  /* 0x0000032a42357824 */ /* 0x000fe200078e02ff */
[----:B------:R-:W-:Y:S01]  /*62540*/  IADD3 R50, P4, R73, R244, RZ ;  /* 0x000000f449327210 */ /* 0x000fe20007f9e0ff */
[----:B------:R-:W3:Y:S01]  /*62550*/  LDC R66, c[0x0][0x278] ;  /* 0x00009e00ff427b82 */ /* 0x000ee20000000800 */
[-C--:B------:R-:W-:Y:S01]  /*62560*/  LEA.HI.X.SX32 R49, R49, R245.reuse, 0x1, P3 ;  /* 0x000000f531317211 */ /* 0x080fe200018f0eff */
[----:B------:R2:W-:Y:S01]  /*62570*/  STG.E.U16 desc[UR60][R46.64], R189 ;  /* 0x000000bd2e007986 */ /* 0x0005e2000c10153c */
[----:B------:R-:W-:-:S02]  /*62580*/  LEA.HI.X.SX32 R51, R63, R245, 0x1, P4 ;  /* 0x000000f53f337211 */ /* 0x000fc400020f0eff */
[----:B------:R-:W-:-:S03]  /*62590*/  PRMT R72, R189, 0x7632, R72 ;  /* 0x00007632bd487816 */ /* 0x000fc60000000048 */
[----:B------:R-:W3:Y:S01]  /*625a0*/  LDC R63, c[0x0][0x278] ;  /* 0x00009e00ff3f7b82 */ /* 0x000ee20000000800 */
[----:B0-----:R-:W-:Y:S02]  /*625b0*/  IMAD R67, R67, 0x32c, RZ ;  /* 0x0000032c43437824 */ /* 0x001fe400078e02ff */
[----:B--2---:R-:W-:Y:S01]  /*625c0*/  IMAD R47, R65, 0x195, RZ ;  /* 0x00000195412f7824 */ /* 0x004fe200078e02ff */
[----:B------:R-:W-:-:S04]  /*625d0*/  IADD3 R46, P3, R53, R244, RZ ;  /* 0x000000f4352e7210 */ /* 0x000fc80007f7e0ff */
[----:B------:R-:W0:Y:S01]  /*625e0*/  LDC R71, c[0x0][0x278] ;  /* 0x00009e00ff477b82 */ /* 0x000e220000000800 */
[----:B----4-:R-:W-:Y:S01]  /*625f0*/  IMAD R53, R70, 0x330, RZ ;  /* 0x0000033046357824 */ /* 0x010fe200078e02ff */
[----:B------:R2:W-:Y:S01]  /*62600*/  STG.E.U16 desc[UR60][R48.64], R72 ;  /* 0x0000004830007986 */ /* 0x0005e2000c10153c */
[----:B------:R-:W-:Y:S02]  /*62610*/  PRMT R73, R190, 0x7632, R73 ;  /* 0x00007632be497816 */ /* 0x000fe40000000049 */
[----:B------:R-:W-:-:S03]  /*62620*/  LEA.HI.X.SX32 R47, R47, R245, 0x1, P3 ;  /* 0x000000f52f2f7211 */ /* 0x000fc600018f0eff */
[----:B------:R-:W4:Y:S01]  /*62630*/  LDC R64, c[0x0][0x278] ;  /* 0x00009e00ff407b82 */ /* 0x000f220000000800 */
[----:B------:R1:W-:Y:S01]  /*62640*/  STG.E.U16 desc[UR60][R50.64], R190 ;  /* 0x000000be32007986 */ /* 0x0003e2000c10153c */
[----:B------:R-:W-:Y:S01]  /*62650*/  IMAD R69, R69, 0x32e, RZ ;  /* 0x0000032e45457824 */ /* 0x000fe200078e02ff */
[----:B--2---:R-:W-:-:S05]  /*62660*/  IADD3 R48, P0, R67, R244, RZ ;  /* 0x000000f443307210 */ /* 0x004fca0007f1e0ff */
[----:B------:R-:W2:Y:S01]  /*62670*/  LDC R65, c[0x0][0x278] ;  /* 0x00009e00ff417b82 */ /* 0x000ea20000000800 */
[----:B------:R3:W-:Y:S01]  /*62680*/  STG.E.U16 desc[UR60][R46.64], R73 ;  /* 0x000000492e007986 */ /* 0x0007e2000c10153c */
[----:B-1----:R-:W-:Y:S01]  /*62690*/  IMAD R51, R52, 0x197, RZ ;  /* 0x0000019734337824 */ /* 0x002fe200078e02ff */
[----:B------:R-:W-:-:S05]  /*626a0*/  IADD3 R52, P4, R53, R244, RZ ;  /* 0x000000f435347210 */ /* 0x000fca0007f9e0ff */
[----:B------:R-:W1:Y:S01]  /*626b0*/  LDC R67, c[0x0][0x278] ;  /* 0x00009e00ff437b82 */ /* 0x000e620000000800 */
[----:B------:R-:W-:Y:S01]  /*626c0*/  LEA.HI.X.SX32 R53, R2, R245, 0x1, P4 ;  /* 0x000000f502357211 */ /* 0x000fe200020f0eff */
[----:B---3--:R-:W-:-:S06]  /*626d0*/  IMAD R73, R68, 0x332, RZ ;  /* 0x0000033244497824 */ /* 0x008fcc00078e02ff */
[----:B------:R-:W3:Y:S01]  /*626e0*/  LDC R68, c[0x0][0x278] ;  /* 0x00009e00ff447b82 */ /* 0x000ee20000000800 */
[----:B------:R-:W-:-:S07]  /*626f0*/  IADD3 R50, P3, R69, R244, RZ ;  /* 0x000000f445327210 */ /* 0x000fce0007f7e0ff */
[----:B------:R-:W3:Y:S01]  /*62700*/  LDC R2, c[0x0][0x278] ;  /* 0x00009e00ff027b82 */ /* 0x000ee20000000800 */
[-C--:B------:R-:W-:Y:S01]  /*62710*/  LEA.HI.X.SX32 R49, R62, R245.reuse, 0x1, P0 ;  /* 0x000000f53e317211 */ /* 0x080fe200000f0eff */
[----:B------:R-:W-:Y:S01]  /*62720*/  IMAD R75, R66, 0x334, RZ ;  /* 0x00000334424b7824 */ /* 0x000fe200078e02ff */
[----:B------:R-:W-:Y:S02]  /*62730*/  LEA.HI.X.SX32 R51, R51, R245, 0x1, P3 ;  /* 0x000000f533337211 */ /* 0x000fe400018f0eff */
[----:B------:R-:W-:-:S03]  /*62740*/  PRMT R62, R191, 0x7632, R62 ;  /* 0x00007632bf3e7816 */ /* 0x000fc6000000003e */
[----:B------:R-:W3:Y:S01]  /*62750*/  LDC R69, c[0x0][0x278] ;  /* 0x00009e00ff457b82 */ /* 0x000ee20000000800 */
[----:B------:R-:W-:Y:S01]  /*62760*/  IMAD R47, R63, 0x199, RZ ;  /* 0x000001993f2f7824 */ /* 0x000fe200078e02ff */
[----:B------:R4:W-:Y:S01]  /*62770*/  STG.E.U16 desc[UR60][R48.64], R191 ;  /* 0x000000bf30007986 */ /* 0x0009e2000c10153c */
[-C--:B------:R-:W-:Y:S01]  /*62780*/  IADD3 R46, P0, R73, R244.reuse, RZ ;  /* 0x000000f4492e7210 */ /* 0x080fe20007f1e0ff */
[----:B0-----:R-:W-:Y:S02]  /*62790*/  IMAD R71, R71, 0x336, RZ ;  /* 0x0000033647477824 */ /* 0x001fe400078e02ff */
[----:B------:R0:W-:Y:S01]  /*627a0*/  STG.E.U16 desc[UR60][R50.64], R62 ;  /* 0x0000003e32007986 */ /* 0x0001e2000c10153c */
[----:B------:R-:W-:Y:S01]  /*627b0*/  LEA.HI.X.SX32 R47, R47, R245, 0x1, P0 ;  /* 0x000000f52f2f7211 */ /* 0x000fe200000f0eff */
[----:B------:R-:W3:Y:S02]  /*627c0*/  LDC R66, c[0x0][0x278] ;  /* 0x00009e00ff427b82 */ /* 0x000ee40000000800 */
[----:B------:R2:W-:Y:S01]  /*627d0*/  STG.E.U16 desc[UR60][R52.64], R192 ;  /* 0x000000c034007986 */ /* 0x0005e2000c10153c */
[----:B----4-:R-:W-:Y:S01]  /*627e0*/  IADD3 R48, P3, R75, R244, RZ ;  /* 0x000000f44b307210 */ /* 0x010fe20007f7e0ff */
[----:B-1----:R-:W-:-:S04]  /*627f0*/  IMAD R67, R67, 0x33a, RZ ;  /* 0x0000033a43437824 */ /* 0x002fc800078e02ff */
[----:B------:R-:W1:Y:S01]  /*62800*/  LDC R70, c[0x0][0x278] ;  /* 0x00009e00ff467b82 */ /* 0x000e620000000800 */
[----:B0-----:R-:W-:Y:S01]  /*62810*/  IMAD R51, R64, 0x19b, RZ ;  /* 0x0000019b40337824 */ /* 0x001fe200078e02ff */
[----:B------:R-:W-:Y:S02]  /*62820*/  LEA.HI.X.SX32 R49, R4, R245, 0x1, P3 ;  /* 0x000000f504317211 */ /* 0x000fe400018f0eff */
[----:B--2---:R-:W-:-:S04]  /*62830*/  PRMT R192, R192, 0x7632, R192 ;  /* 0x00007632c0c07816 */ /* 0x004fc800000000c0 */
[----:B------:R-:W0:Y:S01]  /*62840*/  LDC R64, c[0x0][0x278] ;  /* 0x00009e00ff407b82 */ /* 0x000e220000000800 */
[----:B------:R-:W-:Y:S01]  /*62850*/  IADD3 R50, P4, R71, R244, RZ ;  /* 0x000000f447327210 */ /* 0x000fe20007f9e0ff */
[----:B------:R-:W-:Y:S01]  /*62860*/  IMAD R71, R65, 0x338, RZ ;  /* 0x0000033841477824 */ /* 0x000fe200078e02ff */
[----:B------:R-:W-:Y:S05]  /*62870*/  STG.E.U16 desc[UR60][R46.64], R192 ;  /* 0x000000c02e007986 */ /* 0x000fea000c10153c */
[----:B------:R-:W2:Y:S01]  /*62880*/  LDC R52, c[0x0][0x278] ;  /* 0x00009e00ff347b82 */ /* 0x000ea20000000800 */
[----:B------:R-:W-:Y:S01]  /*62890*/  LEA.HI.X.SX32 R51, R51, R245, 0x1, P4 ;  /* 0x000000f533337211 */ /* 0x000fe200020f0eff */
[----:B------:R4:W-:Y:S01]  /*628a0*/  STG.E.U16 desc[UR60][R48.64], R193 ;  /* 0x000000c130007986 */ /* 0x0009e2000c10153c */
[----:B------:R-:W-:Y:S01]  /*628b0*/  PRMT R4, R193, 0x7632, R4 ;  /* 0x00007632c1047816 */ /* 0x000fe20000000004 */
[----:B---3--:R-:W-:-:S04]  /*628c0*/  IMAD R53, R2, 0x19d, RZ ;  /* 0x0000019d02357824 */ /* 0x008fc800078e02ff */
[----:B------:R-:W3:Y:S01]  /*628d0*/  LDC R65, c[0x0][0x278] ;  /* 0x00009e00ff417b82 */ /* 0x000ee20000000800 */
[----:B------:R4:W-:Y:S02]  /*628e0*/  STG.E.U16 desc[UR60][R50.64], R4 ;  /* 0x0000000432007986 */ /* 0x0009e4000c10153c */
[----:B----4-:R-:W-:-:S05]  /*628f0*/  IMAD R49, R68, 0x33e, RZ ;  /* 0x0000033e44317824 */ /* 0x010fca00078e02ff */
[----:B------:R-:W4:Y:S01]  /*62900*/  LDC R62, c[0x0][0x278] ;  /* 0x00009e00ff3e7b82 */ /* 0x000f220000000800 */
[-C--:B------:R-:W-:Y:S01]  /*62910*/  IADD3 R48, P0, R67, R244.reuse, RZ ;  /* 0x000000f443307210 */ /* 0x080fe20007f1e0ff */
[----:B------:R-:W-:Y:S01]  /*62920*/  IMAD R69, R69, 0x33c, RZ ;  /* 0x0000033c45457824 */ /* 0x000fe200078e02ff */
[----:B------:R-:W-:Y:S02]  /*62930*/  IADD3 R50, P4, R49, R244, RZ ;  /* 0x000000f431327210 */ /* 0x000fe40007f9e0ff */
[----:B------:R-:W-:-:S03]  /*62940*/  LEA.HI.X.SX32 R49, R53, R245, 0x1, P0 ;  /* 0x000000f535317211 */ /* 0x000fc600000f0eff */
[----:B------:R-:W1:Y:S01]  /*62950*/  LDC R63, c[0x0][0x278] ;  /* 0x00009e00ff3f7b82 */ /* 0x000e620000000800 */
[----:B------:R-:W-:-:S07]  /*62960*/  IADD3 R46, P3, R71, R244, RZ ;  /* 0x000000f4472e7210 */ /* 0x000fce0007f7e0ff */
[----:B------:R-:W1:Y:S01]  /*62970*/  LDC R53, c[0x0][0x278] ;  /* 0x00009e00ff357b82 */ /* 0x000e620000000800 */
[-C--:B------:R-:W-:Y:S02]  /*62980*/  LEA.HI.X.SX32 R47, R6, R245.reuse, 0x1, P3 ;  /* 0x000000f5062f7211 */ /* 0x080fe400018f0eff */
[-C--:B------:R-:W-:Y:S01]  /*62990*/  IADD3 R4, P3, R69, R244.reuse, RZ ;  /* 0x000000f445047210 */ /* 0x080fe20007f7e0ff */
[----:B0-----:R-:W-:Y:S01]  /*629a0*/  IMAD R67, R64, 0x340, RZ ;  /* 0x0000034040437824 */ /* 0x001fe200078e02ff */
[----:B------:R-:W-:Y:S01]  /*629b0*/  PRMT R68, R194, 0x7632, R68 ;  /* 0x00007632c2447816 */ /* 0x000fe20000000044 */
[----:B--2---:R-:W-:Y:S01]  /*629c0*/  IMAD R51, R52, 0x19f, RZ ;  /* 0x0000019f34337824 */ /* 0x004fe200078e02ff */
[-C--:B------:R-:W-:Y:S01]  /*629d0*/  LEA.HI.X.SX32 R5, R5, R245.reuse, 0x1, P3 ;  /* 0x000000f505057211 */ /* 0x080fe200018f0eff */
[----:B------:R-:W0:Y:S01]  /*629e0*/  LDC R52, c[0x0][0x278] ;  /* 0x00009e00ff347b82 */ /* 0x000e220000000800 */
[----:B------:R4:W-:Y:S01]  /*629f0*/  STG.E.U16 desc[UR60][R46.64], R194 ;  /* 0x000000c22e007986 */ /* 0x0009e2000c10153c */
[----:B------:R-:W-:Y:S01]  /*62a00*/  IMAD R69, R66, 0x342, RZ ;  /* 0x0000034242457824 */ /* 0x000fe200078e02ff */
[----:B------:R-:W-:Y:S01]  /*62a10*/  IADD3 R2, P3, R67, R244, RZ ;  /* 0x000000f443027210 */ /* 0x000fe20007f7e0ff */
[----:B---3--:R-:W-:Y:S01]  /*62a20*/  IMAD R65, R65, 0x344, RZ ;  /* 0x0000034441417824 */ /* 0x008fe200078e02ff */
[----:B------:R-:W-:Y:S03]  /*62a30*/  STG.E.U16 desc[UR60][R48.64], R68 ;  /* 0x0000004430007986 */ /* 0x000fe6000c10153c */
[----:B------:R-:W2:Y:S01]  /*62a40*/  LDC R64, c[0x0][0x278] ;  /* 0x00009e00ff407b82 */ /* 0x000ea20000000800 */
[----:B------:R1:W-:Y:S01]  /*62a50*/  STG.E.U16 desc[UR60][R4.64], R195 ;  /* 0x000000c304007986 */ /* 0x0003e2000c10153c */
[----:B------:R-:W-:-:S02]  /*62a60*/  LEA.HI.X.SX32 R51, R51, R245, 0x1, P4 ;  /* 0x000000f533337211 */ /* 0x000fc400020f0eff */
[----:B------:R-:W-:Y:S01]  /*62a70*/  PRMT R71, R195, 0x7632, R71 ;  /* 0x00007632c3477816 */ /* 0x000fe20000000047 */
[----:B----4-:R-:W-:Y:S01]  /*62a80*/  IMAD R47, R62, 0x1a1, RZ ;  /* 0x000001a13e2f7824 */ /* 0x010fe200078e02ff */
[-C--:B------:R-:W-:Y:S02]  /*62a90*/  LEA.HI.X.SX32 R3, R3, R245.reuse, 0x1, P3 ;  /* 0x000000f503037211 */ /* 0x080fe400018f0eff */
[----:B------:R-:W3:Y:S01]  /*62aa0*/  LDC R6, c[0x0][0x278] ;  /* 0x00009e00ff067b82 */ /* 0x000ee20000000800 */
[-C--:B------:R-:W-:Y:S01]  /*62ab0*/  IADD3 R46, P3, R65, R244.reuse, RZ ;  /* 0x000000f4412e7210 */ /* 0x080fe20007f7e0ff */
[----:B-1----:R-:W-:Y:S01]  /*62ac0*/  IMAD R5, R70, 0x346, RZ ;  /* 0x0000034646057824 */ /* 0x002fe200078e02ff */
[-C--:B------:R-:W-:Y:S01]  /*62ad0*/  IADD3 R4, P0, R69, R244.reuse, RZ ;  /* 0x000000f445047210 */ /* 0x080fe20007f1e0ff */
[----:B------:R1:W-:Y:S01]  /*62ae0*/  STG.E.U16 desc[UR60][R50.64], R71 ;  /* 0x0000004732007986 */ /* 0x0003e2000c10153c */
[----:B------:R-:W-:Y:S02]  /*62af0*/  PRMT R62, R196, 0x7632, R62 ;  /* 0x00007632c43e7816 */ /* 0x000fe4000000003e */
[----:B------:R-:W-:Y:S01]  /*62b00*/  IADD3 R48, P4, R5, R244, RZ ;  /* 0x000000f405307210 */ /* 0x000fe20007f9e0ff */
[----:B------:R-:W-:Y:S01]  /*62b10*/  IMAD R49, R63, 0x1a3, RZ ;  /* 0x000001a33f317824 */ /* 0x000fe200078e02ff */
[-C--:B------:R-:W-:Y:S01]  /*62b20*/  LEA.HI.X.SX32 R5, R47, R245.reuse, 0x1, P0 ;  /* 0x000000f52f057211 */ /* 0x080fe200000f0eff */
[----:B------:R-:W-:Y:S01]  /*62b30*/  IMAD R63, R53, 0x34a, RZ ;  /* 0x0000034a353f7824 */ /* 0x000fe200078e02ff */
[----:B------:R-:W-:Y:S01]  /*62b40*/  LEA.HI.X.SX32 R47, R12, R245, 0x1, P3 ;  /* 0x000000f50c2f7211 */ /* 0x000fe200018f0eff */
[----:B------:R-:W4:Y:S01]  /*62b50*/  LDC R53, c[0x0][0x278] ;  /* 0x00009e00ff357b82 */ /* 0x000f220000000800 */
[----:B------:R0:W-:Y:S04]  /*62b60*/  STG.E.U16 desc[UR60][R2.64], R196 ;  /* 0x000000c402007986 */ /* 0x0001e8000c10153c */
[----:B------:R-:W-:Y:S03]  /*62b70*/  STG.E.U16 desc[UR60][R4.64], R62 ;  /* 0x0000003e04007986 */ /* 0x000fe6000c10153c */
[----:B-1----:R-:W1:Y:S01]  /*62b80*/  LDC R50, c[0x0][0x278] ;  /* 0x00009e00ff327b82 */ /* 0x002e620000000800 */
[----:B------:R0:W-:Y:S01]  /*62b90*/  STG.E.U16 desc[UR60][R46.64], R197 ;  /* 0x000000c52e007986 */ /* 0x0001e2000c10153c */
[----:B--2---:R-:W-:-:S02]  /*62ba0*/  IMAD R65, R64, 0x34c, RZ ;  /* 0x0000034c40417824 */ /* 0x004fc400078e02ff */
[----:B0-----:R-:W-:-:S04]  /*62bb0*/  IMAD R3, R52, 0x348, RZ ;  /* 0x0000034834037824 */ /* 0x001fc800078e02ff */
[----:B------:R-:W0:Y:S08]  /*62bc0*/  LDC R51, c[0x0][0x278] ;  /* 0x00009e00ff337b82 */ /* 0x000e300000000800 */
[----:B------:R-:W2:Y:S01]  /*62bd0*/  LDC R46, c[0x0][0x278] ;  /* 0x00009e00ff2e7b82 */ /* 0x000ea20000000800 */
[----:B------:R-:W-:Y:S01]  /*62be0*/  IADD3 R2, P0, R3, R244, RZ ;  /* 0x000000f403027210 */ /* 0x000fe20007f1e0ff */
[----:B---3--:R-:W-:Y:S01]  /*62bf0*/  IMAD R5, R6, 0x1a5, RZ ;  /* 0x000001a506057824 */ /* 0x008fe200078e02ff */
[----:B------:R-:W-:-:S02]  /*62c00*/  LEA.HI.X.SX32 R49, R49, R245, 0x1, P4 ;  /* 0x000000f531317211 */ /* 0x000fc400020f0eff */
[----:B------:R-:W-:-:S03]  /*62c10*/  PRMT R66, R197, 0x7632, R66 ;  /* 0x00007632c5427816 */ /* 0x000fc60000000042 */
[----:B------:R-:W3:Y:S01]  /*62c20*/  LDC R52, c[0x0][0x278] ;  /* 0x00009e00ff347b82 */ /* 0x000ee20000000800 */
[-C--:B------:R-:W-:Y:S02]  /*62c30*/  IADD3 R4, P3, R63, R244.reuse, RZ ;  /* 0x000000f43f047210 */ /* 0x080fe40007f7e0ff */
[----:B------:R-:W-:-:S05]  /*62c40*/  IADD3 R6, P4, R65, R244, RZ ;  /* 0x000000f441067210 */ /* 0x000fca0007f9e0ff */
[----:B------:R-:W3:Y:S01]  /*62c50*/  LDC R12, c[0x0][0x278] ;  /* 0x00009e00ff0c7b82 */ /* 0x000ee20000000800 */
[-C--:B------:R-:W-:Y:S01]  /*62c60*/  LEA.HI.X.SX32 R3, R7, R245.reuse, 0x1, P0 ;  /* 0x000000f507037211 */ /* 0x080fe200000f0eff */
[----:B------:R4:W-:Y:S01]  /*62c70*/  STG.E.U16 desc[UR60][R48.64], R66 ;  /* 0x0000004230007986 */ /* 0x0009e2000c10153c */
[-C--:B------:R-:W-:Y:S02]  /*62c80*/  LEA.HI.X.SX32 R5, R5, R245.reuse, 0x1, P3 ;  /* 0x000000f505057211 */ /* 0x080fe400018f0eff */
[----:B------:R-:W-:Y:S01]  /*62c90*/  PRMT R63, R198, 0x7632, R63 ;  /* 0x00007632c63f7816 */ /* 0x000fe2000000003f */
[----:B-1----:R-:W-:Y:S01]  /*62ca0*/  IMAD R47, R50, 0x34e, RZ ;  /* 0x0000034e322f7824 */ /* 0x002fe200078e02ff */
[----:B------:R-:W-:Y:S01]  /*62cb0*/  LEA.HI.X.SX32 R7, R8, R245, 0x1, P4 ;  /* 0x000000f508077211 */ /* 0x000fe200020f0eff */
[----:B------:R-:W1:Y:S01]  /*62cc0*/  LDC R50, c[0x0][0x278] ;  /* 0x00009e00ff327b82 */ /* 0x000e620000000800 */
[----:B----4-:R-:W-:Y:S01]  /*62cd0*/  IMAD R53, R53, 0x354, RZ ;  /* 0x0000035435357824 */ /* 0x010fe200078e02ff */
[----:B------:R4:W-:Y:S06]  /*62ce0*/  STG.E.U16 desc[UR60][R2.64], R198 ;  /* 0x000000c602007986 */ /* 0x0009ec000c10153c */
[----:B------:R-:W1:Y:S01]  /*62cf0*/  LDC R49, c[0x0][0x278] ;  /* 0x00009e00ff317b82 */ /* 0x000e620000000800 */
[----:B------:R-:W-:Y:S04]  /*62d00*/  STG.E.U16 desc[UR60][R4.64], R63 ;  /* 0x0000003f04007986 */ /* 0x000fe8000c10153c */
[----:B------:R2:W-:Y:S03]  /*62d10*/  STG.E.U16 desc[UR60][R6.64], R199 ;  /* 0x000000c706007986 */ /* 0x0005e6000c10153c */
[----:B------:R-:W1:Y:S01]  /*62d20*/  LDC R8, c[0x0][0x278] ;  /* 0x00009e00ff087b82 */ /* 0x000e620000000800 */
[----:B----4-:R-:W-:-:S07]  /*62d30*/  IADD3 R2, P3, R47, R244, RZ ;  /* 0x000000f42f027210 */ /* 0x010fce0007f7e0ff */
[----:B------:R-:W4:Y:S01]  /*62d40*/  LDC R62, c[0x0][0x278] ;  /* 0x00009e00ff3e7b82 */ /* 0x000f220000000800 */
[----:B--2---:R-:W-:Y:S01]  /*62d50*/  IMAD R7, R46, 0x1a9, RZ ;  /* 0x000001a92e077824 */ /* 0x004fe200078e02ff */
[----:B------:R-:W-:-:S04]  /*62d60*/  IADD3 R46, P4, R53, R244, RZ ;  /* 0x000000f4352e7210 */ /* 0x000fc80007f9e0ff */
[----:B------:R-:W-:Y:S02]  /*62d70*/  LEA.HI.X.SX32 R47, R16, R245, 0x1, P4 ;  /* 0x000000f5102f7211 */ /* 0x000fe400020f0eff */
[----:B------:R-:W2:Y:S01]  /*62d80*/  LDC R48, c[0x0][0x278] ;  /* 0x00009e00ff307b82 */ /* 0x000ea20000000800 */
[----:B0-----:R-:W-:Y:S02]  /*62d90*/  IMAD R51, R51, 0x350, RZ ;  /* 0x0000035033337824 */ /* 0x001fe400078e02ff */
[----:B---3--:R-:W-:-:S05]  /*62da0*/  IMAD R5, R52, 0x352, RZ ;  /* 0x0000035234057824 */ /* 0x008fca00078e02ff */
[----:B------:R-:W0:Y:S01]  /*62db0*/  LDC R16, c[0x0][0x278] ;  /* 0x00009e00ff107b82 */ /* 0x000e220000000800 */
[----:B------:R-:W-:Y:S01]  /*62dc0*/  IMAD R3, R12, 0x1a7, RZ ;  /* 0x000001a70c037824 */ /* 0x000fe200078e02ff */
[----:B------:R-:W-:-:S06]  /*62dd0*/  IADD3 R4, P0, R51, R244, RZ ;  /* 0x000000f433047210 */ /* 0x000fcc0007f1e0ff */
[----:B------:R-:W3:Y:S01]  /*62de0*/  LDC R52, c[0x0][0x278] ;  /* 0x00009e00ff347b82 */ /* 0x000ee20000000800 */
[-C--:B------:R-:W-:Y:S02]  /*62df0*/  LEA.HI.X.SX32 R3, R3, R245.reuse, 0x1, P3 ;  /* 0x000000f503037211 */ /* 0x080fe400018f0eff */
[----:B------:R-:W-:Y:S02]  /*62e00*/  PRMT R64, R199, 0x7632, R64 ;  /* 0x00007632c7407816 */ /* 0x000fe40000000040 */
[----:B------:R-:W-:Y:S02]  /*62e10*/  IADD3 R6, P3, R5, R244, RZ ;  /* 0x000000f405067210 */ /* 0x000fe40007f7e0ff */
[-C--:B------:R-:W-:Y:S01]  /*62e20*/  LEA.HI.X.SX32 R5, R15, R245.reuse, 0x1, P0 ;  /* 0x000000f50f057211 */ /* 0x080fe200000f0eff */
[----:B------:R-:W3:Y:S01]  /*62e30*/  LDC R51, c[0x0][0x278] ;  /* 0x00009e00ff337b82 */ /* 0x000ee20000000800 */
[----:B-1----:R-:W-:Y:S01]  /*62e40*/  IMAD R15, R49, 0x356, RZ ;  /* 0x00000356310f7824 */ /* 0x002fe200078e02ff */
[----:B------:R-:W-:Y:S01]  /*62e50*/  LEA.HI.X.SX32 R7, R7, R245, 0x1, P3 ;  /* 0x000000f507077211 */ /* 0x000fe200018f0eff */
[----:B------:R-:W-:Y:S01]  /*62e60*/  IMAD R53, R50, 0x358, RZ ;  /* 0x0000035832357824 */ /* 0x000fe200078e02ff */
[----:B------:R-:W-:Y:S01]  /*62e70*/  PRMT R65, R200, 0x7632, R65 ;  /* 0x00007632c8417816 */ /* 0x000fe20000000041 */
[----:B------:R1:W-:Y:S01]  /*62e80*/  STG.E.U16 desc[UR60][R2.64], R64 ;  /* 0x0000004002007986 */ /* 0x0003e2000c10153c */
[----:B----4-:R-:W-:-:S02]  /*62e90*/  IMAD R63, R62, 0x35a, RZ ;  /* 0x0000035a3e3f7824 */ /* 0x010fc400078e02ff */
[----:B------:R-:W4:Y:S01]  /*62ea0*/  LDC R12, c[0x0][0x278] ;  /* 0x00009e00ff0c7b82 */ /* 0x000f220000000800 */
[----:B------:R2:W-:Y:S04]  /*62eb0*/  STG.E.U16 desc[UR60][R4.64], R200 ;  /* 0x000000c804007986 */ /* 0x0005e8000c10153c */
[----:B------:R0:W-:Y:S03]  /*62ec0*/  STG.E.U16 desc[UR60][R6.64], R65 ;  /* 0x0000004106007986 */ /* 0x0001e6000c10153c */
[----:B------:R-:W4:Y:S01]  /*62ed0*/  LDC R49, c[0x0][0x278] ;  /* 0x00009e00ff317b82 */ /* 0x000f220000000800 */
[----:B-1----:R-:W-:Y:S01]  /*62ee0*/  IMAD R3, R8, 0x1ab, RZ ;  /* 0x000001ab08037824 */ /* 0x002fe200078e02ff */
[-C--:B------:R-:W-:Y:S01]  /*62ef0*/  IADD3 R2, P0, R15, R244.reuse, RZ ;  /* 0x000000f40f027210 */ /* 0x080fe20007f1e0ff */
[----:B------:R1:W-:Y:S01]  /*62f00*/  STG.E.U16 desc[UR60][R46.64], R201 ;  /* 0x000000c92e007986 */ /* 0x0003e2000c10153c */
[----:B--2---:R-:W-:-:S02]  /*62f10*/  IADD3 R4, P3, R53, R244, RZ ;  /* 0x000000f435047210 */ /* 0x004fc40007f7e0ff */
[-C--:B------:R-:W-:Y:S02]  /*62f20*/  LEA.HI.X.SX32 R3, R3, R245.reuse, 0x1, P0 ;  /* 0x000000f503037211 */ /* 0x080fe400000f0eff */
[----:B------:R-:W2:Y:S01]  /*62f30*/  LDC R15, c[0x0][0x278] ;  /* 0x00009e00ff0f7b82 */ /* 0x000ea20000000800 */
[----:B0-----:R-:W-:Y:S01]  /*62f40*/  IMAD R7, R48, 0x1ad, RZ ;  /* 0x000001ad30077824 */ /* 0x001fe200078e02ff */
[-C--:B------:R-:W-:Y:S01]  /*62f50*/  LEA.HI.X.SX32 R5, R13, R245.reuse, 0x1, P3 ;  /* 0x000000f50d057211 */ /* 0x080fe200018f0eff */
[----:B------:R-:W-:Y:S01]  /*62f60*/  IMAD R53, R16, 0x35c, RZ ;  /* 0x0000035c10357824 */ /* 0x000fe200078e02ff */
[----:B------:R-:W-:Y:S02]  /*62f70*/  IADD3 R6, P4, R63, R244, RZ ;  /* 0x000000f43f067210 */ /* 0x000fe40007f9e0ff */
[----:B-1----:R-:W-:Y:S02]  /*62f80*/  PRMT R201, R201, 0x7632, R201 ;  /* 0x00007632c9c97816 */ /* 0x002fe400000000c9 */
[----:B------:R-:W0:Y:S01]  /*62f90*/  LDC R46, c[0x0][0x278] ;  /* 0x00009e00ff2e7b82 */ /* 0x000e220000000800 */
[----:B------:R-:W-:-:S02]  /*62fa0*/  LEA.HI.X.SX32 R7, R7, R245, 0x1, P4 ;  /* 0x000000f507077211 */ /* 0x000fc400020f0eff */
[----:B------:R-:W-:Y:S01]  /*62fb0*/  PRMT R62, R202, 0x7632, R62 ;  /* 0x00007632ca3e7816 */ /* 0x000fe2000000003e */
[----:B------:R1:W-:Y:S04]  /*62fc0*/  STG.E.U16 desc[UR60][R2.64], R201 ;  /* 0x000000c902007986 */ /* 0x0003e8000c10153c */
[----:B------:R3:W-:Y:S01]  /*62fd0*/  STG.E.U16 desc[UR60][R4.64], R202 ;  /* 0x000000ca04007986 */ /* 0x0007e2000c10153c */
[----:B------:R-:W0:Y:S03]  /*62fe0*/  LDC R48, c[0x0][0x278] ;  /* 0x00009e00ff307b82 */ /* 0x000e260000000800 */
[----:B------:R3:W-:Y:S01]  /*62ff0*/  STG.E.U16 desc[UR60][R6.64], R62 ;  /* 0x0000003e06007986 */ /* 0x0007e2000c10153c */
[----:B-1----:R-:W-:-:S04]  /*63000*/  IADD3 R2, P3, R53, R244, RZ ;  /* 0x000000f435027210 */ /* 0x002fc80007f7e0ff */
[----:B------:R-:W1:Y:S01]  /*63010*/  LDC R47, c[0x0][0x278] ;  /* 0x00009e00ff2f7b82 */ /* 0x000e620000000800 */
[----:B---3--:R-:W-:Y:S01]  /*63020*/  IMAD R5, R52, 0x360, RZ ;  /* 0x0000036034057824 */ /* 0x008fe200078e02ff */
[----:B------:R-:W-:Y:S01]  /*63030*/  LEA.HI.X.SX32 R3, R14, R245, 0x1, P3 ;  /* 0x000000f50e037211 */ /* 0x000fe200018f0eff */
[----:B------:R-:W-:-:S03]  /*63040*/  IMAD R51, R51, 0x35e, RZ ;  /* 0x0000035e33337824 */ /* 0x000fc600078e02ff */
[-C--:B------:R-:W-:Y:S02]  /*63050*/  IADD3 R6, P3, R5, R244.reuse, RZ ;  /* 0x000000f405067210 */ /* 0x080fe40007f7e0ff */
[----:B------:R-:W3:Y:S02]  /*63060*/  LDC R8, c[0x0][0x278] ;  /* 0x00009e00ff087b82 */ /* 0x000ee40000000800 */
[----:B------:R-:W-:Y:S01]  /*63070*/  LEA.HI.X.SX32 R7, R18, R245, 0x1, P3 ;  /* 0x000000f512077211 */ /* 0x000fe200018f0eff */
[----:B----4-:R-:W-:Y:S01]  /*63080*/  IMAD R13, R12, 0x1af, RZ ;  /* 0x000001af0c0d7824 */ /* 0x010fe200078e02ff */
[----:B------:R-:W-:-:S04]  /*63090*/  IADD3 R4, P0, R51, R244, RZ ;  /* 0x000000f433047210 */ /* 0x000fc80007f1e0ff */
[----:B------:R-:W4:Y:S01]  /*630a0*/  LDC R18, c[0x0][0x278] ;  /* 0x00009e00ff127b82 */ /* 0x000f220000000800 */
[----:B------:R-:W-:Y:S01]  /*630b0*/  IMAD R49, R49, 0x362, RZ ;  /* 0x0000036231317824 */ /* 0x000fe200078e02ff */
[----:B------:R-:W-:Y:S01]  /*630c0*/  LEA.HI.X.SX32 R5, R13, R245, 0x1, P0 ;  /* 0x000000f50d057211 */ /* 0x000fe200000f0eff */
[----:B--2---:R-:W-:Y:S01]  /*630d0*/  IMAD R15, R15, 0x1b1, RZ ;  /* 0x000001b10f0f7824 */ /* 0x004fe200078e02ff */
[----:B------:R-:W-:-:S04]  /*630e0*/  PRMT R52, R203, 0x7632, R52 ;  /* 0x00007632cb347816 */ /* 0x000fc80000000034 */
[----:B------:R-:W2:Y:S01]  /*630f0*/  LDC R50, c[0x0][0x278] ;  /* 0x00009e00ff327b82 */ /* 0x000ea20000000800 */
[----:B------:R0:W-:Y:S01]  /*63100*/  STG.E.U16 desc[UR60][R2.64], R203 ;  /* 0x000000cb02007986 */ /* 0x0001e2000c10153c */
[----:B------:R-:W-:-:S06]  /*63110*/  IADD3 R12, P4, R49, R244, RZ ;  /* 0x000000f4310c7210 */ /* 0x000fcc0007f9e0ff */
[----:B------:R-:W2:Y:S01]  /*63120*/  LDC R14, c[0x0][0x278] ;  /* 0x00009e00ff0e7b82 */ /* 0x000ea20000000800 */
[----:B------:R-:W-:Y:S01]  /*63130*/  STG.E.U16 desc[UR60][R4.64], R52 ;  /* 0x0000003404007986 */ /* 0x000fe2000c10153c */
[----:B0-----:R-:W-:-:S06]  /*63140*/  IMAD R3, R46, 0x364, RZ ;  /* 0x000003642e037824 */ /* 0x001fcc00078e02ff */
[----:B------:R-:W0:Y:S01]  /*63150*/  LDC R49, c[0x0][0x278] ;  /* 0x00009e00ff317b82 */ /* 0x000e220000000800 */
[----:B------:R-:W-:Y:S01]  /*63160*/  LEA.HI.X.SX32 R13, R15, R245, 0x1, P4 ;  /* 0x000000f50f0d7211 */ /* 0x000fe200020f0eff */
[----:B------:R3:W-:Y:S01]  /*63170*/  STG.E.U16 desc[UR60][R6.64], R204 ;  /* 0x000000cc06007986 */ /* 0x0007e2000c10153c */
[----:B------:R-:W-:-:S05]  /*63180*/  IADD3 R2, P3, R3, R244, RZ ;  /* 0x000000f403027210 */ /* 0x000fca0007f7e0ff */
[----:B------:R-:W0:Y:S01]  /*63190*/  LDC R46, c[0x0][0x278] ;  /* 0x00009e00ff2e7b82 */ /* 0x000e220000000800 */
[----:B-1----:R-:W-:Y:S01]  /*631a0*/  IMAD R47, R47, 0x366, RZ ;  /* 0x000003662f2f7824 */ /* 0x002fe200078e02ff */
[----:B------:R-:W-:Y:S01]  /*631b0*/  LEA.HI.X.SX32 R3, R19, R245, 0x1, P3 ;  /* 0x000000f513037211 */ /* 0x000fe200018f0eff */
[----:B---3--:R-:W-:-:S05]  /*631c0*/  IMAD R7, R48, 0x368, RZ ;  /* 0x0000036830077824 */ /* 0x008fca00078e02ff */
[----:B------:R-:W1:Y:S01]  /*631d0*/  LDC R15, c[0x0][0x278] ;  /* 0x00009e00ff0f7b82 */ /* 0x000e620000000800 */
[----:B------:R-:W-:-:S07]  /*631e0*/  IADD3 R6, P3, R7, R244, RZ ;  /* 0x000000f407067210 */ /* 0x000fce0007f7e0ff */
[----:B------:R-:W3:Y:S01]  /*631f0*/  LDC R51, c[0x0][0x278] ;  /* 0x00009e00ff337b82 */ /* 0x000ee20000000800 */
[----:B------:R-:W-:Y:S02]  /*63200*/  PRMT R53, R204, 0x7632, R53 ;  /* 0x00007632cc357816 */ /* 0x000fe40000000035 */
[----:B------:R-:W-:-:S05]  /*63210*/  IADD3 R4, P0, R47, R244, RZ ;  /* 0x000000f42f047210 */ /* 0x000fca0007f1e0ff */
[----:B------:R-:W3:Y:S01]  /*63220*/  LDC R16, c[0x0][0x278] ;  /* 0x00009e00ff107b82 */ /* 0x000ee20000000800 */
[----:B------:R-:W-:Y:S01]  /*63230*/  LEA.HI.X.SX32 R7, R17, R245, 0x1, P3 ;  /* 0x000000f511077211 */ /* 0x000fe200018f0eff */
[----:B----4-:R-:W-:Y:S01]  /*63240*/  IMAD R47, R18, 0x36c, RZ ;  /* 0x0000036c122f7824 */ /* 0x010fe200078e02ff */
[----:B------:R2:W-:Y:S01]  /*63250*/  STG.E.U16 desc[UR60][R12.64], R53 ;  /* 0x000000350c007986 */ /* 0x0005e2000c10153c */
[----:B------:R-:W-:-:S04]  /*63260*/  IMAD R5, R8, 0x1b3, RZ ;  /* 0x000001b308057824 */ /* 0x000fc800078e02ff */
[----:B------:R-:W4:Y:S01]  /*63270*/  LDC R17, c[0x0][0x278] ;  /* 0x00009e00ff117b82 */ /* 0x000f220000000800 */
[----:B------:R0:W-:Y:S01]  /*63280*/  STG.E.U16 desc[UR60][R2.64], R205 ;  /* 0x000000cd02007986 */ /* 0x0001e2000c10153c */
[----:B------:R-:W-:-:S06]  /*63290*/  LEA.HI.X.SX32 R5, R5, R245, 0x1, P0 ;  /* 0x000000f505057211 */ /* 0x000fcc00000f0eff */
[----:B------:R-:W4:Y:S01]  /*632a0*/  LDC R18, c[0x0][0x278] ;  /* 0x00009e00ff127b82 */ /* 0x000f220000000800 */
[----:B--2---:R-:W-:Y:S02]  /*632b0*/  IMAD R53, R50, 0x36a, RZ ;  /* 0x0000036a32357824 */ /* 0x004fe400078e02ff */
[----:B------:R-:W-:Y:S01]  /*632c0*/  IMAD R13, R14, 0x1b5, RZ ;  /* 0x000001b50e0d7824 */ /* 0x000fe200078e02ff */
[----:B0-----:R-:W-:-:S04]  /*632d0*/  PRMT R3, R205, 0x7632, R3 ;  /* 0x00007632cd037816 */ /* 0x001fc80000000003 */
[----:B------:R-:W0:Y:S01]  /*632e0*/  LDC R19, c[0x0][0x278] ;  /* 0x00009e00ff137b82 */ /* 0x000e220000000800 */
[-C--:B------:R-:W-:Y:S01]  /*632f0*/  IADD3 R12, P4, R53, R244.reuse, RZ ;  /* 0x000000f4350c7210 */ /* 0x080fe20007f9e0ff */
[----:B------:R-:W-:Y:S01]  /*63300*/  IMAD R49, R49, 0x36e, RZ ;  /* 0x0000036e31317824 */ /* 0x000fe200078e02ff */
[----:B------:R2:W-:Y:S01]  /*63310*/  STG.E.U16 desc[UR60][R4.64], R3 ;  /* 0x0000000304007986 */ /* 0x0005e2000c10153c */
[----:B------:R-:W-:Y:S01]  /*63320*/  PRMT R8, R206, 0x7632, R8 ;  /* 0x00007632ce087816 */ /* 0x000fe20000000008 */
[----:B-1----:R-:W-:Y:S01]  /*63330*/  IMAD R15, R15, 0x1b7, RZ ;  /* 0x000001b70f0f7824 */ /* 0x002fe200078e02ff */
[-C--:B------:R-:W-:Y:S01]  /*63340*/  LEA.HI.X.SX32 R13, R13, R245.reuse, 0x1, P4 ;  /* 0x000000f50d0d7211 */ /* 0x080fe200020f0eff */
[----:B---3--:R-:W-:Y:S01]  /*63350*/  IMAD R51, R51, 0x372, RZ ;  /* 0x0000037233337824 */ /* 0x008fe200078e02ff */
[-C--:B------:R-:W-:Y:S01]  /*63360*/  IADD3 R2, P3, R47, R244.reuse, RZ ;  /* 0x000000f42f027210 */ /* 0x080fe20007f7e0ff */
[----:B------:R1:W-:Y:S01]  /*63370*/  STG.E.U16 desc[UR60][R6.64], R206 ;  /* 0x000000ce06007986 */ /* 0x0003e2000c10153c */
[----:B------:R-:W3:Y:S01]  /*63380*/  LDC R14, c[0x0][0x278] ;  /* 0x00009e00ff0e7b82 */ /* 0x000ee20000000800 */
[----:B--2---:R-:W-:Y:S01]  /*63390*/  IMAD R5, R46, 0x370, RZ ;  /* 0x000003702e057824 */ /* 0x004fe200078e02ff */
[-C--:B------:R-:W-:Y:S01]  /*633a0*/  IADD3 R4, P0, R49, R244.reuse, RZ ;  /* 0x000000f431047210 */ /* 0x080fe20007f1e0ff */
[----:B------:R2:W-:Y:S01]  /*633b0*/  STG.E.U16 desc[UR60][R12.64], R8 ;  /* 0x000000080c007986 */ /* 0x0005e2000c10153c */
[----:B------:R-:W-:Y:S01]  /*633c0*/  LEA.HI.X.SX32 R3, R9, R245, 0x1, P3 ;  /* 0x000000f509037211 */ /* 0x000fe200018f0eff */
[----:B------:R-:W-:Y:S01]  /*633d0*/  IMAD R9, R16, 0x1b9, RZ ;  /* 0x000001b910097824 */ /* 0x000fe200078e02ff */
[----:B-1----:R-:W-:-:S02]  /*633e0*/  IADD3 R6, P3, R5, R244, RZ ;  /* 0x000000f405067210 */ /* 0x002fc40007f7e0ff */
[----:B------:R-:W1:Y:S01]  /*633f0*/  LDC R16, c[0x0][0x278] ;  /* 0x00009e00ff107b82 */ /* 0x000e620000000800 */
[----:B------:R-:W-:Y:S02]  /*63400*/  LEA.HI.X.SX32 R5, R15, R245, 0x1, P0 ;  /* 0x000000f50f057211 */ /* 0x000fe400000f0eff */
[----:B------:R-:W-:Y:S02]  /*63410*/  PRMT R46, R207, 0x7632, R46 ;  /* 0x00007632cf2e7816 */ /* 0x000fe4000000002e */
[----:B--2---:R-:W-:-:S03]  /*63420*/  IADD3 R8, P4, R51, R244, RZ ;  /* 0x000000f433087210 */ /* 0x004fc60007f9e0ff */
[----:B------:R-:W2:Y:S01]  /*63430*/  LDC R15, c[0x0][0x278] ;  /* 0x00009e00ff0f7b82 */ /* 0x000ea20000000800 */
[-C--:B------:R-:W-:Y:S01]  /*63440*/  LEA.HI.X.SX32 R7, R23, R245.reuse, 0x1, P3 ;  /* 0x000000f517077211 */ /* 0x080fe200018f0eff */
[----:B------:R0:W-:Y:S01]  /*63450*/  STG.E.U16 desc[UR60][R2.64], R207 ;  /* 0x000000cf02007986 */ /* 0x0001e2000c10153c */
[----:B------:R-:W-:Y:S01]  /*63460*/  LEA.HI.X.SX32 R9, R9, R245, 0x1, P4 ;  /* 0x000000f509097211 */ /* 0x000fe200020f0eff */
[----:B----4-:R-:W-:Y:S01]  /*63470*/  IMAD R13, R17, 0x374, RZ ;  /* 0x00000374110d7824 */ /* 0x010fe200078e02ff */
[----:B------:R-:W-:Y:S01]  /*63480*/  PRMT R23, R208, 0x7632, R23 ;  /* 0x00007632d0177816 */ /* 0x000fe20000000017 */
[----:B------:R-:W-:Y:S02]  /*63490*/  STG.E.U16 desc[UR60][R4.64], R46 ;  /* 0x0000002e04007986 */ /* 0x000fe4000c10153c */
[----:B------:R-:W4:Y:S02]  /*634a0*/  LDC R12, c[0x0][0x278] ;  /* 0x00009e00ff0c7b82 */ /* 0x000f240000000800 */
[----:B------:R3:W-:Y:S01]  /*634b0*/  STG.E.U16 desc[UR60][R6.64], R208 ;  /* 0x000000d006007986 */ /* 0x0007e2000c10153c */
[----:B0-----:R-:W-:-:S05]  /*634c0*/  IMAD R3, R18, 0x376, RZ ;  /* 0x0000037612037824 */ /* 0x001fca00078e02ff */
[----:B------:R-:W0:Y:S01]  /*634d0*/  LDC R17, c[0x0][0x278] ;  /* 0x00009e00ff117b82 */ /* 0x000e220000000800 */
[----:B------:R3:W-:Y:S01]  /*634e0*/  STG.E.U16 desc[UR60][R8.64], R23 ;  /* 0x0000001708007986 */ /* 0x0007e2000c10153c */
[----:B------:R-:W-:-:S06]  /*634f0*/  IMAD R19, R19, 0x378, RZ ;  /* 0x0000037813137824 */ /* 0x000fcc00078e02ff */
[----:B------:R-:W4:Y:S01]  /*63500*/  LDC R18, c[0x0][0x278] ;  /* 0x00009e00ff127b82 */ /* 0x000f220000000800 */
[----:B---3--:R-:W-:-:S07]  /*63510*/  IADD3 R6, P4, R19, R244, RZ ;  /* 0x000000f413067210 */ /* 0x008fce0007f9e0ff */
[----:B------:R-:W3:Y:S01]  /*63520*/  LDC R8, c[0x0][0x278] ;  /* 0x00009e00ff087b82 */ /* 0x000ee20000000800 */
[-C--:B------:R-:W-:Y:S01]  /*63530*/  IADD3 R2, P0, R13, R244.reuse, RZ ;  /* 0x000000f40d027210 */ /* 0x080fe20007f1e0ff */
[----:B------:R-:W-:Y:S01]  /*63540*/  IMAD R5, R14, 0x1bb, RZ ;  /* 0x000001bb0e057824 */ /* 0x000fe200078e02ff */
[----:B------:R-:W-:-:S05]  /*63550*/  IADD3 R4, P3, R3, R244, RZ ;  /* 0x000000f403047210 */ /* 0x000fca0007f7e0ff */
[----:B------:R-:W3:Y:S01]  /*63560*/  LDC R19, c[0x0][0x278] ;  /* 0x00009e00ff137b82 */ /* 0x000ee20000000800 */
[-C--:B------:R-:W-:Y:S01]  /*63570*/  LEA.HI.X.SX32 R3, R26, R245.reuse, 0x1, P0 ;  /* 0x000000f51a037211 */ /* 0x080fe200000f0eff */
[----:B--2---:R-:W-:Y:S01]  /*63580*/  IMAD R9, R15, 0x37a, RZ ;  /* 0x0000037a0f097824 */ /* 0x004fe200078e02ff */
[----:B------:R-:W-:-:S05]  /*63590*/  LEA.HI.X.SX32 R5, R5, R245, 0x1, P3 ;  /* 0x000000f505057211 */ /* 0x000fca00018f0eff */
[----:B------:R-:W2:Y:S01]  /*635a0*/  LDC R14, c[0x0][0x278] ;  /* 0x00009e00ff0e7b82 */ /* 0x000ea20000000800 */
[----:B------:R-:W-:Y:S01]  /*635b0*/  PRMT R26, R209, 0x7632, R26 ;  /* 0x00007632d11a7816 */ /* 0x000fe2000000001a */
[----:B------:R4:W-:Y:S01]  /*635c0*/  STG.E.U16 desc[UR60][R2.64], R209 ;  /* 0x000000d102007986 */ /* 0x0009e2000c10153c */
[----:B------:R-:W-:Y:S01]  /*635d0*/  LEA.HI.X.SX32 R7, R25, R245, 0x1, P4 ;  /* 0x000000f519077211 */ /* 0x000fe200020f0eff */
[----:B-1----:R-:W-:Y:S02]  /*635e0*/  IMAD R25, R16, 0x37c, RZ ;  /* 0x0000037c10197824 */ /* 0x002fe400078e02ff */
[----:B0-----:R-:W-:Y:S02]  /*635f0*/  IMAD R17, R17, 0x37e, RZ ;  /* 0x0000037e11117824 */ /* 0x001fe400078e02ff */
[----:B------:R-:W0:Y:S01]  /*63600*/  LDC R13, c[0x0][0x278] ;  /* 0x00009e00ff0d7b82 */ /* 0x000e220000000800 */
[----:B------:R1:W-:Y:S01]  /*63610*/  STG.E.U16 desc[UR60][R4.64], R26 ;  /* 0x0000001a04007986 */ /* 0x0003e2000c10153c */
[----:B----4-:R-:W-:Y:S01]  /*63620*/  IMAD R3, R12, 0x1bd, RZ ;  /* 0x000001bd0c037824 */ /* 0x010fe200078e02ff */
[----:B------:R-:W-:-:S05]  /*63630*/  IADD3 R2, P3, R9, R244, RZ ;  /* 0x000000f409027210 */ /* 0x000fca0007f7e0ff */
[----:B------:R-:W4:Y:S01]  /*63640*/  LDC R15, c[0x0][0x278] ;  /* 0x00009e00ff0f7b82 */ /* 0x000f220000000800 */
[----:B------:R-:W-:Y:S01]  /*63650*/  IMAD R9, R18, 0x380, RZ ;  /* 0x0000038012097824 */ /* 0x000fe200078e02ff */
[----:B------:R3:W-:Y:S01]  /*63660*/  STG.E.U16 desc[UR60][R6.64], R210 ;  /* 0x000000d206007986 */ /* 0x0007e2000c10153c */
[-C--:B------:R-:W-:Y:S02]  /*63670*/  LEA.HI.X.SX32 R3, R3, R245.reuse, 0x1, P3 ;  /* 0x000000f503037211 */ /* 0x080fe400018f0eff */
[-C--:B-1----:R-:W-:Y:S02]  /*63680*/  IADD3 R4, P0, R25, R244.reuse, RZ ;  /* 0x000000f419047210 */ /* 0x082fe40007f1e0ff */
[----:B------:R-:W-:Y:S01]  /*63690*/  PRMT R46, R210, 0x7632, R46 ;  /* 0x00007632d22e7816 */ /* 0x000fe2000000002e */
[----:B------:R-:W1:Y:S01]  /*636a0*/  LDC R23, c[0x0][0x278] ;  /* 0x00009e00ff177b82 */ /* 0x000e620000000800 */
[----:B------:R-:W-:Y:S01]  /*636b0*/  LEA.HI.X.SX32 R5, R27, R245, 0x1, P0 ;  /* 0x000000f51b057211 */ /* 0x000fe200000f0eff */
[----:B---3--:R-:W-:Y:S01]  /*636c0*/  IMAD R7, R8, 0x1bf, RZ ;  /* 0x000001bf08077824 */ /* 0x008fe200078e02ff */
[----:B------:R-:W-:-:S05]  /*636d0*/  IADD3 R6, P3, R17, R244, RZ ;  /* 0x000000f411067210 */ /* 0x000fca0007f7e0ff */
[----:B------:R-:W3:Y:S01]  /*636e0*/  LDC R16, c[0x0][0x278] ;  /* 0x00009e00ff107b82 */ /* 0x000ee20000000800 */
[----:B------:R-:W-:Y:S02]  /*636f0*/  IADD3 R8, P4, R9, R244, RZ ;  /* 0x000000f409087210 */ /* 0x000fe40007f9e0ff */
[-C--:B------:R-:W-:Y:S02]  /*63700*/  LEA.HI.X.SX32 R7, R7, R245.reuse, 0x1, P3 ;  /* 0x000000f507077211 */ /* 0x080fe400018f0eff */
[----:B------:R-:W-:Y:S01]  /*63710*/  PRMT R26, R211, 0x7632, R26 ;  /* 0x00007632d31a7816 */ /* 0x000fe2000000001a */
[----:B------:R-:W-:Y:S01]  /*63720*/  IMAD R25, R19, 0x382, RZ ;  /* 0x0000038213197824 */ /* 0x000fe200078e02ff */
[----:B------:R-:W-:Y:S01]  /*63730*/  LEA.HI.X.SX32 R9, R28, R245, 0x1, P4 ;  /* 0x000000f51c097211 */ /* 0x000fe200020f0eff */
[----:B------:R0:W-:Y:S01]  /*63740*/  STG.E.U16 desc[UR60][R2.64], R46 ;  /* 0x0000002e02007986 */ /* 0x0001e2000c10153c */
[----:B------:R-:W3:Y:S03]  /*63750*/  LDC R19, c[0x0][0x278] ;  /* 0x00009e00ff137b82 */ /* 0x000ee60000000800 */
[----:B------:R-:W-:Y:S04]  /*63760*/  STG.E.U16 desc[UR60][R4.64], R211 ;  /* 0x000000d304007986 */ /* 0x000fe8000c10153c */
[----:B------:R2:W-:Y:S01]  /*63770*/  STG.E.U16 desc[UR60][R6.64], R26 ;  /* 0x0000001a06007986 */ /* 0x0005e2000c10153c */
[----:B------:R-:W3:Y:S03]  /*63780*/  LDC R17, c[0x0][0x278] ;  /* 0x00009e00ff117b82 */ /* 0x000ee60000000800 */
[----:B------:R4:W-:Y:S01]  /*63790*/  STG.E.U16 desc[UR60][R8.64], R212 ;  /* 0x000000d408007986 */ /* 0x0009e2000c10153c */
[----:B0-----:R-:W-:-:S04]  /*637a0*/  IMAD R3, R13, 0x1c1, RZ ;  /* 0x000001c10d037824 */ /* 0x001fc800078e02ff */
[----:B------:R-:W0:Y:S01]  /*637b0*/  LDC R18, c[0x0][0x278] ;  /* 0x00009e00ff127b82 */ /* 0x000e220000000800 */
[----:B--2---:R-:W-:-:S07]  /*637c0*/  IMAD R7, R14, 0x1c3, RZ ;  /* 0x000001c30e077824 */ /* 0x004fce00078e02ff */
[----:B----4-:R-:W2:Y:S01]  /*637d0*/  LDC R8, c[0x0][0x278] ;  /* 0x00009e00ff087b82 */ /* 0x010ea20000000800 */
[----:B------:R-:W-:-:S07]  /*637e0*/  IMAD R15, R15, 0x384, RZ ;  /* 0x000003840f0f7824 */ /* 0x000fce00078e02ff */
[----:B------:R-:W4:Y:S01]  /*637f0*/  LDC R14, c[0x0][0x278] ;  /* 0x00009e00ff0e7b82 */ /* 0x000f220000000800 */
[----:B------:R-:W-:Y:S01]  /*63800*/  IADD3 R2, P0, R25, R244, RZ ;  /* 0x000000f419027210 */ /* 0x000fe20007f1e0ff */
[----:B-1----:R-:W-:Y:S01]  /*63810*/  IMAD R23, R23, 0x386, RZ ;  /* 0x0000038617177824 */ /* 0x002fe200078e02ff */
[----:B------:R-:W-:-:S05]  /*63820*/  PRMT R212, R212, 0x7632, R212 ;  /* 0x00007632d4d47816 */ /* 0x000fca00000000d4 */
[----:B------:R-:W1:Y:S01]  /*63830*/  LDC R12, c[0x0][0x278] ;  /* 0x00009e00ff0c7b82 */ /* 0x000e620000000800 */
[-C--:B------:R-:W-:Y:S01]  /*63840*/  LEA.HI.X.SX32 R3, R3, R245.reuse, 0x1, P0 ;  /* 0x000000f503037211 */ /* 0x080fe200000f0eff */
[----:B---3--:R-:W-:Y:S01]  /*63850*/  IMAD R25, R16, 0x388, RZ ;  /* 0x0000038810197824 */ /* 0x008fe200078e02ff */
[-C--:B------:R-:W-:Y:S01]  /*63860*/  IADD3 R4, P3, R15, R244.reuse, RZ ;  /* 0x000000f40f047210 */ /* 0x080fe20007f7e0ff */
[----:B------:R-:W-:Y:S01]  /*63870*/  IMAD R19, R19, 0x38e, RZ ;  /* 0x0000038e13137824 */ /* 0x000fe200078e02ff */
[----:B------:R-:W-:Y:S01]  /*63880*/  IADD3 R6, P4, R23, R244, RZ ;  /* 0x000000f417067210 */ /* 0x000fe20007f9e0ff */
[----:B------:R3:W-:Y:S01]  /*63890*/  STG.E.U16 desc[UR60][R2.64], R212 ;  /* 0x000000d402007986 */ /* 0x0007e2000c10153c */
[-C--:B------:R-:W-:Y:S01]  /*638a0*/  LEA.HI.X.SX32 R5, R10, R245.reuse, 0x1, P3 ;  /* 0x000000f50a057211 */ /* 0x080fe200018f0eff */
[----:B------:R-:W0:Y:S01]  /*638b0*/  LDC R13, c[0x0][0x278] ;  /* 0x00009e00ff0d7b82 */ /* 0x000e220000000800 */
[----:B------:R-:W-:Y:S02]  /*638c0*/  LEA.HI.X.SX32 R7, R7, R245, 0x1, P4 ;  /* 0x000000f507077211 */ /* 0x000fe400020f0eff */
[----:B------:R-:W-:-:S05]  /*638d0*/  PRMT R26, R213, 0x7632, R26 ;  /* 0x00007632d51a7816 */ /* 0x000fca000000001a */
[----:B------:R-:W0:Y:S01]  /*638e0*/  LDC R15, c[0x0][0x278] ;  /* 0x00009e00ff0f7b82 */ /* 0x000e220000000800 */
[----:B---3--:R-:W-:-:S04]  /*638f0*/  IADD3 R2, P3, R25, R244, RZ ;  /* 0x000000f419027210 */ /* 0x008fc80007f7e0ff */
[----:B------:R-:W-:Y:S01]  /*63900*/  LEA.HI.X.SX32 R3, R11, R245, 0x1, P3 ;  /* 0x000000f50b037211 */ /* 0x000fe200018f0eff */
[----:B--2---:R-:W-:Y:S01]  /*63910*/  IMAD R11, R8, 0x1c7, RZ ;  /* 0x000001c7080b7824 */ /* 0x004fe200078e02ff */
[-C--:B------:R-:W-:Y:S01]  /*63920*/  IADD3 R8, P4, R19, R244.reuse, RZ ;  /* 0x000000f413087210 */ /* 0x080fe20007f9e0ff */
[----:B----4-:R-:W-:Y:S01]  /*63930*/  IMAD R19, R14, 0x390, RZ ;  /* 0x000003900e137824 */ /* 0x010fe200078e02ff */
[----:B------:R2:W-:Y:S01]  /*63940*/  STG.E.U16 desc[UR60][R4.64], R213 ;  /* 0x000000d504007986 */ /* 0x0005e2000c10153c */
[----:B------:R-:W3:Y:S01]  /*63950*/  LDC R16, c[0x0][0x278] ;  /* 0x00009e00ff107b82 */ /* 0x000ee20000000800 */
[----:B------:R-:W-:Y:S02]  /*63960*/  IMAD R17, R17, 0x38a, RZ ;  /* 0x0000038a11117824 */ /* 0x000fe400078e02ff */
[----:B------:R0:W-:Y:S05]  /*63970*/  STG.E.U16 desc[UR60][R6.64], R26 ;  /* 0x0000001a06007986 */ /* 0x0001ea000c10153c */
[----:B------:R-:W4:Y:S01]  /*63980*/  LDC R14, c[0x0][0x278] ;  /* 0x00009e00ff0e7b82 */ /* 0x000f220000000800 */
[----:B-1----:R-:W-:Y:S01]  /*63990*/  IMAD R9, R12, 0x1c5, RZ ;  /* 0x000001c50c097824 */ /* 0x002fe200078e02ff */
[----:B--2---:R-:W-:Y:S01]  /*639a0*/  IADD3 R4, P0, R17, R244, RZ ;  /* 0x000000f411047210 */ /* 0x004fe20007f1e0ff */
[----:B0-----:R-:W-:-:S05]  /*639b0*/  IMAD R7, R18, 0x38c, RZ ;  /* 0x0000038c12077824 */ /* 0x001fca00078e02ff */
[----:B------:R-:W0:Y:S01]  /*639c0*/  LDC R23, c[0x0][0x278] ;  /* 0x00009e00ff177b82 */ /* 0x000e220000000800 */
[----:B------:R1:W-:Y:S01]  /*639d0*/  STG.E.U16 desc[UR60][R2.64], R214 ;  /* 0x000000d602007986 */ /* 0x0003e2000c10153c */
[----:B------:R-:W-:-:S06]  /*639e0*/  IADD3 R6, P3, R7, R244, RZ ;  /* 0x000000f407067210 */ /* 0x000fcc0007f7e0ff */
[----:B------:R-:W2:Y:S01]  /*639f0*/  LDC R10, c[0x0][0x278] ;  /* 0x00009e00ff0a7b82 */ /* 0x000ea20000000800 */
[-C--:B------:R-:W-:Y:S02]  /*63a00*/  LEA.HI.X.SX32 R5, R9, R245.reuse, 0x1, P0 ;  /* 0x000000f509057211 */ /* 0x080fe400000f0eff */
[----:B------:R-:W-:-:S05]  /*63a10*/  LEA.HI.X.SX32 R7, R30, R245, 0x1, P3 ;  /* 0x000000f51e077211 */ /* 0x000fca00018f0eff */
[----:B------:R-:W4:Y:S01]  /*63a20*/  LDC R17, c[0x0][0x278] ;  /* 0x00009e00ff117b82 */ /* 0x000f220000000800 */
[----:B-1----:R-:W-:Y:S02]  /*63a30*/  PRMT R3, R214, 0x7632, R3 ;  /* 0x00007632d6037816 */ /* 0x002fe40000000003 */
[----:B------:R-:W-:Y:S02]  /*63a40*/  LEA.HI.X.SX32 R9, R11, R245, 0x1, P4 ;  /* 0x000000f50b097211 */ /* 0x000fe400020f0eff */
[----:B------:R-:W-:-:S03]  /*63a50*/  PRMT R25, R215, 0x7632, R25 ;  /* 0x00007632d7197816 */ /* 0x000fc60000000019 */
[----:B------:R-:W1:Y:S01]  /*63a60*/  LDC R18, c[0x0][0x278] ;  /* 0x00009e00ff127b82 */ /* 0x000e620000000800 */
[----:B------:R-:W-:Y:S01]  /*63a70*/  IADD3 R2, P3, R19, R244, RZ ;  /* 0x000000f413027210 */ /* 0x000fe20007f7e0ff */
[----:B------:R3:W-:Y:S01]  /*63a80*/  STG.E.U16 desc[UR60][R4.64], R3 ;  /* 0x0000000304007986 */ /* 0x0007e2000c10153c */
[----:B------:R-:W-:-:S03]  /*63a90*/  IMAD R15, R15, 0x392, RZ ;  /* 0x000003920f0f7824 */ /* 0x000fc600078e02ff */
[----:B------:R-:W-:Y:S02]  /*63aa0*/  STG.E.U16 desc[UR60][R6.64], R215 ;  /* 0x000000d706007986 */ /* 0x000fe4000c10153c */
[----:B------:R-:W1:Y:S02]  /*63ab0*/  LDC R12, c[0x0][0x278] ;  /* 0x00009e00ff0c7b82 */ /* 0x000e640000000800 */
[----:B------:R0:W-:Y:S01]  /*63ac0*/  STG.E.U16 desc[UR60][R8.64], R25 ;  /* 0x0000001908007986 */ /* 0x0001e2000c10153c */
[----:B---3--:R-:W-:Y:S01]  /*63ad0*/  LEA.HI.X.SX32 R3, R29, R245, 0x1, P3 ;  /* 0x000000f51d037211 */ /* 0x008fe200018f0eff */
[----:B------:R-:W-:Y:S01]  /*63ae0*/  IMAD R5, R16, 0x394, RZ ;  /* 0x0000039410057824 */ /* 0x000fe200078e02ff */
[----:B------:R-:W-:Y:S01]  /*63af0*/  IADD3 R4, P0, R15, R244, RZ ;  /* 0x000000f40f047210 */ /* 0x000fe20007f1e0ff */
[----:B0-----:R-:W-:Y:S02]  /*63b00*/  IMAD R23, R23, 0x396, RZ ;  /* 0x0000039617177824 */ /* 0x001fe400078e02ff */
[----:B------:R-:W0:Y:S01]  /*63b10*/  LDC R15, c[0x0][0x278] ;  /* 0x00009e00ff0f7b82 */ /* 0x000e220000000800 */
[----:B------:R-:W-:-:S07]  /*63b20*/  IMAD R9, R13, 0x1cb, RZ ;  /* 0x000001cb0d097824 */ /* 0x000fce00078e02ff */
[----:B------:R-:W3:Y:S01]  /*63b30*/  LDC R13, c[0x0][0x278] ;  /* 0x00009e00ff0d7b82 */ /* 0x000ee20000000800 */
[----:B------:R4:W-:Y:S01]  /*63b40*/  STG.E.U16 desc[UR60][R2.64], R216 ;  /* 0x000000d802007986 */ /* 0x0009e2000c10153c */
[----:B--2---:R-:W-:Y:S01]  /*63b50*/  IMAD R11, R10, 0x1c9, RZ ;  /* 0x000001c90a0b7824 */ /* 0x004fe200078e02ff */
[-C--:B------:R-:W-:Y:S01]  /*63b60*/  IADD3 R6, P3, R5, R244.reuse, RZ ;  /* 0x000000f405067210 */ /* 0x080fe20007f7e0ff */
[----:B----4-:R-:W-:Y:S01]  /*63b70*/  IMAD R17, R17, 0x398, RZ ;  /* 0x0000039811117824 */ /* 0x010fe200078e02ff */
[----:B------:R-:W-:-:S03]  /*63b80*/  IADD3 R8, P4, R23, R244, RZ ;  /* 0x000000f417087210 */ /* 0x000fc60007f9e0ff */
[----:B------:R-:W2:Y:S01]  /*63b90*/  LDC R10, c[0x0][0x278] ;  /* 0x00009e00ff0a7b82 */ /* 0x000ea20000000800 */
[----:B------:R-:W-:-:S07]  /*63ba0*/  IMAD R3, R14, 0x39a, RZ ;  /* 0x0000039a0e037824 */ /* 0x000fce00078e02ff */
[----:B------:R-:W4:Y:S01]  /*63bb0*/  LDC R14, c[0x0][0x278] ;  /* 0x00009e00ff0e7b82 */ /* 0x000f220000000800 */
[-C--:B------:R-:W-:Y:S02]  /*63bc0*/  LEA.HI.X.SX32 R5, R11, R245.reuse, 0x1, P0 ;  /* 0x000000f50b057211 */ /* 0x080fe400000f0eff */
[----:B------:R-:W-:Y:S01]  /*63bd0*/  PRMT R19, R216, 0x7632, R19 ;  /* 0x00007632d8137816 */ /* 0x000fe20000000013 */
[----:B-1----:R-:W-:Y:S01]  /*63be0*/  IMAD R11, R18, 0x39c, RZ ;  /* 0x0000039c120b7824 */ /* 0x002fe200078e02ff */
[-C--:B------:R-:W-:Y:S02]  /*63bf0*/  LEA.HI.X.SX32 R7, R31, R245.reuse, 0x1, P3 ;  /* 0x000000f51f077211 */ /* 0x080fe400018f0eff */
[-C--:B------:R-:W-:Y:S01]  /*63c00*/  LEA.HI.X.SX32 R9, R9, R245.reuse, 0x1, P4 ;  /* 0x000000f509097211 */ /* 0x080fe200020f0eff */
[----:B------:R-:W1:Y:S01]  /*63c10*/  LDC R16, c[0x0][0x278] ;  /* 0x00009e00ff107b82 */ /* 0x000e620000000800 */
[----:B------:R-:W-:Y:S02]  /*63c20*/  PRMT R23, R217, 0x7632, R23 ;  /* 0x00007632d9177816 */ /* 0x000fe40000000017 */
[-C--:B------:R-:W-:Y:S01]  /*63c30*/  IADD3 R2, P0, R17, R244.reuse, RZ ;  /* 0x000000f411027210 */ /* 0x080fe20007f1e0ff */
[----:B------:R0:W-:Y:S04]  /*63c40*/  STG.E.U16 desc[UR60][R4.64], R19 ;  /* 0x0000001304007986 */ /* 0x0001e8000c10153c */
[----:B------:R-:W1:Y:S01]  /*63c50*/  LDC R17, c[0x0][0x278] ;  /* 0x00009e00ff117b82 */ /* 0x000e620000000800 */
[----:B------:R3:W-:Y:S04]  /*63c60*/  STG.E.U16 desc[UR60][R6.64], R217 ;  /* 0x000000d906007986 */ /* 0x0007e8000c10153c */
[----:B------:R2:W-:Y:S01]  /*63c70*/  STG.E.U16 desc[UR60][R8.64], R23 ;  /* 0x0000001708007986 */ /* 0x0005e2000c10153c */
[-C--:B0-----:R-:W-:Y:S01]  /*63c80*/  IADD3 R4, P3, R3, R244.reuse, RZ ;  /* 0x000000f403047210 */ /* 0x081fe20007f7e0ff */
[----:B------:R-:W-:Y:S01]  /*63c90*/  IMAD R5, R12, 0x1cd, RZ ;  /* 0x000001cd0c057824 */ /* 0x000fe200078e02ff */
[----:B------:R-:W-:Y:S01]  /*63ca0*/  LEA.HI.X.SX32 R3, R20, R245, 0x1, P0 ;  /* 0x000000f514037211 */ /* 0x000fe200000f0eff */
[----:B------:R-:W0:Y:S01]  /*63cb0*/  LDC R18, c[0x0][0x278] ;  /* 0x00009e00ff127b82 */ /* 0x000e220000000800 */
[----:B---3--:R-:W-:-:S07]  /*63cc0*/  IADD3 R6, P4, R11, R244, RZ ;  /* 0x000000f40b067210 */ /* 0x008fce0007f9e0ff */
[----:B--2---:R-:W2:Y:S01]  /*63cd0*/  LDC R8, c[0x0][0x278] ;  /* 0x00009e00ff087b82 */ /* 0x004ea20000000800 */
[----:B------:R-:W-:-:S07]  /*63ce0*/  IMAD R9, R13, 0x39e, RZ ;  /* 0x0000039e0d097824 */ /* 0x000fce00078e02ff */
[----:B------:R-:W3:Y:S01]  /*63cf0*/  LDC R11, c[0x0][0x278] ;  /* 0x00009e00ff0b7b82 */ /* 0x000ee20000000800 */
[----:B------:R-:W-:Y:S01]  /*63d00*/  LEA.HI.X.SX32 R5, R5, R245, 0x1, P3 ;  /* 0x000000f505057211 */ /* 0x000fe200018f0eff */
[----:B------:R4:W-:Y:S01]  /*63d10*/  STG.E.U16 desc[UR60][R2.64], R218 ;  /* 0x000000da02007986 */ /* 0x0009e2000c10153c */
[----:B------:R-:W-:Y:S01]  /*63d20*/  PRMT R19, R218, 0x7632, R19 ;  /* 0x00007632da137816 */ /* 0x000fe20000000013 */
[----:B------:R-:W-:-:S04]  /*63d30*/  IMAD R15, R15, 0x3a0, RZ ;  /* 0x000003a00f0f7824 */ /* 0x000fc800078e02ff */
[----:B------:R-:W3:Y:S01]  /*63d40*/  LDC R13, c[0x0][0x278] ;  /* 0x00009e00ff0d7b82 */ /* 0x000ee20000000800 */
[----:B------:R1:W-:Y:S01]  /*63d50*/  STG.E.U16 desc[UR60][R4.64], R19 ;  /* 0x0000001304007986 */ /* 0x0003e2000c10153c */
[----:B----4-:R-:W-:Y:S01]  /*63d60*/  IADD3 R2, P3, R9, R244, RZ ;  /* 0x000000f409027210 */ /* 0x010fe20007f7e0ff */
[----:B------:R-:W-:-:S05]  /*63d70*/  IMAD R9, R14, 0x3a4, RZ ;  /* 0x000003a40e097824 */ /* 0x000fca00078e02ff */
[----:B------:R-:W4:Y:S01]  /*63d80*/  LDC R12, c[0x0][0x278] ;  /* 0x00009e00ff0c7b82 */ /* 0x000f220000000800 */
[----:B------:R-:W-:Y:S01]  /*63d90*/  IMAD R3, R10, 0x1cf, RZ ;  /* 0x000001cf0a037824 */ /* 0x000fe200078e02ff */
[----:B-1----:R-:W-:-:S06]  /*63da0*/  IADD3 R4, P0, R15, R244, RZ ;  /* 0x000000f40f047210 */ /* 0x002fcc0007f1e0ff */
[----:B------:R-:W1:Y:S01]  /*63db0*/  LDC R14, c[0x0][0x278] ;  /* 0x00009e00ff0e7b82 */ /* 0x000e620000000800 */
[----:B------:R-:W-:Y:S01]  /*63dc0*/  LEA.HI.X.SX32 R7, R34, R245, 0x1, P4 ;  /* 0x000000f522077211 */ /* 0x000fe200020f0eff */
[----:B------:R-:W-:Y:S01]  /*63dd0*/  IMAD R5, R16, 0x3a2, RZ ;  /* 0x000003a210057824 */ /* 0x000fe200078e02ff */
[----:B------:R-:W-:-:S05]  /*63de0*/  PRMT R20, R219, 0x7632, R20 ;  /* 0x00007632db147816 */ /* 0x000fca0000000014 */
[----:B------:R-:W4:Y:S01]  /*63df0*/  LDC R15, c[0x0][0x278] ;  /* 0x00009e00ff0f7b82 */ /* 0x000f220000000800 */
[----:B------:R-:W-:Y:S01]  /*63e00*/  LEA.HI.X.SX32 R3, R3, R245, 0x1, P3 ;  /* 0x000000f503037211 */ /* 0x000fe200018f0eff */
[----:B------:R-:W-:-:S06]  /*63e10*/  IMAD R19, R17, 0x3a6, RZ ;  /* 0x000003a611137824 */ /* 0x000fcc00078e02ff */
[----:B------:R-:W4:Y:S01]  /*63e20*/  LDC R10, c[0x0][0x278] ;  /* 0x00009e00ff0a7b82 */ /* 0x000f220000000800 */
[----:B------:R2:W-:Y:S04]  /*63e30*/  STG.E.U16 desc[UR60][R6.64], R219 ;  /* 0x000000db06007986 */ /* 0x0005e8000c10153c */
[----:B------:R3:W-:Y:S03]  /*63e40*/  STG.E.U16 desc[UR60][R2.64], R20 ;  /* 0x0000001402007986 */ /* 0x0007e6000c10153c */
[----:B------:R-:W4:Y:S01]  /*63e50*/  LDC R16, c[0x0][0x278] ;  /* 0x00009e00ff107b82 */ /* 0x000f220000000800 */
[----:B0-----:R-:W-:Y:S02]  /*63e60*/  IMAD R23, R18, 0x3aa, RZ ;  /* 0x000003aa12177824 */ /* 0x001fe400078e02ff */
[----:B--2---:R-:W-:-:S05]  /*63e70*/  IMAD R7, R8, 0x1d1, RZ ;  /* 0x000001d108077824 */ /* 0x004fca00078e02ff */
[----:B------:R-:W0:Y:S01]  /*63e80*/  LDC R17, c[0x0][0x278] ;  /* 0x00009e00ff117b82 */ /* 0x000e220000000800 */
[----:B---3--:R-:W-:Y:S01]  /*63e90*/  IMAD R3, R11, 0x1d3, RZ ;  /* 0x000001d30b037824 */ /* 0x008fe200078e02ff */
[-C--:B------:R-:W-:Y:S02]  /*63ea0*/  IADD3 R6, P3, R5, R244.reuse, RZ ;  /* 0x000000f405067210 */ /* 0x080fe40007f7e0ff */
[----:B------:R-:W-:Y:S01]  /*63eb0*/  IADD3 R8, P4, R9, R244, RZ ;  /* 0x000000f409087210 */ /* 0x000fe20007f9e0ff */
[----:B------:R-:W-:Y:S01]  /*63ec0*/  IMAD R13, R13, 0x3a8, RZ ;  /* 0x000003a80d0d7824 */ /* 0x000fe200078e02ff */
[-C--:B------:R-:W-:Y:S02]  /*63ed0*/  LEA.HI.X.SX32 R5, R32, R245.reuse, 0x1, P0 ;  /* 0x000000f520057211 */ /* 0x080fe400000f0eff */
[----:B------:R-:W2:Y:S01]  /*63ee0*/  LDC R11, c[0x0][0x278] ;  /* 0x00009e00ff0b7b82 */ /* 0x000ea20000000800 */
[----:B------:R-:W-:Y:S02]  /*63ef0*/  LEA.HI.X.SX32 R7, R7, R245, 0x1, P3 ;  /* 0x000000f507077211 */ /* 0x000fe400018f0eff */
[----:B------:R-:W-:-:S02]  /*63f00*/  PRMT R25, R220, 0x7632, R25 ;  /* 0x00007632dc197816 */ /* 0x000fc40000000019 */
[----:B------:R-:W-:-:S03]  /*63f10*/  LEA.HI.X.SX32 R9, R33, R245, 0x1, P4 ;  /* 0x000000f521097211 */ /* 0x000fc600020f0eff */
[----:B------:R-:W3:Y:S01]  /*63f20*/  LDC R18, c[0x0][0x278] ;  /* 0x00009e00ff127b82 */ /* 0x000ee20000000800 */
[----:B------:R1:W-:Y:S01]  /*63f30*/  STG.E.U16 desc[UR60][R4.64], R220 ;  /* 0x000000dc04007986 */ /* 0x0003e2000c10153c */
[----:B------:R-:W-:-:S03]  /*63f40*/  IADD3 R2, P0, R19, R244, RZ ;  /* 0x000000f413027210 */ /* 0x000fc60007f1e0ff */
[----:B------:R4:W-:Y:S01]  /*63f50*/  STG.E.U16 desc[UR60][R6.64], R25 ;  /* 0x0000001906007986 */ /* 0x0009e2000c10153c */
[----:B------:R-:W-:Y:S02]  /*63f60*/  LEA.HI.X.SX32 R3, R3, R245, 0x1, P0 ;  /* 0x000000f503037211 */ /* 0x000fe400000f0eff */
[----:B------:R-:W3:Y:S01]  /*63f70*/  LDC R19, c[0x0][0x278] ;  /* 0x00009e00ff137b82 */ /* 0x000ee20000000800 */
[----:B------:R4:W-:Y:S01]  /*63f80*/  STG.E.U16 desc[UR60][R8.64], R221 ;  /* 0x000000dd08007986 */ /* 0x0009e2000c10153c */
[----:B-1----:R-:W-:Y:S01]  /*63f90*/  IADD3 R4, P3, R13, R244, RZ ;  /* 0x000000f40d047210 */ /* 0x002fe20007f7e0ff */
[----:B------:R-:W-:-:S05]  /*63fa0*/  IMAD R13, R14, 0x3ac, RZ ;  /* 0x000003ac0e0d7824 */ /* 0x000fca00078e02ff */
[----:B------:R-:W1:Y:S01]  /*63fb0*/  LDC R14, c[0x0][0x278] ;  /* 0x00009e00ff0e7b82 */ /* 0x000e620000000800 */
[----:B----4-:R-:W-:Y:S01]  /*63fc0*/  IMAD R7, R12, 0x1d5, RZ ;  /* 0x000001d50c077824 */ /* 0x010fe200078e02ff */
[----:B------:R-:W-:Y:S01]  /*63fd0*/  LEA.HI.X.SX32 R5, R21, R245, 0x1, P3 ;  /* 0x000000f515057211 */ /* 0x000fe200018f0eff */
[----:B------:R-:W-:Y:S01]  /*63fe0*/  IMAD R15, R15, 0x3ae, RZ ;  /* 0x000003ae0f0f7824 */ /* 0x000fe200078e02ff */
[----:B------:R-:W-:-:S04]  /*63ff0*/  PRMT R221, R221, 0x7632, R221 ;  /* 0x00007632dddd7816 */ /* 0x000fc800000000dd */
[----:B------:R-:W4:Y:S01]  /*64000*/  LDC R20, c[0x0][0x278] ;  /* 0x00009e00ff147b82 */ /* 0x000f220000000800 */
[----:B------:R-:W-:Y:S01]  /*64010*/  IADD3 R6, P4, R23, R244, RZ ;  /* 0x000000f417067210 */ /* 0x000fe20007f9e0ff */
[----:B------:R-:W-:Y:S01]  /*64020*/  IMAD R9, R10, 0x1d7, RZ ;  /* 0x000001d70a097824 */ /* 0x000fe200078e02ff */
[----:B------:R0:W-:Y:S05]  /*64030*/  STG.E.U16 desc[UR60][R2.64], R221 ;  /* 0x000000dd02007986 */ /* 0x0001ea000c10153c */
[----:B------:R-:W1:Y:S01]  /*64040*/  LDC R12, c[0x0][0x278] ;  /* 0x00009e00ff0c7b82 */ /* 0x000e620000000800 */
[----:B------:R2:W-:Y:S01]  /*64050*/  STG.E.U16 desc[UR60][R4.64], R222 ;  /* 0x000000de04007986 */ /* 0x0005e2000c10153c */
[----:B------:R-:W-:-:S02]  /*64060*/  LEA.HI.X.SX32 R7, R7, R245, 0x1, P4 ;  /* 0x000000f507077211 */ /* 0x000fc400020f0eff */
[----:B------:R-:W-:-:S04]  /*64070*/  PRMT R8, R222, 0x7632, R8 ;  /* 0x00007632de087816 */ /* 0x000fc80000000008 */
[----:B------:R-:W1:Y:S01]  /*64080*/  LDC R10, c[0x0][0x278] ;  /* 0x00009e00ff0a7b82 */ /* 0x000e620000000800 */
[-C--:B0-----:R-:W-:Y:S01]  /*64090*/  IADD3 R2, P3, R13, R244.reuse, RZ ;  /* 0x000000f40d027210 */ /* 0x081fe20007f7e0ff */
[----:B------:R-:W-:Y:S01]  /*640a0*/  IMAD R17, R17, 0x3b2, RZ ;  /* 0x000003b211117824 */ /* 0x000fe200078e02ff */
[----:B--2---:R-:W-:Y:S01]  /*640b0*/  IADD3 R4, P0, R15, R244, RZ ;  /* 0x000000f40f047210 */ /* 0x004fe20007f1e0ff */
[----:B------:R-:W-:-:S04]  /*640c0*/  IMAD R5, R16, 0x3b0, RZ ;  /* 0x000003b010057824 */ /* 0x000fc800078e02ff */
[----:B------:R-:W0:Y:S01]  /*640d0*/  LDC R15, c[0x0][0x278] ;  /* 0x00009e00ff0f7b82 */ /* 0x000e220000000800 */
[----:B------:R-:W-:Y:S01]  /*640e0*/  LEA.HI.X.SX32 R3, R36, R245, 0x1, P3 ;  /* 0x000000f524037211 */ /* 0x000fe200018f0eff */
[----:B------:R2:W-:Y:S01]  /*640f0*/  STG.E.U16 desc[UR60][R6.64], R8 ;  /* 0x0000000806007986 */ /* 0x0005e2000c10153c */
[----:B------:R-:W-:Y:S01]  /*64100*/  IMAD R11, R11, 0x1d9, RZ ;  /* 0x000001d90b0b7824 */ /* 0x000fe200078e02ff */
[----:B------:R-:W-:Y:S02]  /*64110*/  PRMT R21, R223, 0x7632, R21 ;  /* 0x00007632df157816 */ /* 0x000fe40000000015 */
[----:B------:R3:W-:Y:S02]  /*64120*/  STG.E.U16 desc[UR60][R2.64], R223 ;  /* 0x000000df02007986 */ /* 0x0007e4000c10153c */
[----:B------:R-:W0:Y:S01]  /*64130*/  LDC R16, c[0x0][0x278] ;  /* 0x00009e00ff107b82 */ /* 0x000e220000000800 */
[-C--:B--2---:R-:W-:Y:S02]  /*64140*/  IADD3 R6, P3, R5, R244.reuse, RZ ;  /* 0x000000f405067210 */ /* 0x084fe40007f7e0ff */
[----:B------:R-:W-:-:S05]  /*64150*/  IADD3 R8, P4, R17, R244, RZ ;  /* 0x000000f411087210 */ /* 0x000fca0007f9e0ff */
[----:B------:R-:W2:Y:S01]  /*64160*/  LDC R13, c[0x0][0x278] ;  /* 0x00009e00ff0d7b82 */ /* 0x000ea20000000800 */
[-C--:B------:R-:W-:Y:S01]  /*64170*/  LEA.HI.X.SX32 R5, R9, R245.reuse, 0x1, P0 ;  /* 0x000000f509057211 */ /* 0x080fe200000f0eff */
[----:B---3--:R-:W-:Y:S01]  /*64180*/  IMAD R3, R18, 0x3b4, RZ ;  /* 0x000003b412037824 */ /* 0x008fe200078e02ff */
[-C--:B------:R-:W-:Y:S02]  /*64190*/  LEA.HI.X.SX32 R7, R22, R245.reuse, 0x1, P3 ;  /* 0x000000f516077211 */ /* 0x080fe400018f0eff */
[----:B------:R-:W-:-:S03]  /*641a0*/  LEA.HI.X.SX32 R9, R11, R245, 0x1, P4 ;  /* 0x000000f50b097211 */ /* 0x000fc600020f0eff */
[----:B------:R-:W3:Y:S01]  /*641b0*/  LDC R17, c[0x0][0x278] ;  /* 0x00009e00ff117b82 */ /* 0x000ee20000000800 */
[----:B------:R4:W-:Y:S01]  /*641c0*/  STG.E.U16 desc[UR60][R4.64], R21 ;  /* 0x0000001504007986 */ /* 0x0009e2000c10153c */
[----:B------:R-:W-:Y:S01]  /*641d0*/  PRMT R22, R224, 0x7632, R22 ;  /* 0x00007632e0167816 */ /* 0x000fe20000000016 */
[----:B------:R-:W-:-:S05]  /*641e0*/  IMAD R19, R19, 0x3b6, RZ ;  /* 0x000003b613137824 */ /* 0x000fca00078e02ff */
[----:B------:R-:W2:Y:S01]  /*641f0*/  LDC R18, c[0x0][0x278] ;  /* 0x00009e00ff127b82 */ /* 0x000ea20000000800 */
[----:B------:R1:W-:Y:S01]  /*64200*/  STG.E.U16 desc[UR60][R6.64], R224 ;  /* 0x000000e006007986 */ /* 0x0003e2000c10153c */
[----:B------:R-:W-:-:S06]  /*64210*/  IADD3 R2, P3, R3, R244, RZ ;  /* 0x000000f403027210 */ /* 0x000fcc0007f7e0ff */
[----:B------:R-:W2:Y:S01]  /*64220*/  LDC R11, c[0x0][0x278] ;  /* 0x00009e00ff0b7b82 */ /* 0x000ea20000000800 */
[----:B----4-:R-:W-:Y:S02]  /*64230*/  IMAD R21, R20, 0x3ba, RZ ;  /* 0x000003ba14157824 */ /* 0x010fe400078e02ff */
[----:B-1----:R-:W-:Y:S01]  /*64240*/  IMAD R7, R14, 0x3b8, RZ ;  /* 0x000003b80e077824 */ /* 0x002fe200078e02ff */
[----:B------:R1:W-:Y:S01]  /*64250*/  STG.E.U16 desc[UR60][R8.64], R22 ;  /* 0x0000001608007986 */ /* 0x0003e2000c10153c */
[----:B------:R-:W-:Y:S01]  /*64260*/  IMAD R5, R12, 0x1db, RZ ;  /* 0x000001db0c057824 */ /* 0x000fe200078e02ff */
[-C--:B------:R-:W-:Y:S02]  /*64270*/  IADD3 R4, P0, R19, R244.reuse, RZ ;  /* 0x000000f413047210 */ /* 0x080fe40007f1e0ff */
[----:B------:R-:W4:Y:S01]  /*64280*/  LDC R14, c[0x0][0x278] ;  /* 0x00009e00ff0e7b82 */ /* 0x000f220000000800 */
[-C--:B------:R-:W-:Y:S02]  /*64290*/  LEA.HI.X.SX32 R3, R35, R245.reuse, 0x1, P3 ;  /* 0x000000f523037211 */ /* 0x080fe400018f0eff */
[-C--:B------:R-:W-:Y:S01]  /*642a0*/  IADD3 R6, P3, R7, R244.reuse, RZ ;  /* 0x000000f407067210 */ /* 0x080fe20007f7e0ff */
[----:B0-----:R-:W-:Y:S01]  /*642b0*/  IMAD R19, R15, 0x3bc, RZ ;  /* 0x000003bc0f137824 */ /* 0x001fe200078e02ff */
[----:B------:R-:W-:Y:S01]  /*642c0*/  LEA.HI.X.SX32 R5, R5, R245, 0x1, P0 ;  /* 0x000000f505057211 */ /* 0x000fe200000f0eff */
[----:B-1----:R-:W-:Y:S01]  /*642d0*/  IMAD R9, R10, 0x1dd, RZ ;  /* 0x000001dd0a097824 */ /* 0x002fe200078e02ff */
[----:B------:R-:W-:Y:S01]  /*642e0*/  IADD3 R8, P4, R21, R244, RZ ;  /* 0x000000f415087210 */ /* 0x000fe20007f9e0ff */
[----:B------:R-:W0:Y:S01]  /*642f0*/  LDC R15, c[0x0][0x278] ;  /* 0x00009e00ff0f7b82 */ /* 0x000e220000000800 */
[----:B------:R-:W-:-:S02]  /*64300*/  PRMT R20, R225, 0x7632, R20 ;  /* 0x00007632e1147816 */ /* 0x000fc40000000014 */
[-C--:B------:R-:W-:Y:S02]  /*64310*/  LEA.HI.X.SX32 R7, R39, R245.reuse, 0x1, P3 ;  /* 0x000000f527077211 */ /* 0x080fe400018f0eff */
[----:B------:R-:W-:Y:S02]  /*64320*/  LEA.HI.X.SX32 R9, R9, R245, 0x1, P4 ;  /* 0x000000f509097211 */ /* 0x000fe400020f0eff */
[----:B------:R-:W-:Y:S01]  /*64330*/  PRMT R21, R226, 0x7632, R21 ;  /* 0x00007632e2157816 */ /* 0x000fe20000000015 */
[----:B------:R1:W-:Y:S01]  /*64340*/  STG.E.U16 desc[UR60][R2.64], R225 ;  /* 0x000000e102007986 */ /* 0x0003e2000c10153c */
[----:B------:R-:W0:Y:S03]  /*64350*/  LDC R12, c[0x0][0x278] ;  /* 0x00009e00ff0c7b82 */ /* 0x000e260000000800 */
[----:B------:R1:W-:Y:S01]  /*64360*/  STG.E.U16 desc[UR60][R4.64], R20 ;  /* 0x0000001404007986 */ /* 0x0003e2000c10153c */
[----:B---3--:R-:W-:-:S03]  /*64370*/  IMAD R17, R17, 0x3c0, RZ ;  /* 0x000003c011117824 */ /* 0x008fc600078e02ff */
[----:B------:R-:W-:Y:S01]  /*64380*/  STG.E.U16 desc[UR60][R6.64], R226 ;  /* 0x000000e206007986 */ /* 0x000fe2000c10153c */
[----:B--2---:R-:W-:Y:S01]  /*64390*/  IMAD R11, R11, 0x1df, RZ ;  /* 0x000001df0b0b7824 */ /* 0x004fe200078e02ff */
[----:B------:R-:W2:Y:S02]  /*643a0*/  LDC R10, c[0x0][0x278] ;  /* 0x00009e00ff0a7b82 */ /* 0x000ea40000000800 */
[----:B------:R3:W-:Y:S01]  /*643b0*/  STG.E.U16 desc[UR60][R8.64], R21 ;  /* 0x0000001508007986 */ /* 0x0007e2000c10153c */
[----:B-1----:R-:W-:Y:S01]  /*643c0*/  IMAD R3, R16, 0x3be, RZ ;  /* 0x000003be10037824 */ /* 0x002fe200078e02ff */
[----:B------:R-:W-:Y:S01]  /*643d0*/  IADD3 R2, P3, R19, R244, RZ ;  /* 0x000000f413027210 */ /* 0x000fe20007f7e0ff */
[----:B------:R-:W-:-:S03]  /*643e0*/  IMAD R5, R18, 0x3c2, RZ ;  /* 0x000003c212057824 */ /* 0x000fc600078e02ff */
[----:B------:R-:W-:Y:S01]  /*643f0*/  IADD3 R4, P0, R3, R244, RZ ;  /* 0x000000f403047210 */ /* 0x000fe20007f1e0ff */
[----:B------:R-:W1:Y:S01]  /*64400*/  LDC R16, c[0x0][0x278] ;  /* 0x00009e00ff107b82 */ /* 0x000e620000000800 */
[----:B---3--:R-:W-:-:S07]  /*64410*/  IMAD R9, R13, 0x1e1, RZ ;  /* 0x000001e10d097824 */ /* 0x008fce00078e02ff */
[----:B------:R-:W3:Y:S01]  /*64420*/  LDC R13, c[0x0][0x278] ;  /* 0x00009e00ff0d7b82 */ /* 0x000ee20000000800 */
[-C--:B------:R-:W-:Y:S02]  /*64430*/  LEA.HI.X.SX32 R3, R38, R245.reuse, 0x1, P3 ;  /* 0x000000f526037211 */ /* 0x080fe400018f0eff */
[-C--:B------:R-:W-:Y:S02]  /*64440*/  IADD3 R6, P3, R17, R244.reuse, RZ ;  /* 0x000000f411067210 */ /* 0x080fe40007f7e0ff */
[----:B------:R-:W-:Y:S02]  /*64450*/  IADD3 R8, P4, R5, R244, RZ ;  /* 0x000000f405087210 */ /* 0x000fe40007f9e0ff */
[-C--:B------:R-:W-:Y:S02]  /*64460*/  LEA.HI.X.SX32 R5, R11, R245.reuse, 0x1, P0 ;  /* 0x000000f50b057211 */ /* 0x080fe400000f0eff */
[----:B------:R-:W-:Y:S01]  /*64470*/  PRMT R18, R227, 0x7632, R18 ;  /* 0x00007632e3127816 */ /* 0x000fe20000000012 */
[----:B------:R4:W-:Y:S01]  /*64480*/  STG.E.U16 desc[UR60][R2.64], R227 ;  /* 0x000000e302007986 */ /* 0x0009e2000c10153c */
[-C--:B------:R-:W-:Y:S01]  /*64490*/  LEA.HI.X.SX32 R7, R24, R245.reuse, 0x1, P3 ;  /* 0x000000f518077211 */ /* 0x080fe200018f0eff */
[----:B------:R-:W1:Y:S01]  /*644a0*/  LDC R11, c[0x0][0x278] ;  /* 0x00009e00ff0b7b82 */ /* 0x000e620000000800 */
[----:B------:R-:W-:-:S02]  /*644b0*/  LEA.HI.X.SX32 R9, R9, R245, 0x1, P4 ;  /* 0x000000f509097211 */ /* 0x000fc400020f0eff */
[----:B------:R-:W-:Y:S01]  /*644c0*/  PRMT R20, R228, 0x7632, R20 ;  /* 0x00007632e4147816 */ /* 0x000fe20000000014 */
[----:B------:R-:W-:Y:S04]  /*644d0*/  STG.E.U16 desc[UR60][R4.64], R18 ;  /* 0x0000001204007986 */ /* 0x000fe8000c10153c */
[----:B------:R-:W1:Y:S01]  /*644e0*/  LDC R17, c[0x0][0x278] ;  /* 0x00009e00ff117b82 */ /* 0x000e620000000800 */
[----:B----4-:R-:W-:Y:S01]  /*644f0*/  IMAD R3, R14, 0x3c6, RZ ;  /* 0x000003c60e037824 */ /* 0x010fe200078e02ff */
[----:B------:R4:W-:Y:S01]  /*64500*/  STG.E.U16 desc[UR60][R6.64], R228 ;  /* 0x000000e406007986 */ /* 0x0009e2000c10153c */
[----:B0-----:R-:W-:-:S05]  /*64510*/  IMAD R15, R15, 0x3c8, RZ ;  /* 0x000003c80f0f7824 */ /* 0x001fca00078e02ff */
[----:B------:R-:W0:Y:S01]  /*64520*/  LDC R14, c[0x0][0x278] ;  /* 0x00009e00ff0e7b82 */ /* 0x000e220000000800 */
[----:B------:R3:W-:Y:S01]  /*64530*/  STG.E.U16 desc[UR60][R8.64], R20 ;  /* 0x0000001408007986 */ /* 0x0007e2000c10153c */
[----:B------:R-:W-:Y:S01]  /*64540*/  IMAD R19, R12, 0x3c4, RZ ;  /* 0x000003c40c137824 */ /* 0x000fe200078e02ff */
[----:B----4-:R-:W-:Y:S01]  /*64550*/  IADD3 R6, P4, R15, R244, RZ ;  /* 0x000000f40f067210 */ /* 0x010fe20007f9e0ff */
[----:B--2---:R-:W-:-:S04]  /*64560*/  IMAD R5, R10, 0x1e3, RZ ;  /* 0x000001e30a057824 */ /* 0x004fc800078e02ff */
[----:B------:R-:W2:Y:S08]  /*64570*/  LDC R15, c[0x0][0x278] ;  /* 0x00009e00ff0f7b82 */ /* 0x000eb00000000800 */
[----:B---3--:R-:W3:Y:S01]  /*64580*/  LDC R8, c[0x0][0x278] ;  /* 0x00009e00ff087b82 */ /* 0x008ee20000000800 */
[----:B------:R-:W-:Y:S01]  /*64590*/  IMAD R9, R13, 0x3ca, RZ ;  /* 0x000003ca0d097824 */ /* 0x000fe200078e02ff */
[----:B------:R-:W-:-:S02]  /*645a0*/  IADD3 R2, P0, R19, R244, RZ ;  /* 0x000000f413027210 */ /* 0x000fc40007f1e0ff */
[----:B------:R-:W-:-:S04]  /*645b0*/  IADD3 R4, P3, R3, R244, RZ ;  /* 0x000000f403047210 */ /* 0x000fc80007f7e0ff */
[----:B------:R-:W4:Y:S01]  /*645c0*/  LDC R13, c[0x0][0x278] ;  /* 0x00009e00ff0d7b82 */ /* 0x000f220000000800 */
[-C--:B------:R-:W-:Y:S02]  /*645d0*/  LEA.HI.X.SX32 R3, R37, R245.reuse, 0x1, P0 ;  /* 0x000000f525037211 */ /* 0x080fe400000f0eff */
[-C--:B------:R-:W-:Y:S02]  /*645e0*/  LEA.HI.X.SX32 R5, R5, R245.reuse, 0x1, P3 ;  /* 0x000000f505057211 */ /* 0x080fe400018f0eff */
[----:B------:R-:W-:Y:S01]  /*645f0*/  PRMT R20, R229, 0x7632, R20 ;  /* 0x00007632e5147816 */ /* 0x000fe20000000014 */
[----:B------:R0:W-:Y:S01]  /*64600*/  STG.E.U16 desc[UR60][R2.64], R229 ;  /* 0x000000e502007986 */ /* 0x0001e2000c10153c */
[-C--:B------:R-:W-:Y:S01]  /*64610*/  LEA.HI.X.SX32 R7, R42, R245.reuse, 0x1, P4 ;  /* 0x000000f52a077211 */ /* 0x080fe200020f0eff */
[----:B------:R-:W4:Y:S01]  /*64620*/  LDC R18, c[0x0][0x278] ;  /* 0x00009e00ff127b82 */ /* 0x000f220000000800 */
[----:B-1----:R-:W-:Y:S02]  /*64630*/  IMAD R19, R16, 0x3cc, RZ ;  /* 0x000003cc10137824 */ /* 0x002fe400078e02ff */
[----:B------:R-:W-:Y:S01]  /*64640*/  IMAD R17, R17, 0x3ce, RZ ;  /* 0x000003ce11117824 */ /* 0x000fe200078e02ff */
[----:B------:R1:W-:Y:S04]  /*64650*/  STG.E.U16 desc[UR60][R4.64], R20 ;  /* 0x0000001404007986 */ /* 0x0003e8000c10153c */
[----:B------:R-:W4:Y:S01]  /*64660*/  LDC R10, c[0x0][0x278] ;  /* 0x00009e00ff0a7b82 */ /* 0x000f220000000800 */
[----:B0-----:R-:W-:Y:S01]  /*64670*/  IMAD R3, R11, 0x1e5, RZ ;  /* 0x000001e50b037824 */ /* 0x001fe200078e02ff */
[----:B------:R-:W-:Y:S01]  /*64680*/  IADD3 R2, P3, R9, R244, RZ ;  /* 0x000000f409027210 */ /* 0x000fe20007f7e0ff */
[----:B------:R-:W-:Y:S01]  /*64690*/  IMAD R9, R14, 0x3d0, RZ ;  /* 0x000003d00e097824 */ /* 0x000fe200078e02ff */
[----:B------:R3:W-:Y:S02]  /*646a0*/  STG.E.U16 desc[UR60][R6.64], R230 ;  /* 0x000000e606007986 */ /* 0x0007e4000c10153c */
[----:B------:R-:W-:-:S02]  /*646b0*/  LEA.HI.X.SX32 R3, R3, R245, 0x1, P3 ;  /* 0x000000f503037211 */ /* 0x000fc400018f0eff */
[----:B------:R-:W0:Y:S01]  /*646c0*/  LDC R12, c[0x0][0x278] ;  /* 0x00009e00ff0c7b82 */ /* 0x000e220000000800 */
[----:B-1----:R-:W-:Y:S02]  /*646d0*/  IADD3 R4, P0, R19, R244, RZ ;  /* 0x000000f413047210 */ /* 0x002fe40007f1e0ff */
[----:B------:R-:W-:Y:S02]  /*646e0*/  PRMT R21, R230, 0x7632, R21 ;  /* 0x00007632e6157816 */ /* 0x000fe40000000015 */
[----:B------:R-:W-:-:S03]  /*646f0*/  LEA.HI.X.SX32 R5, R40, R245, 0x1, P0 ;  /* 0x000000f528057211 */ /* 0x000fc600000f0eff */
[----:B------:R-:W1:Y:S01]  /*64700*/  LDC R14, c[0x0][0x278] ;  /* 0x00009e00ff0e7b82 */ /* 0x000e620000000800 */
[----:B---3--:R-:W-:Y:S01]  /*64710*/  IMAD R7, R8, 0x1e7, RZ ;  /* 0x000001e708077824 */ /* 0x008fe200078e02ff */
[-C--:B------:R-:W-:Y:S02]  /*64720*/  IADD3 R6, P3, R17, R244.reuse, RZ ;  /* 0x000000f411067210 */ /* 0x080fe40007f7e0ff */
[----:B------:R-:W-:Y:S02]  /*64730*/  IADD3 R8, P4, R9, R244, RZ ;  /* 0x000000f409087210 */ /* 0x000fe40007f9e0ff */
[-C--:B------:R-:W-:Y:S02]  /*64740*/  LEA.HI.X.SX32 R7, R7, R245.reuse, 0x1, P3 ;  /* 0x000000f507077211 */ /* 0x080fe400018f0eff */
[----:B------:R-:W-:Y:S01]  /*64750*/  PRMT R20, R231, 0x7632, R20 ;  /* 0x00007632e7147816 */ /* 0x000fe20000000014 */
[----:B------:R-:W3:Y:S01]  /*64760*/  LDC R16, c[0x0][0x278] ;  /* 0x00009e00ff107b82 */ /* 0x000ee20000000800 */
[----:B------:R-:W-:Y:S01]  /*64770*/  LEA.HI.X.SX32 R9, R41, R245, 0x1, P4 ;  /* 0x000000f529097211 */ /* 0x000fe200020f0eff */
[----:B--2---:R-:W-:Y:S01]  /*64780*/  IMAD R19, R15, 0x3d2, RZ ;  /* 0x000003d20f137824 */ /* 0x004fe200078e02ff */
[----:B------:R-:W-:Y:S01]  /*64790*/  STG.E.U16 desc[UR60][R2.64], R21 ;  /* 0x0000001502007986 */ /* 0x000fe2000c10153c */
[----:B----4-:R-:W-:-:S04]  /*647a0*/  IMAD R13, R13, 0x3d4, RZ ;  /* 0x000003d40d0d7824 */ /* 0x010fc800078e02ff */
[----:B------:R-:W2:Y:S01]  /*647b0*/  LDC R17, c[0x0][0x278] ;  /* 0x00009e00ff117b82 */ /* 0x000ea20000000800 */
[----:B------:R4:W-:Y:S04]  /*647c0*/  STG.E.U16 desc[UR60][R4.64], R231 ;  /* 0x000000e704007986 */ /* 0x0009e8000c10153c */
[----:B------:R-:W-:Y:S03]  /*647d0*/  STG.E.U16 desc[UR60][R6.64], R20 ;  /* 0x0000001406007986 */ /* 0x000fe6000c10153c */
[----:B------:R-:W2:Y:S01]  /*647e0*/  LDC R15, c[0x0][0x278] ;  /* 0x00009e00ff0f7b82 */ /* 0x000ea20000000800 */
[----:B------:R0:W-:Y:S07]  /*647f0*/  STG.E.U16 desc[UR60][R8.64], R232 ;  /* 0x000000e808007986 */ /* 0x0001ee000c10153c */
[----:B------:R-:W2:Y:S01]  /*64800*/  LDC R11, c[0x0][0x278] ;  /* 0x00009e00ff0b7b82 */ /* 0x000ea20000000800 */
[----:B----4-:R-:W-:Y:S01]  /*64810*/  IADD3 R4, P3, R13, R244, RZ ;  /* 0x000000f40d047210 */ /* 0x010fe20007f7e0ff */
[----:B------:R-:W-:-:S06]  /*64820*/  IMAD R21, R18, 0x3d6, RZ ;  /* 0x000003d612157824 */ /* 0x000fcc00078e02ff */
[----:B0-----:R-:W0:Y:S01]  /*64830*/  LDC R8, c[0x0][0x278] ;  /* 0x00009e00ff087b82 */ /* 0x001e220000000800 */
[----:B------:R-:W-:Y:S01]  /*64840*/  IMAD R3, R10, 0x1e9, RZ ;  /* 0x000001e90a037824 */ /* 0x000fe200078e02ff */
[----:B------:R-:W-:-:S06]  /*64850*/  IADD3 R2, P0, R19, R244, RZ ;  /* 0x000000f413027210 */ /* 0x000fcc0007f1e0ff */
[----:B------:R-:W4:Y:S01]  /*64860*/  LDC R13, c[0x0][0x278] ;  /* 0x00009e00ff0d7b82 */ /* 0x000f220000000800 */
[----:B------:R-:W-:-:S07]  /*64870*/  IMAD R7, R12, 0x1eb, RZ ;  /* 0x000001eb0c077824 */ /* 0x000fce00078e02ff */
[----:B------:R-:W4:Y:S01]  /*64880*/  LDC R18, c[0x0][0x278] ;  /* 0x00009e00ff127b82 */ /* 0x000f220000000800 */
[----:B------:R-:W-:Y:S01]  /*64890*/  IADD3 R6, P4, R21, R244, RZ ;  /* 0x000000f415067210 */ /* 0x000fe20007f9e0ff */
[----:B-1----:R-:W-:Y:S01]  /*648a0*/  IMAD R21, R14, 0x3d8, RZ ;  /* 0x000003d80e157824 */ /* 0x002fe200078e02ff */
[----:B------:R-:W-:Y:S02]  /*648b0*/  LEA.HI.X.SX32 R3, R3, R245, 0x1, P0 ;  /* 0x000000f503037211 */ /* 0x000fe400000f0eff */
[----:B------:R-:W-:-:S03]  /*648c0*/  PRMT R232, R232, 0x7632, R232 ;  /* 0x00007632e8e87816 */ /* 0x000fc600000000e8 */
[----:B------:R-:W1:Y:S01]  /*648d0*/  LDC R20, c[0x0][0x278] ;  /* 0x00009e00ff147b82 */ /* 0x000e620000000800 */
[-C--:B------:R-:W-:Y:S01]  /*648e0*/  LEA.HI.X.SX32 R5, R44, R245.reuse, 0x1, P3 ;  /* 0x000000f52c057211 */ /* 0x080fe200018f0eff */
[----:B---3--:R-:W-:Y:S01]  /*648f0*/  IMAD R23, R16, 0x3da, RZ ;  /* 0x000003da10177824 */ /* 0x008fe200078e02ff */
[----:B------:R-:W-:Y:S01]  /*64900*/  LEA.HI.X.SX32 R7, R7, R245, 0x1, P4 ;  /* 0x000000f507077211 */ /* 0x000fe200020f0eff */
[----:B------:R3:W-:Y:S01]  /*64910*/  STG.E.U16 desc[UR60][R2.64], R232 ;  /* 0x000000e802007986 */ /* 0x0007e2000c10153c */
[----:B------:R-:W-:-:S03]  /*64920*/  PRMT R22, R233, 0x7632, R22 ;  /* 0x00007632e9167816 */ /* 0x000fc60000000016 */
[----:B------:R-:W1:Y:S01]  /*64930*/  LDC R12, c[0x0][0x278] ;  /* 0x00009e00ff0c7b82 */ /* 0x000e620000000800 */
[----:B--2---:R-:W-:Y:S02]  /*64940*/  IMAD R17, R17, 0x3dc, RZ ;  /* 0x000003dc11117824 */ /* 0x004fe400078e02ff */
[----:B------:R-:W-:-:S05]  /*64950*/  IMAD R15, R15, 0x3de, RZ ;  /* 0x000003de0f0f7824 */ /* 0x000fca00078e02ff */
[----:B------:R-:W2:Y:S01]  /*64960*/  LDC R19, c[0x0][0x278] ;  /* 0x00009e00ff137b82 */ /* 0x000ea20000000800 */
[----:B---3--:R-:W-:Y:S01]  /*64970*/  IADD3 R2, P3, R21, R244, RZ ;  /* 0x000000f415027210 */ /* 0x008fe20007f7e0ff */
[----:B------:R3:W-:Y:S01]  /*64980*/  STG.E.U16 desc[UR60][R4.64], R233 ;  /* 0x000000e904007986 */ /* 0x0007e2000c10153c */
[----:B------:R-:W-:-:S05]  /*64990*/  IMAD R9, R11, 0x1ed, RZ ;  /* 0x000001ed0b097824 */ /* 0x000fca00078e02ff */
[----:B------:R-:W2:Y:S01]  /*649a0*/  LDC R16, c[0x0][0x278] ;  /* 0x00009e00ff107b82 */ /* 0x000ea20000000800 */
[----:B------:R4:W-:Y:S01]  /*649b0*/  STG.E.U16 desc[UR60][R6.64], R22 ;  /* 0x0000001606007986 */ /* 0x0009e2000c10153c */
[----:B------:R-:W-:Y:S01]  /*649c0*/  LEA.HI.X.SX32 R3, R54, R245, 0x1, P3 ;  /* 0x000000f536037211 */ /* 0x000fe200018f0eff */
[----:B0-----:R-:W-:-:S05]  /*649d0*/  IMAD R11, R8, 0x1ef, RZ ;  /* 0x000001ef080b7824 */ /* 0x001fca00078e02ff */
[----:B------:R-:W0:Y:S01]  /*649e0*/  LDC R10, c[0x0][0x278] ;  /* 0x00009e00ff0a7b82 */ /* 0x000e220000000800 */
[-C--:B---3--:R-:W-:Y:S02]  /*649f0*/  IADD3 R4, P0, R23, R244.reuse, RZ ;  /* 0x000000f417047210 */ /* 0x088fe40007f1e0ff */
[-C--:B------:R-:W-:Y:S02]  /*64a00*/  IADD3 R8, P4, R15, R244.reuse, RZ ;  /* 0x000000f40f087210 */ /* 0x080fe40007f9e0ff */
[----:B----4-:R-:W-:Y:S01]  /*64a10*/  IADD3 R6, P3, R17, R244, RZ ;  /* 0x000000f411067210 */ /* 0x010fe20007f7e0ff */
[----:B------:R-:W-:Y:S01]  /*64a20*/  IMAD R13, R13, 0x3e0, RZ ;  /* 0x000003e00d0d7824 */ /* 0x000fe200078e02ff */
[-C--:B------:R-:W-:Y:S01]  /*64a30*/  LEA.HI.X.SX32 R5, R9, R245.reuse, 0x1, P0 ;  /* 0x000000f509057211 */ /* 0x080fe200000f0eff */
[----:B------:R3:W-:Y:S01]  /*64a40*/  STG.E.U16 desc[UR60][R2.64], R234 ;  /* 0x000000ea02007986 */ /* 0x0007e2000c10153c */
[----:B------:R-:W-:Y:S01]  /*64a50*/  PRMT R15, R234, 0x7632, R15 ;  /* 0x00007632ea0f7816 */ /* 0x000fe2000000000f */
[----:B------:R-:W4:Y:S01]  /*64a60*/  LDC R17, c[0x0][0x278] ;  /* 0x00009e00ff117b82 */ /* 0x000f220000000800 */
[----:B------:R-:W-:-:S02]  /*64a70*/  LEA.HI.X.SX32 R7, R45, R245, 0x1, P3 ;  /* 0x000000f52d077211 */ /* 0x000fc400018f0eff */
[----:B------:R-:W-:Y:S02]  /*64a80*/  LEA.HI.X.SX32 R9, R11, R245, 0x1, P4 ;  /* 0x000000f50b097211 */ /* 0x000fe400020f0eff */
[----:B------:R-:W-:Y:S01]  /*64a90*/  PRMT R22, R235, 0x7632, R22 ;  /* 0x00007632eb167816 */ /* 0x000fe20000000016 */
[----:B------:R2:W-:Y:S02]  /*64aa0*/  STG.E.U16 desc[UR60][R4.64], R15 ;  /* 0x0000000f04007986 */ /* 0x0005e4000c10153c */
[----:B------:R-:W4:Y:S01]  /*64ab0*/  LDC R21, c[0x0][0x278] ;  /* 0x00009e00ff157b82 */ /* 0x000f220000000800 */
[----:B---3--:R-:W-:Y:S01]  /*64ac0*/  IMAD R3, R18, 0x3e2, RZ ;  /* 0x000003e212037824 */ /* 0x008fe200078e02ff */
[----:B------:R-:W-:Y:S01]  /*64ad0*/  IADD3 R2, P3, R13, R244, RZ ;  /* 0x000000f40d027210 */ /* 0x000fe20007f7e0ff */
[----:B------:R-:W-:Y:S01]  /*64ae0*/  STG.E.U16 desc[UR60][R6.64], R235 ;  /* 0x000000eb06007986 */ /* 0x000fe2000c10153c */
[----:B-1----:R-:W-:-:S03]  /*64af0*/  IMAD R13, R20, 0x3e6, RZ ;  /* 0x000003e6140d7824 */ /* 0x002fc600078e02ff */
[----:B------:R1:W-:Y:S01]  /*64b00*/  STG.E.U16 desc[UR60][R8.64], R22 ;  /* 0x0000001608007986 */ /* 0x0003e2000c10153c */
[----:B------:R-:W3:Y:S01]  /*64b10*/  LDC R14, c[0x0][0x278] ;  /* 0x00009e00ff0e7b82 */ /* 0x000ee20000000800 */
[----:B--2---:R-:W-:Y:S01]  /*64b20*/  IMAD R5, R12, 0x1f3, RZ ;  /* 0x000001f30c057824 */ /* 0x004fe200078e02ff */
[----:B------:R-:W-:Y:S01]  /*64b30*/  IADD3 R12, P4, R13, R244, RZ ;  /* 0x000000f40d0c7210 */ /* 0x000fe20007f9e0ff */
[----:B------:R-:W-:-:S05]  /*64b40*/  IMAD R19, R19, 0x3e4, RZ ;  /* 0x000003e413137824 */ /* 0x000fca00078e02ff */
[----:B------:R-:W2:Y:S01]  /*64b50*/  LDC R18, c[0x0][0x278] ;  /* 0x00009e00ff127b82 */ /* 0x000ea20000000800 */
[----:B-1----:R-:W-:Y:S02]  /*64b60*/  IADD3 R8, P0, R3, R244, RZ ;  /* 0x000000f403087210 */ /* 0x002fe40007f1e0ff */
[-C--:B------:R-:W-:Y:S01]  /*64b70*/  LEA.HI.X.SX32 R3, R43, R245.reuse, 0x1, P3 ;  /* 0x000000f52b037211 */ /* 0x080fe200018f0eff */
[----:B0-----:R-:W-:Y:S01]  /*64b80*/  IMAD R11, R10, 0x1f1, RZ ;  /* 0x000001f10a0b7824 */ /* 0x001fe200078e02ff */
[----:B------:R-:W-:-:S03]  /*64b90*/  LEA.HI.X.SX32 R13, R5, R245, 0x1, P4 ;  /* 0x000000f5050d7211 */ /* 0x000fc600020f0eff */
[----:B------:R-:W0:Y:S01]  /*64ba0*/  LDC R15, c[0x0][0x278] ;  /* 0x00009e00ff0f7b82 */ /* 0x000e220000000800 */
[----:B------:R1:W-:Y:S01]  /*64bb0*/  STG.E.U16 desc[UR60][R2.64], R240 ;  /* 0x000000f002007986 */ /* 0x0003e2000c10153c */
[----:B------:R-:W-:-:S03]  /*64bc0*/  IADD3 R10, P3, R19, R244, RZ ;  /* 0x000000f4130a7210 */ /* 0x000fc60007f7e0ff */
[----:B------:R4:W0:Y:S01]  /*64bd0*/  LDS.128 R4, [R0] ;  /* 0x0000000000047984 */ /* 0x0008220000000c00 */
[----:B------:R-:W-:Y:S02]  /*64be0*/  LEA.HI.X.SX32 R9, R11, R245, 0x1, P0 ;  /* 0x000000f50b097211 */ /* 0x000fe400000f0eff */
[----:B------:R-:W0:Y:S01]  /*64bf0*/  LDC R19, c[0x0][0x278] ;  /* 0x00009e00ff137b82 */ /* 0x000e220000000800 */
[----:B-1----:R-:W-:-:S07]  /*64c00*/  IMAD R3, R16, 0x3e8, RZ ;  /* 0x000003e810037824 */ /* 0x002fce00078e02ff */
[----:B------:R-:W1:Y:S01]  /*64c10*/  LDC R16, c[0x0][0x278] ;  /* 0x00009e00ff107b82 */ /* 0x000e620000000800 */
[----:B------:R-:W-:Y:S02]  /*64c20*/  PRMT R22, R240, 0x7632, R22 ;  /* 0x00007632f0167816 */ /* 0x000fe40000000016 */
[----:B------:R-:W-:Y:S02]  /*64c30*/  LEA.HI.X.SX32 R11, R57, R245, 0x1, P3 ;  /* 0x000000f5390b7211 */ /* 0x000fe400018f0eff */
[----:B------:R-:W-:Y:S01]  /*64c40*/  PRMT R23, R241, 0x7632, R23 ;  /* 0x00007632f1177816 */ /* 0x000fe20000000017 */
[----:B------:R3:W-:Y:S02]  /*64c50*/  STG.E.U16 desc[UR60][R8.64], R22 ;  /* 0x0000001608007986 */ /* 0x0007e4000c10153c */
[----:B------:R-:W0:Y:S01]  /*64c60*/  LDC R20, c[0x0][0x278] ;  /* 0x00009e00ff147b82 */ /* 0x000e220000000800 */
[----:B----4-:R-:W-:Y:S01]  /*64c70*/  IMAD R17, R17, 0x3ea, RZ ;  /* 0x000003ea11117824 */ /* 0x010fe200078e02ff */
[----:B------:R4:W-:Y:S01]  /*64c80*/  STG.E.U16 desc[UR60][R10.64], R241 ;  /* 0x000000f10a007986 */ /* 0x0009e2000c10153c */
[----:B------:R-:W-:Y:S01]  /*64c90*/  IADD3 R2, P0, R3, R244, RZ ;  /* 0x000000f403027210 */ /* 0x000fe20007f1e0ff */
[----:B------:R-:W-:-:S02]  /*64ca0*/  IMAD R21, R21, 0x3ec, RZ ;  /* 0x000003ec15157824 */ /* 0x000fc400078e02ff */
[----:B------:R2:W-:Y:S01]  /*64cb0*/  STG.E.U16 desc[UR60][R12.64], R23 ;  /* 0x000000170c007986 */ /* 0x0005e2000c10153c */
[----:B------:R-:W-:Y:S01]  /*64cc0*/  LEA.HI.X.SX32 R3, R56, R245, 0x1, P0 ;  /* 0x000000f538037211 */ /* 0x000fe200000f0eff */
[----:B------:R-:W0:Y:S01]  /*64cd0*/  LDC R0, c[0x0][0x278] ;  /* 0x00009e00ff007b82 */ /* 0x000e220000000800 */
[----:B---3--:R-:W-:Y:S01]  /*64ce0*/  IMAD R9, R14, 0x1f5, RZ ;  /* 0x000001f50e097824 */ /* 0x008fe200078e02ff */
[----:B------:R-:W-:-:S06]  /*64cf0*/  IADD3 R8, P3, R17, R244, RZ ;  /* 0x000000f411087210 */ /* 0x000fcc0007f7e0ff */
[----:B------:R-:W3:Y:S01]  /*64d00*/  LDC R22, c[0x0][0x278] ;  /* 0x00009e00ff167b82 */ /* 0x000ee20000000800 */
[----:B----4-:R-:W-:Y:S01]  /*64d10*/  IADD3 R10, P4, R21, R244, RZ ;  /* 0x000000f4150a7210 */ /* 0x010fe20007f9e0ff */
[----:B--2---:R-:W-:-:S06]  /*64d20*/  IMAD R13, R18, 0x3ee, RZ ;  /* 0x000003ee120d7824 */ /* 0x004fcc00078e02ff */
[----:B------:R-:W2:Y:S01]  /*64d30*/  LDC R12, c[0x0][0x278] ;  /* 0x00009e00ff0c7b82 */ /* 0x000ea20000000800 */
[----:B------:R-:W-:Y:S01]  /*64d40*/  LEA.HI.X.SX32 R9, R9, R245, 0x1, P3 ;  /* 0x000000f509097211 */ /* 0x000fe200018f0eff */
[----:B------:R4:W-:Y:S06]  /*64d50*/  STG.E.U16 desc[UR60][R2.64], R242 ;  /* 0x000000f202007986 */ /* 0x0009ec000c10153c */
[----:B------:R-:W3:Y:S01]  /*64d60*/  LDC R17, c[0x0][0x278] ;  /* 0x00009e00ff117b82 */ /* 0x000ee20000000800 */
[----:B------:R-:W-:-:S07]  /*64d70*/  PRMT R23, R242, 0x7632, R23 ;  /* 0x00007632f2177816 */ /* 0x000fce0000000017 */
[----:B------:R-:W3:Y:S01]  /*64d80*/  LDC R21, c[0x0][0x278] ;  /* 0x00009e00ff157b82 */ /* 0x000ee20000000800 */
[----:B----4-:R-:W-:Y:S01]  /*64d90*/  IADD3 R2, P3, R13, R244, RZ ;  /* 0x000000f40d027210 */ /* 0x010fe20007f7e0ff */
[----:B-1----:R-:W-:-:S06]  /*64da0*/  IMAD R13, R16, 0x3f4, RZ ;  /* 0x000003f4100d7824 */ /* 0x002fcc00078e02ff */
[----:B------:R-:W1:Y:S01]  /*64db0*/  LDC R18, c[0x0][0x278] ;  /* 0x00009e00ff127b82 */ /* 0x000e620000000800 */
[----:B0-----:R-:W-:Y:S01]  /*64dc0*/  IMAD R3, R15, 0x1f7, RZ ;  /* 0x000001f70f037824 */ /* 0x001fe200078e02ff */
[----:B------:R-:W-:-:S06]  /*64dd0*/  LEA.HI.X.SX32 R11, R55, R245, 0x1, P4 ;  /* 0x000000f5370b7211 */ /* 0x000fcc00020f0eff */
[----:B------:R-:W0:Y:S01]  /*64de0*/  LDC R16, c[0x0][0x278] ;  /* 0x00009e00ff107b82 */ /* 0x000e220000000800 */
[----:B------:R4:W-:Y:S01]  /*64df0*/  STG.E.U16 desc[UR60][R8.64], R23 ;  /* 0x0000001708007986 */ /* 0x0009e2000c10153c */
[----:B------:R-:W-:-:S06]  /*64e00*/  IMAD R19, R19, 0x3f0, RZ ;  /* 0x000003f013137824 */ /* 0x000fcc00078e02ff */
[----:B------:R-:W0:Y:S01]  /*64e10*/  LDC R14, c[0x0][0x278] ;  /* 0x00009e00ff0e7b82 */ /* 0x000e220000000800 */
[----:B------:R2:W-:Y:S01]  /*64e20*/  STG.E.U16 desc[UR60][R10.64], R243 ;  /* 0x000000f30a007986 */ /* 0x0005e2000c10153c */
[----:B----4-:R-:W-:-:S06]  /*64e30*/  IMAD R9, R20, 0x3f2, RZ ;  /* 0x000003f214097824 */ /* 0x010fcc00078e02ff */
[----:B------:R-:W4:Y:S01]  /*64e40*/  LDC R15, c[0x0][0x278] ;  /* 0x00009e00ff0f7b82 */ /* 0x000f220000000800 */
[-C--:B------:R-:W-:Y:S02]  /*64e50*/  IADD3 R8, P0, R19, R244.reuse, RZ ;  /* 0x000000f413087210 */ /* 0x080fe40007f1e0ff */
[-C--:B------:R-:W-:Y:S01]  /*64e60*/  LEA.HI.X.SX32 R3, R3, R245.reuse, 0x1, P3 ;  /* 0x000000f503037211 */ /* 0x080fe200018f0eff */
[----:B--2---:R-:W-:Y:S01]  /*64e70*/  IMAD R11, R12, 0x1f9, RZ ;  /* 0x000001f90c0b7824 */ /* 0x004fe200078e02ff */
[-C--:B------:R-:W-:Y:S02]  /*64e80*/  IADD3 R10, P3, R9, R244.reuse, RZ ;  /* 0x000000f4090a7210 */ /* 0x080fe40007f7e0ff */
[----:B------:R-:W-:Y:S02]  /*64e90*/  IADD3 R12, P4, R13, R244, RZ ;  /* 0x000000f40d0c7210 */ /* 0x000fe40007f9e0ff */
[----:B------:R-:W-:Y:S01]  /*64ea0*/  PRMT R24, R243, 0x7632, R24 ;  /* 0x00007632f3187816 */ /* 0x000fe20000000018 */
[----:B---3--:R-:W-:Y:S01]  /*64eb0*/  IMAD R17, R17, 0x3f6, RZ ;  /* 0x000003f611117824 */ /* 0x008fe200078e02ff */
[----:B------:R-:W-:-:S02]  /*64ec0*/  LEA.HI.X.SX32 R9, R58, R245, 0x1, P0 ;  /* 0x000000f53a097211 */ /* 0x000fc400000f0eff */
[-C--:B------:R-:W-:Y:S02]  /*64ed0*/  LEA.HI.X.SX32 R11, R11, R245.reuse, 0x1, P3 ;  /* 0x000000f50b0b7211 */ /* 0x080fe400018f0eff */
[----:B------:R-:W-:Y:S01]  /*64ee0*/  PRMT R19, R4, 0x7632, R19 ;  /* 0x0000763204137816 */ /* 0x000fe20000000013 */
[----:B------:R-:W-:Y:S01]  /*64ef0*/  IMAD R21, R21, 0x3f8, RZ ;  /* 0x000003f815157824 */ /* 0x000fe200078e02ff */
[----:B------:R-:W-:Y:S01]  /*64f00*/  LEA.HI.X.SX32 R13, R59, R245, 0x1, P4 ;  /* 0x000000f53b0d7211 */ /* 0x000fe200020f0eff */
[----:B------:R2:W-:Y:S04]  /*64f10*/  STG.E.U16 desc[UR60][R2.64], R24 ;  /* 0x0000001802007986 */ /* 0x0005e8000c10153c */
[----:B------:R3:W-:Y:S04]  /*64f20*/  STG.E.U16 desc[UR60][R8.64], R4 ;  /* 0x0000000408007986 */ /* 0x0007e8000c10153c */
[----:B------:R0:W-:Y:S01]  /*64f30*/  STG.E.U16 desc[UR60][R10.64], R19 ;  /* 0x000000130a007986 */ /* 0x0001e2000c10153c */
[----:B--2---:R-:W-:Y:S01]  /*64f40*/  IMAD R3, R0, 0x1fb, RZ ;  /* 0x000001fb00037824 */ /* 0x004fe200078e02ff */
[----:B------:R-:W-:-:S02]  /*64f50*/  IADD3 R2, P3, R17, R244, RZ ;  /* 0x000000f411027210 */ /* 0x000fc40007f7e0ff */
[----:B------:R2:W-:Y:S01]  /*64f60*/  STG.E.U16 desc[UR60][R12.64], R5 ;  /* 0x000000050c007986 */ /* 0x0005e2000c10153c */
[----:B-1----:R-:W-:Y:S02]  /*64f70*/  IMAD R17, R18, 0x3fa, RZ ;  /* 0x000003fa12117824 */ /* 0x002fe400078e02ff */
[----:B---3--:R-:W-:Y:S01]  /*64f80*/  IMAD R9, R22, 0x3fc, RZ ;  /* 0x000003fc16097824 */ /* 0x008fe200078e02ff */
[-C--:B------:R-:W-:Y:S02]  /*64f90*/  IADD3 R8, P0, R21, R244.reuse, RZ ;  /* 0x000000f415087210 */ /* 0x080fe40007f1e0ff */
[----:B0-----:R-:W-:Y:S02]  /*64fa0*/  PRMT R11, R5, 0x7632, R11 ;  /* 0x00007632050b7816 */ /* 0x001fe4000000000b */
[----:B------:R-:W-:Y:S01]  /*64fb0*/  LEA.HI.X.SX32 R3, R3, R245, 0x1, P3 ;  /* 0x000000f503037211 */ /* 0x000fe200018f0eff */
[----:B--2---:R-:W-:Y:S01]  /*64fc0*/  IMAD R13, R16, 0x3fe, RZ ;  /* 0x000003fe100d7824 */ /* 0x004fe200078e02ff */
[-C--:B------:R-:W-:Y:S01]  /*64fd0*/  IADD3 R10, P4, R9, R244.reuse, RZ ;  /* 0x000000f4090a7210 */ /* 0x080fe20007f9e0ff */
[----:B------:R-:W-:Y:S01]  /*64fe0*/  IMAD R5, R14, 0x1fd, RZ ;  /* 0x000001fd0e057824 */ /* 0x000fe200078e02ff */
[----:B------:R-:W-:-:S02]  /*64ff0*/  IADD3 R4, P3, R17, R244, RZ ;  /* 0x000000f411047210 */ /* 0x000fc40007f7e0ff */
[----:B------:R-:W-:Y:S02]  /*65000*/  LEA.HI.X.SX32 R9, R60, R245, 0x1, P0 ;  /* 0x000000f53c097211 */ /* 0x000fe400000f0eff */
[----:B------:R-:W-:Y:S02]  /*65010*/  IADD3 R12, P0, R13, R244, RZ ;  /* 0x000000f40d0c7210 */ /* 0x000fe40007f1e0ff */
[----:B----4-:R-:W-:Y:S01]  /*65020*/  LEA R13, R15, -R15, 0x9 ;  /* 0x8000000f0f0d7211 */ /* 0x010fe200078e48ff */
[----:B------:R0:W-:Y:S01]  /*65030*/  STG.E.U16 desc[UR60][R2.64], R11 ;  /* 0x0000000b02007986 */ /* 0x0001e2000c10153c */
[----:B------:R-:W-:Y:S02]  /*65040*/  LEA.HI.X.SX32 R5, R5, R245, 0x1, P3 ;  /* 0x000000f505057211 */ /* 0x000fe400018f0eff */
[----:B------:R-:W-:Y:S02]  /*65050*/  PRMT R14, R6, 0x7632, R14 ;  /* 0x00007632060e7816 */ /* 0x000fe4000000000e */
[----:B------:R-:W-:-:S02]  /*65060*/  PRMT R16, R7, 0x7632, R16 ;  /* 0x0000763207107816 */ /* 0x000fc40000000010 */
[-C--:B------:R-:W-:Y:S01]  /*65070*/  LEA.HI.X.SX32 R13, R13, R245.reuse, 0x1, P0 ;  /* 0x000000f50d0d7211 */ /* 0x080fe200000f0eff */
[----:B------:R1:W-:Y:S01]  /*65080*/  STG.E.U16 desc[UR60][R8.64], R6 ;  /* 0x0000000608007986 */ /* 0x0003e2000c10153c */
[----:B0-----:R-:W-:-:S03]  /*65090*/  LEA.HI.X.SX32 R11, R61, R245, 0x1, P4 ;  /* 0x000000f53d0b7211 */ /* 0x001fc600020f0eff */
[----:B------:R0:W-:Y:S04]  /*650a0*/  STG.E.U16 desc[UR60][R4.64], R14 ;  /* 0x0000000e04007986 */ /* 0x0001e8000c10153c */
[----:B------:R2:W-:Y:S04]  /*650b0*/  STG.E.U16 desc[UR60][R10.64], R7 ;  /* 0x000000070a007986 */ /* 0x0005e8000c10153c */
[----:B------:R-:W-:Y:S01]  /*650c0*/  STG.E.U16 desc[UR60][R12.64], R16 ;  /* 0x000000100c007986 */ /* 0x000fe2000c10153c */
[----:B------:R-:W-:Y:S02]  /*650d0*/  FSEL R3, R100, -INF , P1 ;  /* 0xff80000064037808 */ /* 0x000fe40000800000 */
[----:B------:R-:W-:-:S02]  /*650e0*/  FSEL R2, R99, -INF , P2 ;  /* 0xff80000063027808 */ /* 0x000fc40001000000 */
[----:B------:R-:W-:Y:S02]  /*650f0*/  FSEL R0, R98, -INF , P5 ;  /* 0xff80000062007808 */ /* 0x000fe40002800000 */
[----:B------:R-:W-:Y:S01]  /*65100*/  FSEL R15, R97, -INF , P6 ;  /* 0xff800000610f7808 */ /* 0x000fe20003000000 */
[----:B-1----:R-:W-:Y:S01]  /*65110*/  FFMA R8, R3, 0.69314718246459960938, R96 ;  /* 0x3f31721803087823 */ /* 0x002fe20000000060 */
[----:B------:R-:W-:Y:S01]  /*65120*/  FFMA R9, R2, 0.69314718246459960938, R95 ;  /* 0x3f31721802097823 */ /* 0x000fe2000000005f */
[----:B------:R-:W-:Y:S01]  /*65130*/  BAR.SYNC.DEFER_BLOCKING 0x0 ;  /* 0x0000000000007b1d */ /* 0x000fe20000010000 */
[----:B0-----:R-:W-:Y:S01]  /*65140*/  FFMA R14, R0, 0.69314718246459960938, R238 ;  /* 0x3f317218000e7823 */ /* 0x001fe200000000ee */
[----:B------:R-:W-:-:S06]  /*65150*/  FFMA R15, R15, 0.69314718246459960938, R252 ;  /* 0x3f3172180f0f7823 */ /* 0x000fcc00000000fc */
[----:B------:R-:W0:Y:S01]  /*65160*/  LDC R0, c[0x0][0x27c] ;  /* 0x00009f00ff007b82 */ /* 0x000e220000000800 */
[----:B------:R-:W1:Y:S07]  /*65170*/  S2R R95, SR_TID.X ;  /* 0x00000000005f7919 */ /* 0x000e6e0000002100 */
[----:B--2---:R-:W2:Y:S01]  /*65180*/  LDC.64 R6, c[0x0][0x230] ;  /* 0x00008c00ff067b82 */ /* 0x004ea20000000a00 */
[----:B------:R-:W-:Y:S04]  /*65190*/  STS.64 [R239], R8 ;  /* 0x00000008ef007388 */ /* 0x000fe80000000a00 */
[----:B------:R3:W-:Y:S03]  /*651a0*/  STS.64 [R239+0x100], R14 ;  /* 0x0001000eef007388 */ /* 0x0007e60000000a00 */
[----:B------:R-:W-:Y:S06]  /*651b0*/  BAR.SYNC.DEFER_BLOCKING 0x0 ;  /* 0x0000000000007b1d */ /* 0x000fec0000010000 */
[----:B------:R-:W0:Y:S01]  /*651c0*/  S2R R238, SR_CTAID.Y ;  /* 0x0000000000ee7919 */ /* 0x000e220000002600 */
[----:B---3--:R-:W3:Y:S01]  /*651d0*/  S2R R239, SR_CTAID.X ;  /* 0x0000000000ef7919 */ /* 0x008ee20000002500 */
[----:B------:R-:W4:Y:S01]  /*651e0*/  LDS R5, [R94] ;  /* 0x000000005e057984 */ /* 0x000f220000000800 */
[----:B-1----:R-:W-:Y:S01]  /*651f0*/  LOP3.LUT R95, R95, 0x7f, RZ, 0xc0, !PT ;  /* 0x0000007f5f5f7812 */ /* 0x002fe200078ec0ff */
[----:B0-----:R-:W-:-:S03]  /*65200*/  IMAD R0, R238, R0, RZ ;  /* 0x00000000ee007224 */ /* 0x001fc600078e02ff */
[----:B---3--:R-:W-:Y:S02]  /*65210*/  LEA R239, R239, R95, 0x7 ;  /* 0x0000005fefef7211 */ /* 0x008fe400078e38ff */
[----:B------:R-:W-:Y:S02]  /*65220*/  SHF.L.U32 R3, R0, 0x2, RZ ;  /* 0x0000000200037819 */ /* 0x000fe400000006ff */
[C---:B------:R-:W-:Y:S01]  /*65230*/  SHF.L.U32 R2, R239.reuse, 0x2, RZ ;  /* 0x00000002ef027819 */ /* 0x040fe200000006ff */
[----:B------:R-:W-:-:S03]  /*65240*/  IMAD.HI R4, R239, 0x4, RZ ;  /* 0x00000004ef047827 */ /* 0x000fc600078e02ff */
[----:B--2---:R-:W-:Y:S01]  /*65250*/  IADD3 R2, P0, P1, R2, R6, R3 ;  /* 0x0000000602027210 */ /* 0x004fe2000791e003 */
[----:B------:R-:W-:-:S05]  /*65260*/  IMAD.HI R0, R0, 0x4, RZ ;  /* 0x0000000400007827 */ /* 0x000fca00078e02ff */
[----:B------:R-:W-:-:S05]  /*65270*/  IADD3.X R3, R4, R7, R0, P0, P1 ;  /* 0x0000000704037210 */ /* 0x000fca00007e2400 */
[----:B----4-:R-:W-:Y:S01]  /*65280*/  STG.E desc[UR60][R2.64], R5 ;  /* 0x0000000502007986 */ /* 0x010fe2000c10193c */
[----:B------:R-:W-:Y:S05]  /*65290*/  EXIT ;  /* 0x000000000000794d */ /* 0x000fea0003800000 */
.L_x_2:
[----:B------:R-:W-:-:S00]  /*652a0*/  BRA `(.L_x_2) ;  /* 0xfffffffc00fc7947 */ /* 0x000fc0000383ffff */
[----:B------:R-:W-:-:S00]  /*652b0*/  NOP ;  /* 0x0000000000007918 */ /* 0x000fc00000000000 */
        /* <DEDUP_REMOVED lines=12> */
.L_x_3:


//--------------------- .nv.global.init           --------------------------
	.section	.nv.global.init,"aw",@progbits
.nv.global.init:
	.type		_$_str,@object
	.size		_$_str,(.L_0 - _$_str)
_$_str:
        /*0000*/ 	.byte	0x5f, 0x5f, 0x43, 0x55, 0x44, 0x41, 0x5f, 0x46, 0x54, 0x5a, 0x00
.L_0:


//--------------------- .nv.shared.attn_fwd       --------------------------
	.section	.nv.shared.attn_fwd,"aw",@nobits
	.sectionflags	@""
	.align	16
	.zero		1024


//--------------------- .nv.shared.reserved.0     --------------------------
	.section	.nv.shared.reserved.0,"aw",@nobits
	.weak		__nv_reservedSMEM_offset_0_alias
	.size		__nv_reservedSMEM_offset_0_alias, 0, 0
	.other		__nv_reservedSMEM_offset_0_alias,@"STO_CUDA_RESERVED_SHARED STV_DEFAULT"
__nv_reservedSMEM_offset_0_alias:
	.zero		0


//--------------------- .nv.constant0.attn_fwd    --------------------------
	.section	.nv.constant0.attn_fwd,"a",@progbits
	.sectionflags	@""
	.align	4
.nv.constant0.attn_fwd:
	.zero		664


//--------------------- SYMBOLS --------------------------

	.type		.nv.reservedSmem.offset0,@object
	.size		.nv.reservedSmem.offset0,0x4
